	.target	sm_80

	.elftype	@"ET_EXEC"


//--------------------- .note.nv.tkinfo           --------------------------
	.section	.note.nv.tkinfo,"",@"SHT_NOTE"
	.sectionflags	@"SHF_NOTE_NV_TKINFO"
	.tkinfo
        /*0018*/ 	.word	0x00000002
        /*0030*/ 	.string	""
        /*0030*/ 	.string	"ptxas"
        /*0030*/ 	.string	"Cuda compilation tools, release 13.0, V13.0.88"
        /*0030*/ 	.string	"Build cuda_13.0.r13.0/compiler.36424714_0"
        /*0030*/ 	.string	"-v  -suppress-debug-info  -lineinfo  -arch sm_80 "



//--------------------- .note.nv.cuinfo           --------------------------
	.section	.note.nv.cuinfo,"",@"SHT_NOTE"
	.sectionflags	@"SHF_NOTE_NV_CUINFO"
        /*0018*/ 	.short	0x0002
        /*001a*/ 	.short	0x0050
        /*001c*/ 	.short	0x0082
	.zero		2


//--------------------- .nv.info                  --------------------------
	.section	.nv.info,"",@"SHT_CUDA_INFO"
	.align	4


	//----- nvinfo : EIATTR_REGCOUNT
	.align		4
        /*0000*/ 	.byte	0x04, 0x2f
        /*0002*/ 	.short	(.L_1 - .L_0)
	.align		4
.L_0:
        /*0004*/ 	.word	index@(matmul_kernel)
        /*0008*/ 	.word	0x000000ff


	//----- nvinfo : EIATTR_FRAME_SIZE
	.align		4
.L_1:
        /*000c*/ 	.byte	0x04, 0x11
        /*000e*/ 	.short	(.L_3 - .L_2)
	.align		4
.L_2:
        /*0010*/ 	.word	index@(matmul_kernel)
        /*0014*/ 	.word	0x000012e8


	//----- nvinfo : EIATTR_MIN_STACK_SIZE
	.align		4
.L_3:
        /*0018*/ 	.byte	0x04, 0x12
        /*001a*/ 	.short	(.L_5 - .L_4)
	.align		4
.L_4:
        /*001c*/ 	.word	index@(matmul_kernel)
        /*0020*/ 	.word	0x000012e8
.L_5:


//--------------------- .nv.info.matmul_kernel    --------------------------
	.section	.nv.info.matmul_kernel,"",@"SHT_CUDA_INFO"
	.sectionflags	@""
	.align	4


	//----- nvinfo : EIATTR_CUDA_API_VERSION
	.align		4
        /*0000*/ 	.byte	0x04, 0x37
        /*0002*/ 	.short	(.L_7 - .L_6)
.L_6:
        /*0004*/ 	.word	0x00000082


	//----- nvinfo : EIATTR_SW2861232_WAR
	.align		4
.L_7:
        /*0008*/ 	.byte	0x01, 0x35
	.zero		2


	//----- nvinfo : EIATTR_PARAM_CBANK
	.align		4
        /*000c*/ 	.byte	0x04, 0x0a
        /*000e*/ 	.short	(.L_9 - .L_8)
	.align		4
.L_8:
        /*0010*/ 	.word	index@(.nv.constant0.matmul_kernel)
        /*0014*/ 	.short	0x0160
        /*0016*/ 	.short	0x0050


	//----- nvinfo : EIATTR_CBANK_PARAM_SIZE
	.align		4
.L_9:
        /*0018*/ 	.byte	0x03, 0x19
        /*001a*/ 	.short	0x0050


	//----- nvinfo : EIATTR_KPARAM_INFO
	.align		4
        /*001c*/ 	.byte	0x04, 0x17
        /*001e*/ 	.short	(.L_11 - .L_10)
.L_10:
        /*0020*/ 	.word	0x00000000
        /*0024*/ 	.short	0x000d
        /*0026*/ 	.short	0x0048
        /*0028*/ 	.byte	0x00, 0xf4, 0x21, 0x00


	//----- nvinfo : EIATTR_KPARAM_INFO
	.align		4
.L_11:
        /*002c*/ 	.byte	0x04, 0x17
        /*002e*/ 	.short	(.L_13 - .L_12)
.L_12:
        /*0030*/ 	.word	0x00000000
        /*0034*/ 	.short	0x000c
        /*0036*/ 	.short	0x0040
        /*0038*/ 	.byte	0x00, 0xf4, 0x21, 0x00


	//----- nvinfo : EIATTR_KPARAM_INFO
	.align		4
.L_13:
        /*003c*/ 	.byte	0x04, 0x17
        /*003e*/ 	.short	(.L_15 - .L_14)
.L_14:
        /*0040*/ 	.word	0x00000000
        /*0044*/ 	.short	0x000b
        /*0046*/ 	.short	0x0038
        /*0048*/ 	.byte	0x00, 0xf0, 0x11, 0x00


	//----- nvinfo : EIATTR_KPARAM_INFO
	.align		4
.L_15:
        /*004c*/ 	.byte	0x04, 0x17
        /*004e*/ 	.short	(.L_17 - .L_16)
.L_16:
        /*0050*/ 	.word	0x00000000
        /*0054*/ 	.short	0x000a
        /*0056*/ 	.short	0x0034
        /*0058*/ 	.byte	0x00, 0xf0, 0x11, 0x00


	//----- nvinfo : EIATTR_KPARAM_INFO
	.align		4
.L_17:
        /*005c*/ 	.byte	0x04, 0x17
        /*005e*/ 	.short	(.L_19 - .L_18)
.L_18:
        /*0060*/ 	.word	0x00000000
        /*0064*/ 	.short	0x0009
        /*0066*/ 	.short	0x0030
        /*0068*/ 	.byte	0x00, 0xf0, 0x11, 0x00


	//----- nvinfo : EIATTR_KPARAM_INFO
	.align		4
.L_19:
        /*006c*/ 	.byte	0x04, 0x17
        /*006e*/ 	.short	(.L_21 - .L_20)
.L_20:
        /*0070*/ 	.word	0x00000000
        /*0074*/ 	.short	0x0008
        /*0076*/ 	.short	0x002c
        /*0078*/ 	.byte	0x00, 0xf0, 0x11, 0x00


	//----- nvinfo : EIATTR_KPARAM_INFO
	.align		4
.L_21:
        /*007c*/ 	.byte	0x04, 0x17
        /*007e*/ 	.short	(.L_23 - .L_22)
.L_22:
        /*0080*/ 	.word	0x00000000
        /*0084*/ 	.short	0x0007
        /*0086*/ 	.short	0x0028
        /*0088*/ 	.byte	0x00, 0xf0, 0x11, 0x00


	//----- nvinfo : EIATTR_KPARAM_INFO
	.align		4
.L_23:
        /*008c*/ 	.byte	0x04, 0x17
        /*008e*/ 	.short	(.L_25 - .L_24)
.L_24:
        /*0090*/ 	.word	0x00000000
        /*0094*/ 	.short	0x0006
        /*0096*/ 	.short	0x0024
        /*0098*/ 	.byte	0x00, 0xf0, 0x11, 0x00


	//----- nvinfo : EIATTR_KPARAM_INFO
	.align		4
.L_25:
        /*009c*/ 	.byte	0x04, 0x17
        /*009e*/ 	.short	(.L_27 - .L_26)
.L_26:
        /*00a0*/ 	.word	0x00000000
        /*00a4*/ 	.short	0x0005
        /*00a6*/ 	.short	0x0020
        /*00a8*/ 	.byte	0x00, 0xf0, 0x11, 0x00


	//----- nvinfo : EIATTR_KPARAM_INFO
	.align		4
.L_27:
        /*00ac*/ 	.byte	0x04, 0x17
        /*00ae*/ 	.short	(.L_29 - .L_28)
.L_28:
        /*00b0*/ 	.word	0x00000000
        /*00b4*/ 	.short	0x0004
        /*00b6*/ 	.short	0x001c
        /*00b8*/ 	.byte	0x00, 0xf0, 0x11, 0x00


	//----- nvinfo : EIATTR_KPARAM_INFO
	.align		4
.L_29:
        /*00bc*/ 	.byte	0x04, 0x17
        /*00be*/ 	.short	(.L_31 - .L_30)
.L_30:
        /*00c0*/ 	.word	0x00000000
        /*00c4*/ 	.short	0x0003
        /*00c6*/ 	.short	0x0018
        /*00c8*/ 	.byte	0x00, 0xf0, 0x11, 0x00


	//----- nvinfo : EIATTR_KPARAM_INFO
	.align		4
.L_31:
        /*00cc*/ 	.byte	0x04, 0x17
        /*00ce*/ 	.short	(.L_33 - .L_32)
.L_32:
        /*00d0*/ 	.word	0x00000000
        /*00d4*/ 	.short	0x0002
        /*00d6*/ 	.short	0x0010
        /*00d8*/ 	.byte	0x00, 0xf4, 0x21, 0x00


	//----- nvinfo : EIATTR_KPARAM_INFO
	.align		4
.L_33:
        /*00dc*/ 	.byte	0x04, 0x17
        /*00de*/ 	.short	(.L_35 - .L_34)
.L_34:
        /*00e0*/ 	.word	0x00000000
        /*00e4*/ 	.short	0x0001
        /*00e6*/ 	.short	0x0008
        /*00e8*/ 	.byte	0x00, 0xf4, 0x21, 0x00


	//----- nvinfo : EIATTR_KPARAM_INFO
	.align		4
.L_35:
        /*00ec*/ 	.byte	0x04, 0x17
        /*00ee*/ 	.short	(.L_37 - .L_36)
.L_36:
        /*00f0*/ 	.word	0x00000000
        /*00f4*/ 	.short	0x0000
        /*00f6*/ 	.short	0x0000
        /*00f8*/ 	.byte	0x00, 0xf4, 0x21, 0x00


	//----- nvinfo : EIATTR_MAXREG_COUNT
	.align		4
.L_37:
        /*00fc*/ 	.byte	0x03, 0x1b
        /*00fe*/ 	.short	0x00ff


	//----- nvinfo : EIATTR_NUM_BARRIERS
	.align		4
        /*0100*/ 	.byte	0x02, 0x4c
        /*0102*/ 	.byte	0x01
	.zero		1


	//----- nvinfo : EIATTR_ANNOTATIONS
	.align		4
        /*0104*/ 	.byte	0x04, 0x55
        /*0106*/ 	.short	(.L_39 - .L_38)


	//   ....[0]....
.L_38:
        /*0108*/ 	.word	0x00000001
        /*010c*/ 	.byte	0x60, 0x34, 0x00, 0x00, 0x01, 0x00, 0x00, 0x00, 0x10, 0x35, 0x00, 0x00, 0x01, 0x00, 0x00, 0x00
        /* <DEDUP_REMOVED lines=2113> */
        /*852c*/ 	.byte	0xa0, 0x35, 0x02, 0x00, 0x01, 0x00, 0x00, 0x00, 0xc0, 0x35, 0x02, 0x00


	//----- nvinfo : EIATTR_MERCURY_ISA_VERSION
	.align		4
.L_39:
        /*8538*/ 	.byte	0x03, 0x5f
        /*853a*/ 	.short	0x0000


	//----- nvinfo : EIATTR_EXIT_INSTR_OFFSETS
	.align		4
        /*853c*/ 	.byte	0x04, 0x1c
        /*853e*/ 	.short	(.L_41 - .L_40)


	//   ....[0]....
.L_40:
        /*8540*/ 	.word	0x00027450


	//   ....[1]....
        /*8544*/ 	.word	0x00027470


	//----- nvinfo : EIATTR_REQNTID
	.align		4
.L_41:
        /*8548*/ 	.byte	0x04, 0x10
        /*854a*/ 	.short	(.L_43 - .L_42)
.L_42:
        /*854c*/ 	.word	0x00000080
        /*8550*/ 	.word	0x00000001
        /*8554*/ 	.word	0x00000001
.L_43:


//--------------------- .nv.callgraph             --------------------------
	.section	.nv.callgraph,"",@"SHT_CUDA_CALLGRAPH"
	.align	4
	.sectionentsize	8
	.align		4
        /*0000*/ 	.word	0x00000000
	.align		4
        /*0004*/ 	.word	0xffffffff
	.align		4
        /*0008*/ 	.word	0x00000000
	.align		4
        /*000c*/ 	.word	0xfffffffe
	.align		4
        /*0010*/ 	.word	0x00000000
	.align		4
        /*0014*/ 	.word	0xfffffffd
	.align		4
        /*0018*/ 	.word	0x00000000
	.align		4
        /*001c*/ 	.word	0xfffffffc


//--------------------- .nv.rel.action            --------------------------
	.section	.nv.rel.action,"",@"SHT_CUDA_RELOCINFO"
	.align	8
	.sectionentsize	8
        /*0000*/ 	.byte	0x73, 0x00, 0x00, 0x00, 0x00, 0x00, 0x00, 0x00, 0x00, 0x00, 0x00, 0x11, 0x25, 0x00, 0x05, 0x36


//--------------------- .nv.constant0.matmul_kernel --------------------------
	.section	.nv.constant0.matmul_kernel,"a",@progbits
	.sectionflags	@""
	.align	4
.nv.constant0.matmul_kernel:
	.zero		432


//--------------------- .text.matmul_kernel       --------------------------
	.section	.text.matmul_kernel,"ax",@progbits
	.sectioninfo	@"SHI_REGISTERS=255"
	.align	128
        .global         matmul_kernel
        .type           matmul_kernel,@function
        .size           matmul_kernel,(.L_x_4 - matmul_kernel)
        .other          matmul_kernel,@"STO_CUDA_ENTRY STV_DEFAULT"
matmul_kernel:
.text.matmul_kernel:
[----:B------:R-:W-:-:S03]  /*0000*/  IMAD.MOV.U32 R1, RZ, RZ, c[0x0][0x28] ;  /* 0x00000a00ff017624 */ /* 0x000fc600078e00ff */
[----:B------:R-:W-:Y:S01]  /*0010*/  IMAD.MOV.U32 R4, RZ, RZ, 0xff ;  /* 0x000000ffff047424 */ /* 0x000fe200078e00ff */
[----:B------:R-:W1:Y:S01]  /*0020*/  S2R R8, SR_CTAID.X ;  /* 0x0000000000087919 */ /* 0x000e620000002500 */
[----:B------:R-:W-:Y:S01]  /*0030*/  IADD3 R1, R1, -0x12e8, RZ ;  /* 0xffffed1801017810 */ /* 0x000fe20007ffe0ff */
[----:B------:R-:W-:Y:S02]  /*0040*/  ULDC.64 UR4, c[0x0][0x118] ;  /* 0x0000460000047ab9 */ /* 0x000fe40000000a00 */
[----:B------:R-:W-:Y:S01]  /*0050*/  IADD3 R0, R4, c[0x0][0x17c], RZ ;  /* 0x00005f0004007a10 */ /* 0x000fe20007ffe0ff */
[----:B------:R-:W2:Y:S03]  /*0060*/  S2R R232, SR_TID.X ;  /* 0x0000000000e87919 */ /* 0x000ea60000002100 */
[----:B------:R-:W-:-:S04]  /*0070*/  SHF.R.S32.HI R3, RZ, 0x1f, R0 ;  /* 0x0000001fff037819 */ /* 0x000fc80000011400 */
[----:B------:R-:W-:-:S04]  /*0080*/  LEA.HI R3, R3, R0, RZ, 0x8 ;  /* 0x0000000003037211 */ /* 0x000fc800078f40ff */
[----:B------:R-:W-:-:S05]  /*0090*/  SHF.R.S32.HI R3, RZ, 0x8, R3 ;  /* 0x00000008ff037819 */ /* 0x000fca0000011403 */
[----:B------:R-:W-:Y:S01]  /*00a0*/  IMAD.SHL.U32 R9, R3, 0x8, RZ ;  /* 0x0000000803097824 */ /* 0x000fe200078e00ff */
[----:B-1----:R-:W-:-:S04]  /*00b0*/  IABS R10, R8 ;  /* 0x00000008000a7213 */ /* 0x002fc80000000000 */
[-C--:B------:R-:W-:Y:S02]  /*00c0*/  IABS R5, R9.reuse ;  /* 0x0000000900057213 */ /* 0x080fe40000000000 */
[----:B------:R-:W-:Y:S02]  /*00d0*/  IABS R11, R9 ;  /* 0x00000009000b7213 */ /* 0x000fe40000000000 */
[----:B------:R-:W1:Y:S01]  /*00e0*/  I2F.RP R0, R5 ;  /* 0x0000000500007306 */ /* 0x000e620000209400 */
[----:B--2---:R-:W-:-:S07]  /*00f0*/  LOP3.LUT R233, R232, 0x7f, RZ, 0xc0, !PT ;  /* 0x0000007fe8e97812 */ /* 0x004fce00078ec0ff */
[----:B-1----:R-:W1:Y:S02]  /*0100*/  MUFU.RCP R0, R0 ;  /* 0x0000000000007308 */ /* 0x002e640000001000 */
[----:B-1----:R-:W-:Y:S01]  /*0110*/  IADD3 R2, R0, 0xffffffe, RZ ;  /* 0x0ffffffe00027810 */ /* 0x002fe20007ffe0ff */
[----:B------:R-:W-:-:S05]  /*0120*/  IMAD.MOV R0, RZ, RZ, -R11 ;  /* 0x000000ffff007224 */ /* 0x000fca00078e0a0b */
[----:B------:R1:W2:Y:S02]  /*0130*/  F2I.FTZ.U32.TRUNC.NTZ R3, R2 ;  /* 0x0000000200037305 */ /* 0x0002a4000021f000 */
[----:B-1----:R-:W-:Y:S02]  /*0140*/  IMAD.MOV.U32 R2, RZ, RZ, RZ ;  /* 0x000000ffff027224 */ /* 0x002fe400078e00ff */
[----:B--2---:R-:W-:-:S04]  /*0150*/  IMAD.MOV R6, RZ, RZ, -R3 ;  /* 0x000000ffff067224 */ /* 0x004fc800078e0a03 */
[----:B------:R-:W-:Y:S02]  /*0160*/  IMAD R7, R6, R5, RZ ;  /* 0x0000000506077224 */ /* 0x000fe400078e02ff */
[----:B------:R-:W-:Y:S02]  /*0170*/  IMAD.MOV.U32 R6, RZ, RZ, R10 ;  /* 0x000000ffff067224 */ /* 0x000fe400078e000a */
[----:B------:R-:W-:-:S06]  /*0180*/  IMAD.HI.U32 R3, R3, R7, R2 ;  /* 0x0000000703037227 */ /* 0x000fcc00078e0002 */
[----:B------:R-:W-:-:S04]  /*0190*/  IMAD.HI.U32 R3, R3, R6, RZ ;  /* 0x0000000603037227 */ /* 0x000fc800078e00ff */
[----:B------:R-:W-:-:S05]  /*01a0*/  IMAD R0, R3, R0, R6 ;  /* 0x0000000003007224 */ /* 0x000fca00078e0206 */
[----:B------:R-:W-:-:S13]  /*01b0*/  ISETP.GT.U32.AND P1, PT, R5, R0, PT ;  /* 0x000000000500720c */ /* 0x000fda0003f24070 */
[----:B------:R-:W-:Y:S01]  /*01c0*/  @!P1 IMAD.IADD R0, R0, 0x1, -R5 ;  /* 0x0000000100009824 */ /* 0x000fe200078e0a05 */
[----:B------:R-:W-:Y:S02]  /*01d0*/  @!P1 IADD3 R3, R3, 0x1, RZ ;  /* 0x0000000103039810 */ /* 0x000fe40007ffe0ff */
[----:B------:R-:W-:Y:S02]  /*01e0*/  ISETP.NE.AND P1, PT, R9, RZ, PT ;  /* 0x000000ff0900720c */ /* 0x000fe40003f25270 */
[----:B------:R-:W-:Y:S02]  /*01f0*/  ISETP.GE.U32.AND P0, PT, R0, R5, PT ;  /* 0x000000050000720c */ /* 0x000fe40003f06070 */
[----:B------:R-:W-:-:S04]  /*0200*/  LOP3.LUT R0, R8, R9, RZ, 0x3c, !PT ;  /* 0x0000000908007212 */ /* 0x000fc800078e3cff */
[----:B------:R-:W-:Y:S02]  /*0210*/  ISETP.GE.AND P2, PT, R0, RZ, PT ;  /* 0x000000ff0000720c */ /* 0x000fe40003f46270 */
[----:B------:R-:W-:-:S05]  /*0220*/  IADD3 R0, R4, c[0x0][0x178], RZ ;  /* 0x00005e0004007a10 */ /* 0x000fca0007ffe0ff */
[----:B------:R-:W-:-:S05]  /*0230*/  @P0 IADD3 R3, R3, 0x1, RZ ;  /* 0x0000000103030810 */ /* 0x000fca0007ffe0ff */
[----:B------:R-:W-:Y:S01]  /*0240*/  IMAD.MOV.U32 R2, RZ, RZ, R3 ;  /* 0x000000ffff027224 */ /* 0x000fe200078e0003 */
[----:B------:R-:W-:-:S03]  /*0250*/  SHF.R.S32.HI R3, RZ, 0x1f, R0 ;  /* 0x0000001fff037819 */ /* 0x000fc60000011400 */
[----:B------:R-:W-:Y:S01]  /*0260*/  @!P2 IMAD.MOV R2, RZ, RZ, -R2 ;  /* 0x000000ffff02a224 */ /* 0x000fe200078e0a02 */
[----:B------:R-:W-:Y:S02]  /*0270*/  @!P1 LOP3.LUT R2, RZ, R9, RZ, 0x33, !PT ;  /* 0x00000009ff029212 */ /* 0x000fe400078e33ff */
[----:B------:R-:W-:-:S03]  /*0280*/  LEA.HI R0, R3, R0, RZ, 0x8 ;  /* 0x0000000003007211 */ /* 0x000fc600078f40ff */
[----:B------:R-:W-:Y:S02]  /*0290*/  IMAD.SHL.U32 R3, R2, 0x8, RZ ;  /* 0x0000000802037824 */ /* 0x000fe400078e00ff */
[----:B------:R-:W-:-:S03]  /*02a0*/  IMAD.MOV R2, RZ, RZ, -R2 ;  /* 0x000000ffff027224 */ /* 0x000fc600078e0a02 */
[----:B------:R-:W-:Y:S01]  /*02b0*/  LEA.HI.SX32 R0, R0, -R3, 0x18 ;  /* 0x8000000300007211 */ /* 0x000fe200078fc2ff */
[----:B------:R-:W-:-:S03]  /*02c0*/  IMAD R9, R9, R2, R8 ;  /* 0x0000000209097224 */ /* 0x000fc600078e0208 */
[----:B------:R-:W-:Y:S02]  /*02d0*/  IMNMX R6, R0, 0x8, PT ;  /* 0x0000000800067817 */ /* 0x000fe40003800200 */
[----:B------:R-:W-:Y:S02]  /*02e0*/  IABS R2, R9 ;  /* 0x0000000900027213 */ /* 0x000fe40000000000 */
[-C--:B------:R-:W-:Y:S02]  /*02f0*/  IABS R11, R6.reuse ;  /* 0x00000006000b7213 */ /* 0x080fe40000000000 */
[----:B------:R-:W-:Y:S02]  /*0300*/  IABS R8, R6 ;  /* 0x0000000600087213 */ /* 0x000fe40000000000 */
[----:B------:R-:W1:Y:S03]  /*0310*/  I2F.RP R0, R11 ;  /* 0x0000000b00007306 */ /* 0x000e660000209400 */
[----:B------:R-:W-:-:S05]  /*0320*/  IMAD.MOV R13, RZ, RZ, -R8 ;  /* 0x000000ffff0d7224 */ /* 0x000fca00078e0a08 */
[----:B-1----:R-:W1:Y:S02]  /*0330*/  MUFU.RCP R0, R0 ;  /* 0x0000000000007308 */ /* 0x002e640000001000 */
[----:B-1----:R-:W-:Y:S02]  /*0340*/  IADD3 R4, R0, 0xffffffe, RZ ;  /* 0x0ffffffe00047810 */ /* 0x002fe40007ffe0ff */
[----:B------:R-:W-:-:S04]  /*0350*/  IABS R0, c[0x0][0x17c] ;  /* 0x00005f0000007a13 */ /* 0x000fc80000000000 */
[----:B------:R1:W2:Y:S02]  /*0360*/  F2I.FTZ.U32.TRUNC.NTZ R5, R4 ;  /* 0x0000000400057305 */ /* 0x0002a4000021f000 */
[----:B-1----:R-:W-:Y:S02]  /*0370*/  IMAD.MOV.U32 R4, RZ, RZ, RZ ;  /* 0x000000ffff047224 */ /* 0x002fe400078e00ff */
[----:B--2---:R-:W-:-:S04]  /*0380*/  IMAD.MOV R10, RZ, RZ, -R5 ;  /* 0x000000ffff0a7224 */ /* 0x004fc800078e0a05 */
[----:B------:R-:W-:-:S04]  /*0390*/  IMAD R7, R10, R11, RZ ;  /* 0x0000000b0a077224 */ /* 0x000fc800078e02ff */
[----:B------:R-:W-:Y:S02]  /*03a0*/  IMAD.HI.U32 R5, R5, R7, R4 ;  /* 0x0000000705057227 */ /* 0x000fe400078e0004 */
[----:B------:R-:W1:Y:S02]  /*03b0*/  I2F.RP R7, R0 ;  /* 0x0000000000077306 */ /* 0x000e640000209400 */
[----:B------:R-:W-:-:S04]  /*03c0*/  IMAD.MOV.U32 R4, RZ, RZ, R2 ;  /* 0x000000ffff047224 */ /* 0x000fc800078e0002 */
[----:B------:R-:W-:-:S04]  /*03d0*/  IMAD.HI.U32 R2, R5, R4, RZ ;  /* 0x0000000405027227 */ /* 0x000fc800078e00ff */
[----:B------:R-:W-:Y:S01]  /*03e0*/  IMAD R4, R2, R13, R4 ;  /* 0x0000000d02047224 */ /* 0x000fe200078e0204 */
[----:B------:R-:W-:-:S04]  /*03f0*/  SHF.R.U32.HI R13, RZ, 0x5, R232 ;  /* 0x00000005ff0d7819 */ /* 0x000fc800000116e8 */
[----:B------:R-:W-:Y:S01]  /*0400*/  ISETP.GT.U32.AND P1, PT, R11, R4, PT ;  /* 0x000000040b00720c */ /* 0x000fe20003f24070 */
[----:B-1----:R-:W1:Y:S01]  /*0410*/  MUFU.RCP R7, R7 ;  /* 0x0000000700077308 */ /* 0x002e620000001000 */
[----:B------:R-:W-:-:S11]  /*0420*/  SGXT.U32 R13, R13, 0x2 ;  /* 0x000000020d0d781a */ /* 0x000fd60000000000 */
[----:B------:R-:W-:Y:S01]  /*0430*/  @!P1 IMAD.IADD R4, R4, 0x1, -R11 ;  /* 0x0000000104049824 */ /* 0x000fe200078e0a0b */
[----:B------:R-:W-:Y:S02]  /*0440*/  @!P1 IADD3 R2, R2, 0x1, RZ ;  /* 0x0000000102029810 */ /* 0x000fe40007ffe0ff */
[----:B------:R-:W-:Y:S02]  /*0450*/  ISETP.NE.AND P1, PT, R6, RZ, PT ;  /* 0x000000ff0600720c */ /* 0x000fe40003f25270 */
[----:B------:R-:W-:Y:S02]  /*0460*/  ISETP.GE.U32.AND P0, PT, R4, R11, PT ;  /* 0x0000000b0400720c */ /* 0x000fe40003f06070 */
[----:B------:R-:W-:Y:S02]  /*0470*/  LOP3.LUT R4, R9, R6, RZ, 0x3c, !PT ;  /* 0x0000000609047212 */ /* 0x000fe400078e3cff */
[----:B-1----:R-:W-:Y:S02]  /*0480*/  IADD3 R5, R7, 0xffffffe, RZ ;  /* 0x0ffffffe07057810 */ /* 0x002fe40007ffe0ff */
[----:B------:R-:W-:Y:S01]  /*0490*/  ISETP.GE.AND P2, PT, R4, RZ, PT ;  /* 0x000000ff0400720c */ /* 0x000fe20003f46270 */
[----:B------:R-:W-:-:S03]  /*04a0*/  IMAD.MOV.U32 R4, RZ, RZ, RZ ;  /* 0x000000ffff047224 */ /* 0x000fc600078e00ff */
[----:B------:R-:W1:Y:S03]  /*04b0*/  F2I.FTZ.U32.TRUNC.NTZ R5, R5 ;  /* 0x0000000500057305 */ /* 0x000e66000021f000 */
[----:B------:R-:W-:-:S06]  /*04c0*/  @P0 IADD3 R2, R2, 0x1, RZ ;  /* 0x0000000102020810 */ /* 0x000fcc0007ffe0ff */
[----:B------:R-:W-:Y:S01]  /*04d0*/  @!P2 IMAD.MOV R2, RZ, RZ, -R2 ;  /* 0x000000ffff02a224 */ /* 0x000fe200078e0a02 */
[----:B------:R-:W-:-:S05]  /*04e0*/  @!P1 LOP3.LUT R2, RZ, R6, RZ, 0x33, !PT ;  /* 0x00000006ff029212 */ /* 0x000fca00078e33ff */
[----:B------:R-:W-:Y:S02]  /*04f0*/  IMAD.SHL.U32 R252, R2, 0x100, RZ ;  /* 0x0000010002fc7824 */ /* 0x000fe400078e00ff */
[----:B-1----:R-:W-:-:S03]  /*0500*/  IMAD.MOV R7, RZ, RZ, -R5 ;  /* 0x000000ffff077224 */ /* 0x002fc600078e0a05 */
[----:B------:R-:W-:Y:S01]  /*0510*/  LOP3.LUT R13, R252, R13, RZ, 0xfc, !PT ;  /* 0x0000000dfc0d7212 */ /* 0x000fe200078efcff */
[----:B------:R-:W-:-:S03]  /*0520*/  IMAD R7, R7, R0, RZ ;  /* 0x0000000007077224 */ /* 0x000fc600078e02ff */
[----:B------:R-:W-:Y:S01]  /*0530*/  IABS R10, R13 ;  /* 0x0000000d000a7213 */ /* 0x000fe20000000000 */
[----:B------:R-:W-:Y:S01]  /*0540*/  IMAD.HI.U32 R8, R5, R7, R4 ;  /* 0x0000000705087227 */ /* 0x000fe200078e0004 */
[C---:B------:R-:W-:Y:S02]  /*0550*/  LOP3.LUT R18, R13.reuse, 0xfc, RZ, 0xfc, !PT ;  /* 0x000000fc0d127812 */ /* 0x040fe400078efcff */
[C---:B------:R-:W-:Y:S01]  /*0560*/  LOP3.LUT R12, R13.reuse, 0x4, RZ, 0xfc, !PT ;  /* 0x000000040d0c7812 */ /* 0x040fe200078efcff */
[----:B------:R-:W-:Y:S01]  /*0570*/  IMAD.MOV.U32 R5, RZ, RZ, R10 ;  /* 0x000000ffff057224 */ /* 0x000fe200078e000a */
[----:B------:R-:W-:Y:S02]  /*0580*/  IABS R15, R18 ;  /* 0x00000012000f7213 */ /* 0x000fe40000000000 */
[----:B------:R-:W-:Y:S01]  /*0590*/  IABS R10, R12 ;  /* 0x0000000c000a7213 */ /* 0x000fe20000000000 */
[----:B------:R-:W-:Y:S01]  /*05a0*/  IMAD.HI.U32 R4, R8, R5, RZ ;  /* 0x0000000508047227 */ /* 0x000fe200078e00ff */
[----:B------:R-:W-:-:S02]  /*05b0*/  LOP3.LUT R14, R13, 0x8, RZ, 0xfc, !PT ;  /* 0x000000080d0e7812 */ /* 0x000fc400078efcff */
[----:B------:R-:W-:Y:S01]  /*05c0*/  ISETP.GE.AND P3, PT, R12, RZ, PT ;  /* 0x000000ff0c00720c */ /* 0x000fe20003f66270 */
[----:B------:R-:W-:Y:S01]  /*05d0*/  IMAD.MOV R7, RZ, RZ, -R4 ;  /* 0x000000ffff077224 */ /* 0x000fe200078e0a04 */
[----:B------:R-:W-:Y:S01]  /*05e0*/  IABS R11, R14 ;  /* 0x0000000e000b7213 */ /* 0x000fe20000000000 */
[----:B------:R-:W-:Y:S01]  /*05f0*/  IMAD.HI.U32 R4, R8, R15, RZ ;  /* 0x0000000f08047227 */ /* 0x000fe200078e00ff */
[C---:B------:R-:W-:Y:S02]  /*0600*/  LOP3.LUT R16, R13.reuse, 0xc, RZ, 0xfc, !PT ;  /* 0x0000000c0d107812 */ /* 0x040fe400078efcff */
[C---:B------:R-:W-:Y:S01]  /*0610*/  ISETP.GE.AND P4, PT, R13.reuse, RZ, PT ;  /* 0x000000ff0d00720c */ /* 0x040fe20003f86270 */
[C---:B------:R-:W-:Y:S01]  /*0620*/  IMAD R5, R0.reuse, R7, R5 ;  /* 0x0000000700057224 */ /* 0x040fe200078e0205 */
[----:B------:R-:W-:Y:S01]  /*0630*/  IABS R17, R16 ;  /* 0x0000001000117213 */ /* 0x000fe20000000000 */
[----:B------:R-:W-:Y:S01]  /*0640*/  IMAD.MOV.U32 R7, RZ, RZ, R10 ;  /* 0x000000ffff077224 */ /* 0x000fe200078e000a */
[----:B------:R-:W-:Y:S01]  /*0650*/  LOP3.LUT R20, R13, 0x18, RZ, 0xfc, !PT ;  /* 0x000000180d147812 */ /* 0x000fe200078efcff */
[----:B------:R-:W-:Y:S01]  /*0660*/  IMAD.MOV R10, RZ, RZ, -R4 ;  /* 0x000000ffff0a7224 */ /* 0x000fe200078e0a04 */
[----:B------:R-:W-:Y:S01]  /*0670*/  ISETP.GT.U32.AND P0, PT, R0, R5, PT ;  /* 0x000000050000720c */ /* 0x000fe20003f04070 */
[----:B------:R-:W-:Y:S01]  /*0680*/  IMAD.HI.U32 R4, R8, R7, RZ ;  /* 0x0000000708047227 */ /* 0x000fe200078e00ff */
[----:B------:R-:W-:-:S02]  /*0690*/  IABS R21, R20 ;  /* 0x0000001400157213 */ /* 0x000fc40000000000 */
[C---:B------:R-:W-:Y:S01]  /*06a0*/  LOP3.LUT R26, R13.reuse, 0x20, RZ, 0xfc, !PT ;  /* 0x000000200d1a7812 */ /* 0x040fe200078efcff */
[C---:B------:R-:W-:Y:S01]  /*06b0*/  IMAD R15, R0.reuse, R10, R15 ;  /* 0x0000000a000f7224 */ /* 0x040fe200078e020f */
[C---:B------:R-:W-:Y:S01]  /*06c0*/  LOP3.LUT R30, R13.reuse, 0x28, RZ, 0xfc, !PT ;  /* 0x000000280d1e7812 */ /* 0x040fe200078efcff */
[----:B------:R-:W-:Y:S01]  /*06d0*/  IMAD.MOV R10, RZ, RZ, -R4 ;  /* 0x000000ffff0a7224 */ /* 0x000fe200078e0a04 */
[----:B------:R-:W-:Y:S01]  /*06e0*/  LOP3.LUT R31, R13, 0x2c, RZ, 0xfc, !PT ;  /* 0x0000002c0d1f7812 */ /* 0x000fe200078efcff */
[----:B------:R-:W-:Y:S01]  /*06f0*/  IMAD.MOV.U32 R4, RZ, RZ, c[0x0][0x180] ;  /* 0x00006000ff047624 */ /* 0x000fe200078e00ff */
[C---:B------:R-:W-:Y:S01]  /*0700*/  ISETP.GT.U32.AND P2, PT, R0.reuse, R15, PT ;  /* 0x0000000f0000720c */ /* 0x040fe20003f44070 */
[----:B------:R-:W-:Y:S01]  /*0710*/  IMAD R7, R0, R10, R7 ;  /* 0x0000000a00077224 */ /* 0x000fe200078e0207 */
[----:B------:R-:W-:Y:S01]  /*0720*/  IABS R23, R26 ;  /* 0x0000001a00177213 */ /* 0x000fe20000000000 */
[----:B------:R-:W-:Y:S01]  /*0730*/  @!P0 IMAD.IADD R5, R5, 0x1, -R0 ;  /* 0x0000000105058824 */ /* 0x000fe200078e0a00 */
[----:B------:R-:W-:-:S02]  /*0740*/  IADD3 R10, R4, -0x1f, RZ ;  /* 0xffffffe1040a7810 */ /* 0x000fc40007ffe0ff */
[----:B------:R-:W-:Y:S02]  /*0750*/  ISETP.GT.U32.AND P5, PT, R0, R7, PT ;  /* 0x000000070000720c */ /* 0x000fe40003fa4070 */
[----:B------:R-:W-:Y:S01]  /*0760*/  ISETP.GE.U32.AND P1, PT, R10, 0x7fffffc2, PT ;  /* 0x7fffffc20a00780c */ /* 0x000fe20003f26070 */
[----:B------:R-:W-:Y:S01]  /*0770*/  IMAD.HI.U32 R10, R8, R11, RZ ;  /* 0x0000000b080a7227 */ /* 0x000fe200078e00ff */
[----:B------:R-:W-:Y:S02]  /*0780*/  ISETP.GT.U32.AND P6, PT, R0, R5, PT ;  /* 0x000000050000720c */ /* 0x000fe40003fc4070 */
[----:B------:R-:W-:Y:S01]  /*0790*/  IABS R27, R30 ;  /* 0x0000001e001b7213 */ /* 0x000fe20000000000 */
[----:B------:R-:W-:Y:S01]  /*07a0*/  @!P2 IMAD.IADD R15, R15, 0x1, -R0 ;  /* 0x000000010f0fa824 */ /* 0x000fe200078e0a00 */
[----:B------:R-:W-:Y:S01]  /*07b0*/  ISETP.GE.AND P2, PT, R14, RZ, PT ;  /* 0x000000ff0e00720c */ /* 0x000fe20003f46270 */
[----:B------:R-:W-:Y:S01]  /*07c0*/  IMAD.MOV R12, RZ, RZ, -R10 ;  /* 0x000000ffff0c7224 */ /* 0x000fe200078e0a0a */
[----:B------:R-:W-:Y:S01]  /*07d0*/  IABS R29, R31 ;  /* 0x0000001f001d7213 */ /* 0x000fe20000000000 */
[----:B------:R-:W-:Y:S01]  /*07e0*/  IMAD.HI.U32 R10, R8, R17, RZ ;  /* 0x00000011080a7227 */ /* 0x000fe200078e00ff */
[----:B------:R-:W-:-:S02]  /*07f0*/  ISETP.GT.U32.AND P0, PT, R0, R15, PT ;  /* 0x0000000f0000720c */ /* 0x000fc40003f04070 */
[C---:B------:R-:W-:Y:S01]  /*0800*/  LOP3.LUT R28, R13.reuse, 0x24, RZ, 0xfc, !PT ;  /* 0x000000240d1c7812 */ /* 0x040fe200078efcff */
[----:B------:R-:W-:Y:S01]  /*0810*/  IMAD R11, R0, R12, R11 ;  /* 0x0000000c000b7224 */ /* 0x000fe200078e020b */
[----:B------:R-:W-:Y:S01]  /*0820*/  LOP3.LUT R32, R13, 0x30, RZ, 0xfc, !PT ;  /* 0x000000300d207812 */ /* 0x000fe200078efcff */
[--C-:B------:R-:W-:Y:S01]  /*0830*/  @!P5 IMAD.IADD R7, R7, 0x1, -R0.reuse ;  /* 0x000000010707d824 */ /* 0x100fe200078e0a00 */
[----:B------:R-:W-:Y:S01]  /*0840*/  IABS R25, R28 ;  /* 0x0000001c00197213 */ /* 0x000fe20000000000 */
[----:B------:R-:W-:Y:S01]  /*0850*/  @!P6 IMAD.IADD R5, R5, 0x1, -R0 ;  /* 0x000000010505e824 */ /* 0x000fe200078e0a00 */
[----:B------:R-:W-:Y:S01]  /*0860*/  ISETP.GE.AND P6, PT, R16, RZ, PT ;  /* 0x000000ff1000720c */ /* 0x000fe20003fc6270 */
[----:B------:R-:W-:Y:S01]  /*0870*/  IMAD.MOV R10, RZ, RZ, -R10 ;  /* 0x000000ffff0a7224 */ /* 0x000fe200078e0a0a */
[C---:B------:R-:W-:Y:S01]  /*0880*/  ISETP.GT.U32.AND P5, PT, R0.reuse, R7, PT ;  /* 0x000000070000720c */ /* 0x040fe20003fa4070 */
[----:B------:R-:W-:Y:S01]  /*0890*/  @!P4 IMAD.MOV R5, RZ, RZ, -R5 ;  /* 0x000000ffff05c224 */ /* 0x000fe200078e0a05 */
[----:B------:R-:W-:Y:S01]  /*08a0*/  LOP3.LUT R16, R13, 0x10, RZ, 0xfc, !PT ;  /* 0x000000100d107812 */ /* 0x000fe200078efcff */
[----:B------:R-:W-:Y:S01]  /*08b0*/  @!P0 IMAD.IADD R15, R15, 0x1, -R0 ;  /* 0x000000010f0f8824 */ /* 0x000fe200078e0a00 */
[C---:B------:R-:W-:Y:S01]  /*08c0*/  ISETP.GT.U32.AND P0, PT, R0.reuse, R11, PT ;  /* 0x0000000b0000720c */ /* 0x040fe20003f04070 */
[----:B------:R-:W-:Y:S01]  /*08d0*/  IMAD R12, R0, R10, R17 ;  /* 0x0000000a000c7224 */ /* 0x000fe200078e0211 */
[----:B------:R-:W-:Y:S01]  /*08e0*/  IABS R14, R16 ;  /* 0x00000010000e7213 */ /* 0x000fe20000000000 */
[----:B------:R-:W-:Y:S01]  /*08f0*/  IMAD.MOV.U32 R10, RZ, RZ, R15 ;  /* 0x000000ffff0a7224 */ /* 0x000fe200078e000f */
[----:B------:R-:W-:-:S02]  /*0900*/  ISETP.GE.AND P4, PT, R18, RZ, PT ;  /* 0x000000ff1200720c */ /* 0x000fc40003f86270 */
[C---:B------:R-:W-:Y:S01]  /*0910*/  LOP3.LUT R18, R13.reuse, 0x14, RZ, 0xfc, !PT ;  /* 0x000000140d127812 */ /* 0x040fe200078efcff */
[----:B------:R-:W-:Y:S01]  /*0920*/  IMAD.MOV.U32 R17, RZ, RZ, R14 ;  /* 0x000000ffff117224 */ /* 0x000fe200078e000e */
[----:B------:R-:W-:Y:S01]  /*0930*/  LOP3.LUT R34, R13, 0x38, RZ, 0xfc, !PT ;  /* 0x000000380d227812 */ /* 0x000fe200078efcff */
[--C-:B------:R-:W-:Y:S01]  /*0940*/  @!P5 IMAD.IADD R7, R7, 0x1, -R0.reuse ;  /* 0x000000010707d824 */ /* 0x100fe200078e0a00 */
[----:B------:R-:W-:Y:S01]  /*0950*/  ISETP.GT.U32.AND P5, PT, R0, R12, PT ;  /* 0x0000000c0000720c */ /* 0x000fe20003fa4070 */
[C---:B------:R-:W-:Y:S01]  /*0960*/  IMAD.HI.U32 R14, R8.reuse, R17, RZ ;  /* 0x00000011080e7227 */ /* 0x040fe200078e00ff */
[----:B------:R-:W-:Y:S02]  /*0970*/  IABS R19, R18 ;  /* 0x0000001200137213 */ /* 0x000fe40000000000 */
[----:B------:R-:W-:Y:S01]  /*0980*/  LOP3.LUT R33, R13, 0x34, RZ, 0xfc, !PT ;  /* 0x000000340d217812 */ /* 0x000fe200078efcff */
[----:B------:R-:W-:Y:S01]  /*0990*/  @!P0 IMAD.IADD R11, R11, 0x1, -R0 ;  /* 0x000000010b0b8824 */ /* 0x000fe200078e0a00 */
[C---:B------:R-:W-:Y:S01]  /*09a0*/  LOP3.LUT R35, R13.reuse, 0x3c, RZ, 0xfc, !PT ;  /* 0x0000003c0d237812 */ /* 0x040fe200078efcff */
[----:B------:R-:W-:Y:S01]  /*09b0*/  IMAD.MOV R14, RZ, RZ, -R14 ;  /* 0x000000ffff0e7224 */ /* 0x000fe200078e0a0e */
[----:B------:R-:W-:Y:S01]  /*09c0*/  LOP3.LUT R42, R13, 0x54, RZ, 0xfc, !PT ;  /* 0x000000540d2a7812 */ /* 0x000fe200078efcff */
[----:B------:R-:W-:Y:S01]  /*09d0*/  IMAD.HI.U32 R15, R8, R19, RZ ;  /* 0x00000013080f7227 */ /* 0x000fe200078e00ff */
[----:B------:R-:W-:-:S02]  /*09e0*/  ISETP.GT.U32.AND P0, PT, R0, R11, PT ;  /* 0x0000000b0000720c */ /* 0x000fc40003f04070 */
[----:B------:R-:W-:Y:S01]  /*09f0*/  IABS R39, R42 ;  /* 0x0000002a00277213 */ /* 0x000fe20000000000 */
[----:B------:R-:W-:Y:S01]  /*0a00*/  IMAD R14, R0, R14, R17 ;  /* 0x0000000e000e7224 */ /* 0x000fe200078e0211 */
[C---:B------:R-:W-:Y:S01]  /*0a10*/  LOP3.LUT R17, R13.reuse, 0x1c, RZ, 0xfc, !PT ;  /* 0x0000001c0d117812 */ /* 0x040fe200078efcff */
[----:B------:R-:W-:Y:S01]  /*0a20*/  @!P5 IMAD.IADD R12, R12, 0x1, -R0 ;  /* 0x000000010c0cd824 */ /* 0x000fe200078e0a00 */
[C---:B------:R-:W-:Y:S01]  /*0a30*/  LOP3.LUT R40, R13.reuse, 0x50, RZ, 0xfc, !PT ;  /* 0x000000500d287812 */ /* 0x040fe200078efcff */
[----:B------:R-:W-:Y:S01]  /*0a40*/  IMAD.MOV R15, RZ, RZ, -R15 ;  /* 0x000000ffff0f7224 */ /* 0x000fe200078e0a0f */
[----:B------:R-:W-:Y:S01]  /*0a50*/  LOP3.LUT R44, R13, 0x58, RZ, 0xfc, !PT ;  /* 0x000000580d2c7812 */ /* 0x000fe200078efcff */
[----:B------:R-:W-:Y:S01]  /*0a60*/  @!P4 IMAD.MOV R10, RZ, RZ, -R10 ;  /* 0x000000ffff0ac224 */ /* 0x000fe200078e0a0a */
[C---:B------:R-:W-:Y:S01]  /*0a70*/  ISETP.GT.U32.AND P5, PT, R0.reuse, R12, PT ;  /* 0x0000000c0000720c */ /* 0x040fe20003fa4070 */
[----:B------:R-:W-:Y:S01]  /*0a80*/  IMAD R15, R0, R15, R19 ;  /* 0x0000000f000f7224 */ /* 0x000fe200078e0213 */
[----:B------:R-:W-:Y:S01]  /*0a90*/  ISETP.GE.AND P4, PT, R16, RZ, PT ;  /* 0x000000ff1000720c */ /* 0x000fe20003f86270 */
[----:B------:R-:W-:Y:S01]  /*0aa0*/  @!P0 IMAD.IADD R11, R11, 0x1, -R0 ;  /* 0x000000010b0b8824 */ /* 0x000fe200078e0a00 */
[----:B------:R-:W-:Y:S01]  /*0ab0*/  ISETP.GE.AND P0, PT, R20, RZ, PT ;  /* 0x000000ff1400720c */ /* 0x000fe20003f06270 */
[----:B------:R-:W-:Y:S01]  /*0ac0*/  IMAD.HI.U32 R16, R8, R21, RZ ;  /* 0x0000001508107227 */ /* 0x000fe200078e00ff */
[----:B------:R-:W-:-:S02]  /*0ad0*/  IABS R37, R40 ;  /* 0x0000002800257213 */ /* 0x000fc40000000000 */
[C---:B------:R-:W-:Y:S01]  /*0ae0*/  LOP3.LUT R45, R13.reuse, 0x5c, RZ, 0xfc, !PT ;  /* 0x0000005c0d2d7812 */ /* 0x040fe200078efcff */
[----:B------:R-:W-:Y:S01]  /*0af0*/  @!P2 IMAD.MOV R11, RZ, RZ, -R11 ;  /* 0x000000ffff0ba224 */ /* 0x000fe200078e0a0b */
[----:B------:R-:W-:Y:S01]  /*0b00*/  ISETP.GT.U32.AND P2, PT, R0, R14, PT ;  /* 0x0000000e0000720c */ /* 0x000fe20003f44070 */
[----:B------:R-:W-:Y:S01]  /*0b10*/  IMAD.MOV R16, RZ, RZ, -R16 ;  /* 0x000000ffff107224 */ /* 0x000fe200078e0a10 */
[----:B------:R-:W-:Y:S01]  /*0b20*/  LOP3.LUT R46, R13, 0x60, RZ, 0xfc, !PT ;  /* 0x000000600d2e7812 */ /* 0x000fe200078efcff */
[----:B------:R-:W-:Y:S01]  /*0b30*/  @!P5 IMAD.IADD R12, R12, 0x1, -R0 ;  /* 0x000000010c0cd824 */ /* 0x000fe200078e0a00 */
[----:B------:R-:W-:Y:S01]  /*0b40*/  ISETP.GE.AND P5, PT, R17, RZ, PT ;  /* 0x000000ff1100720c */ /* 0x000fe20003fa6270 */
[C---:B------:R-:W-:Y:S01]  /*0b50*/  IMAD R16, R0.reuse, R16, R21 ;  /* 0x0000001000107224 */ /* 0x040fe200078e0215 */
[----:B------:R-:W-:Y:S01]  /*0b60*/  IABS R21, R17 ;  /* 0x0000001100157213 */ /* 0x000fe20000000000 */
[----:B------:R-:W-:Y:S01]  /*0b70*/  @!P6 IMAD.MOV R12, RZ, RZ, -R12 ;  /* 0x000000ffff0ce224 */ /* 0x000fe200078e0a0c */
[----:B------:R-:W-:Y:S01]  /*0b80*/  ISETP.GT.U32.AND P6, PT, R0, R15, PT ;  /* 0x0000000f0000720c */ /* 0x000fe20003fc4070 */
[----:B------:R-:W-:Y:S01]  /*0b90*/  @!P3 IMAD.MOV R7, RZ, RZ, -R7 ;  /* 0x000000ffff07b224 */ /* 0x000fe200078e0a07 */
[----:B------:R-:W-:Y:S01]  /*0ba0*/  ISETP.GE.AND P3, PT, R18, RZ, PT ;  /* 0x000000ff1200720c */ /* 0x000fe20003f66270 */
[----:B------:R-:W-:Y:S01]  /*0bb0*/  IMAD.HI.U32 R17, R8, R21, RZ ;  /* 0x0000001508117227 */ /* 0x000fe200078e00ff */
[----:B------:R-:W-:-:S02]  /*0bc0*/  LOP3.LUT R47, R13, 0x64, RZ, 0xfc, !PT ;  /* 0x000000640d2f7812 */ /* 0x000fc400078efcff */
[C---:B------:R-:W-:Y:S01]  /*0bd0*/  LOP3.LUT R48, R13.reuse, 0x68, RZ, 0xfc, !PT ;  /* 0x000000680d307812 */ /* 0x040fe200078efcff */
[--C-:B------:R-:W-:Y:S01]  /*0be0*/  @!P2 IMAD.IADD R14, R14, 0x1, -R0.reuse ;  /* 0x000000010e0ea824 */ /* 0x100fe200078e0a00 */
[----:B------:R-:W-:Y:S01]  /*0bf0*/  IABS R41, R47 ;  /* 0x0000002f00297213 */ /* 0x000fe20000000000 */
[----:B------:R-:W-:Y:S01]  /*0c00*/  IMAD.MOV R17, RZ, RZ, -R17 ;  /* 0x000000ffff117224 */ /* 0x000fe200078e0a11 */
[----:B------:R-:W-:Y:S01]  /*0c10*/  IABS R43, R48 ;  /* 0x00000030002b7213 */ /* 0x000fe20000000000 */
[----:B------:R-:W-:Y:S01]  /*0c20*/  IMAD.HI.U32 R18, R8, R23, RZ ;  /* 0x0000001708127227 */ /* 0x000fe200078e00ff */
[C---:B------:R-:W-:Y:S02]  /*0c30*/  ISETP.GT.U32.AND P2, PT, R0.reuse, R14, PT ;  /* 0x0000000e0000720c */ /* 0x040fe40003f44070 */
[----:B------:R-:W-:Y:S01]  /*0c40*/  LOP3.LUT R49, R13, 0x70, RZ, 0xfc, !PT ;  /* 0x000000700d317812 */ /* 0x000fe200078efcff */
[----:B------:R-:W-:Y:S01]  /*0c50*/  @!P6 IMAD.IADD R15, R15, 0x1, -R0 ;  /* 0x000000010f0fe824 */ /* 0x000fe200078e0a00 */
[C---:B------:R-:W-:Y:S01]  /*0c60*/  LOP3.LUT R50, R13.reuse, 0x88, RZ, 0xfc, !PT ;  /* 0x000000880d327812 */ /* 0x040fe200078efcff */
[----:B------:R-:W-:Y:S01]  /*0c70*/  IMAD R17, R0, R17, R21 ;  /* 0x0000001100117224 */ /* 0x000fe200078e0215 */
[----:B------:R-:W-:Y:S01]  /*0c80*/  LOP3.LUT R52, R13, 0x8c, RZ, 0xfc, !PT ;  /* 0x0000008c0d347812 */ /* 0x000fe200078efcff */
[----:B------:R-:W-:Y:S01]  /*0c90*/  IMAD.HI.U32 R20, R8, R27, RZ ;  /* 0x0000001b08147227 */ /* 0x000fe200078e00ff */
[----:B------:R-:W-:-:S02]  /*0ca0*/  ISETP.GT.U32.AND P6, PT, R0, R15, PT ;  /* 0x0000000f0000720c */ /* 0x000fc40003fc4070 */
[C---:B------:R-:W-:Y:S01]  /*0cb0*/  LOP3.LUT R54, R13.reuse, 0x90, RZ, 0xfc, !PT ;  /* 0x000000900d367812 */ /* 0x040fe200078efcff */
[----:B------:R-:W-:Y:S01]  /*0cc0*/  IMAD.HI.U32 R21, R8, R29, RZ ;  /* 0x0000001d08157227 */ /* 0x000fe200078e00ff */
[C---:B------:R-:W-:Y:S02]  /*0cd0*/  LOP3.LUT R55, R13.reuse, 0x94, RZ, 0xfc, !PT ;  /* 0x000000940d377812 */ /* 0x040fe400078efcff */
[----:B------:R-:W-:Y:S01]  /*0ce0*/  IABS R51, R54 ;  /* 0x0000003600337213 */ /* 0x000fe20000000000 */
[----:B------:R-:W-:Y:S01]  /*0cf0*/  @!P2 IMAD.IADD R14, R14, 0x1, -R0 ;  /* 0x000000010e0ea824 */ /* 0x000fe200078e0a00 */
[C---:B------:R-:W-:Y:S01]  /*0d00*/  ISETP.GT.U32.AND P2, PT, R0.reuse, R16, PT ;  /* 0x000000100000720c */ /* 0x040fe20003f44070 */
[----:B------:R-:W-:Y:S01]  /*0d10*/  IMAD.MOV R18, RZ, RZ, -R18 ;  /* 0x000000ffff127224 */ /* 0x000fe200078e0a12 */
[----:B------:R-:W-:Y:S01]  /*0d20*/  IABS R53, R55 ;  /* 0x0000003700357213 */ /* 0x000fe20000000000 */
[----:B------:R-:W-:Y:S01]  /*0d30*/  IMAD.MOV R20, RZ, RZ, -R20 ;  /* 0x000000ffff147224 */ /* 0x000fe200078e0a14 */
[----:B------:R-:W-:Y:S01]  /*0d40*/  LOP3.LUT R56, R13, 0xa0, RZ, 0xfc, !PT ;  /* 0x000000a00d387812 */ /* 0x000fe200078efcff */
[--C-:B------:R-:W-:Y:S01]  /*0d50*/  @!P6 IMAD.IADD R15, R15, 0x1, -R0.reuse ;  /* 0x000000010f0fe824 */ /* 0x100fe200078e0a00 */
[C---:B------:R-:W-:Y:S01]  /*0d60*/  ISETP.GT.U32.AND P6, PT, R0.reuse, R17, PT ;  /* 0x000000110000720c */ /* 0x040fe20003fc4070 */
[C---:B------:R-:W-:Y:S01]  /*0d70*/  IMAD R18, R0.reuse, R18, R23 ;  /* 0x0000001200127224 */ /* 0x040fe200078e0217 */
[C---:B------:R-:W-:Y:S01]  /*0d80*/  LOP3.LUT R58, R13.reuse, 0xa4, RZ, 0xfc, !PT ;  /* 0x000000a40d3a7812 */ /* 0x040fe200078efcff */
[----:B------:R-:W-:Y:S01]  /*0d90*/  IMAD.MOV R21, RZ, RZ, -R21 ;  /* 0x000000ffff157224 */ /* 0x000fe200078e0a15 */
[----:B------:R-:W-:Y:S01]  /*0da0*/  LOP3.LUT R60, R13, 0xa8, RZ, 0xfc, !PT ;  /* 0x000000a80d3c7812 */ /* 0x000fe200078efcff */
[----:B------:R-:W-:Y:S01]  /*0db0*/  IMAD R20, R0, R20, R27 ;  /* 0x0000001400147224 */ /* 0x000fe200078e021b */
[----:B------:R-:W-:Y:S01]  /*0dc0*/  IABS R27, R33 ;  /* 0x00000021001b7213 */ /* 0x000fe20000000000 */
[----:B------:R-:W-:Y:S01]  /*0dd0*/  @!P2 IMAD.IADD R16, R16, 0x1, -R0 ;  /* 0x000000011010a824 */ /* 0x000fe200078e0a00 */
[----:B------:R-:W-:Y:S01]  /*0de0*/  IABS R57, R60 ;  /* 0x0000003c00397213 */ /* 0x000fe20000000000 */
[C---:B------:R-:W-:Y:S01]  /*0df0*/  IMAD R21, R0.reuse, R21, R29 ;  /* 0x0000001500157224 */ /* 0x040fe200078e021d */
[----:B------:R-:W-:Y:S01]  /*0e00*/  IABS R29, R34 ;  /* 0x00000022001d7213 */ /* 0x000fe20000000000 */
[----:B------:R-:W-:Y:S01]  /*0e10*/  @!P4 IMAD.MOV R14, RZ, RZ, -R14 ;  /* 0x000000ffff0ec224 */ /* 0x000fe200078e0a0e */
[----:B------:R-:W-:Y:S01]  /*0e20*/  ISETP.GT.U32.AND P2, PT, R0, R16, PT ;  /* 0x000000100000720c */ /* 0x000fe20003f44070 */
[----:B------:R-:W-:Y:S01]  /*0e30*/  IMAD.HI.U32 R19, R8, R25, RZ ;  /* 0x0000001908137227 */ /* 0x000fe200078e00ff */
[----:B------:R-:W-:-:S02]  /*0e40*/  ISETP.GT.U32.AND P4, PT, R0, R18, PT ;  /* 0x000000120000720c */ /* 0x000fc40003f84070 */
[----:B------:R-:W-:Y:S01]  /*0e50*/  LOP3.LUT R62, R13, 0xac, RZ, 0xfc, !PT ;  /* 0x000000ac0d3e7812 */ /* 0x000fe200078efcff */
[--C-:B------:R-:W-:Y:S01]  /*0e60*/  @!P6 IMAD.IADD R17, R17, 0x1, -R0.reuse ;  /* 0x000000011111e824 */ /* 0x100fe200078e0a00 */
[C---:B------:R-:W-:Y:S01]  /*0e70*/  ISETP.GT.U32.AND P6, PT, R0.reuse, R21, PT ;  /* 0x000000150000720c */ /* 0x040fe20003fc4070 */
[----:B------:R-:W-:Y:S01]  /*0e80*/  IMAD.MOV R19, RZ, RZ, -R19 ;  /* 0x000000ffff137224 */ /* 0x000fe200078e0a13 */
[C---:B------:R-:W-:Y:S01]  /*0e90*/  LOP3.LUT R64, R13.reuse, 0xb0, RZ, 0xfc, !PT ;  /* 0x000000b00d407812 */ /* 0x040fe200078efcff */
[----:B------:R-:W-:Y:S01]  /*0ea0*/  @!P3 IMAD.MOV R15, RZ, RZ, -R15 ;  /* 0x000000ffff0fb224 */ /* 0x000fe200078e0a0f */
[----:B------:R-:W-:Y:S01]  /*0eb0*/  LOP3.LUT R65, R13, 0xb8, RZ, 0xfc, !PT ;  /* 0x000000b80d417812 */ /* 0x000fe200078efcff */
[----:B------:R-:W-:Y:S01]  /*0ec0*/  IMAD R19, R0, R19, R25 ;  /* 0x0000001300137224 */ /* 0x000fe200078e0219 */
[----:B------:R-:W-:Y:S01]  /*0ed0*/  IABS R25, R32 ;  /* 0x0000002000197213 */ /* 0x000fe20000000000 */
[--C-:B------:R-:W-:Y:S01]  /*0ee0*/  @!P2 IMAD.IADD R16, R16, 0x1, -R0.reuse ;  /* 0x000000011010a824 */ /* 0x100fe200078e0a00 */
[----:B------:R-:W-:Y:S01]  /*0ef0*/  ISETP.GT.U32.AND P2, PT, R0, R20, PT ;  /* 0x000000140000720c */ /* 0x000fe20003f44070 */
[----:B------:R-:W-:Y:S01]  /*0f00*/  @!P4 IMAD.IADD R18, R18, 0x1, -R0 ;  /* 0x000000011212c824 */ /* 0x000fe200078e0a00 */
[----:B------:R-:W-:Y:S01]  /*0f10*/  ISETP.GT.U32.AND P4, PT, R0, R17, PT ;  /* 0x000000110000720c */ /* 0x000fe20003f84070 */
[----:B------:R-:W-:Y:S01]  /*0f20*/  IMAD.HI.U32 R22, R8, R25, RZ ;  /* 0x0000001908167227 */ /* 0x000fe200078e00ff */
[----:B------:R-:W-:-:S02]  /*0f30*/  ISETP.GT.U32.AND P3, PT, R0, R19, PT ;  /* 0x000000130000720c */ /* 0x000fc40003f64070 */
[----:B------:R-:W-:Y:S01]  /*0f40*/  IABS R59, R64 ;  /* 0x00000040003b7213 */ /* 0x000fe20000000000 */
[----:B------:R-:W-:Y:S01]  /*0f50*/  @!P6 IMAD.IADD R21, R21, 0x1, -R0 ;  /* 0x000000011515e824 */ /* 0x000fe200078e0a00 */
[----:B------:R-:W-:Y:S01]  /*0f60*/  IABS R63, R65 ;  /* 0x00000041003f7213 */ /* 0x000fe20000000000 */
[----:B------:R-:W-:Y:S01]  /*0f70*/  IMAD.MOV R22, RZ, RZ, -R22 ;  /* 0x000000ffff167224 */ /* 0x000fe200078e0a16 */
[C---:B------:R-:W-:Y:S01]  /*0f80*/  LOP3.LUT R66, R13.reuse, 0xbc, RZ, 0xfc, !PT ;  /* 0x000000bc0d427812 */ /* 0x040fe200078efcff */
[----:B------:R-:W-:Y:S01]  /*0f90*/  IMAD.HI.U32 R24, R8, R29, RZ ;  /* 0x0000001d08187227 */ /* 0x000fe200078e00ff */
[C---:B------:R-:W-:Y:S02]  /*0fa0*/  LOP3.LUT R68, R13.reuse, 0xd0, RZ, 0xfc, !PT ;  /* 0x000000d00d447812 */ /* 0x040fe400078efcff */
[C---:B------:R-:W-:Y:S01]  /*0fb0*/  LOP3.LUT R70, R13.reuse, 0xd4, RZ, 0xfc, !PT ;  /* 0x000000d40d467812 */ /* 0x040fe200078efcff */
[----:B------:R-:W-:Y:S01]  /*0fc0*/  @!P2 IMAD.IADD R20, R20, 0x1, -R0 ;  /* 0x000000011414a824 */ /* 0x000fe200078e0a00 */
[C---:B------:R-:W-:Y:S01]  /*0fd0*/  LOP3.LUT R72, R13.reuse, 0xd8, RZ, 0xfc, !PT ;  /* 0x000000d80d487812 */ /* 0x040fe200078efcff */
[C---:B------:R-:W-:Y:S01]  /*0fe0*/  IMAD R22, R0.reuse, R22, R25 ;  /* 0x0000001600167224 */ /* 0x040fe200078e0219 */
[----:B------:R-:W-:Y:S01]  /*0ff0*/  LOP3.LUT R74, R13, 0xdc, RZ, 0xfc, !PT ;  /* 0x000000dc0d4a7812 */ /* 0x000fe200078efcff */
[----:B------:R-:W-:Y:S01]  /*1000*/  IMAD.MOV R24, RZ, RZ, -R24 ;  /* 0x000000ffff187224 */ /* 0x000fe200078e0a18 */
[C---:B------:R-:W-:Y:S01]  /*1010*/  ISETP.GT.U32.AND P6, PT, R0.reuse, R20, PT ;  /* 0x000000140000720c */ /* 0x040fe20003fc4070 */
[----:B------:R-:W-:Y:S01]  /*1020*/  @!P4 IMAD.IADD R17, R17, 0x1, -R0 ;  /* 0x000000011111c824 */ /* 0x000fe200078e0a00 */
[C---:B------:R-:W-:Y:S01]  /*1030*/  ISETP.GT.U32.AND P4, PT, R0.reuse, R22, PT ;  /* 0x000000160000720c */ /* 0x040fe20003f84070 */
[----:B------:R-:W-:Y:S01]  /*1040*/  IMAD R24, R0, R24, R29 ;  /* 0x0000001800187224 */ /* 0x000fe200078e021d */
[----:B------:R-:W-:Y:S01]  /*1050*/  IABS R71, R72 ;  /* 0x0000004800477213 */ /* 0x000fe20000000000 */
[----:B------:R-:W-:Y:S01]  /*1060*/  IMAD.HI.U32 R23, R8, R27, RZ ;  /* 0x0000001b08177227 */ /* 0x000fe200078e00ff */
[----:B------:R-:W-:-:S02]  /*1070*/  IABS R73, R74 ;  /* 0x0000004a00497213 */ /* 0x000fc40000000000 */
[----:B------:R-:W-:Y:S01]  /*1080*/  LOP3.LUT R76, R13, 0xe4, RZ, 0xfc, !PT ;  /* 0x000000e40d4c7812 */ /* 0x000fe200078efcff */
[----:B------:R-:W-:Y:S01]  /*1090*/  @!P3 IMAD.IADD R19, R19, 0x1, -R0 ;  /* 0x000000011313b824 */ /* 0x000fe200078e0a00 */
[C---:B------:R-:W-:Y:S01]  /*10a0*/  ISETP.GT.U32.AND P3, PT, R0.reuse, R18, PT ;  /* 0x000000120000720c */ /* 0x040fe20003f64070 */
[----:B------:R-:W-:Y:S01]  /*10b0*/  @!P0 IMAD.MOV R16, RZ, RZ, -R16 ;  /* 0x000000ffff108224 */ /* 0x000fe200078e0a10 */
[----:B------:R-:W-:Y:S01]  /*10c0*/  ISETP.GT.U32.AND P0, PT, R0, R21, PT ;  /* 0x000000150000720c */ /* 0x000fe20003f04070 */
[--C-:B------:R-:W-:Y:S01]  /*10d0*/  @!P6 IMAD.IADD R20, R20, 0x1, -R0.reuse ;  /* 0x000000011414e824 */ /* 0x100fe200078e0a00 */
[C---:B------:R-:W-:Y:S01]  /*10e0*/  ISETP.GT.U32.AND P6, PT, R0.reuse, R24, PT ;  /* 0x000000180000720c */ /* 0x040fe20003fc4070 */
[----:B------:R-:W-:Y:S01]  /*10f0*/  IMAD.MOV R23, RZ, RZ, -R23 ;  /* 0x000000ffff177224 */ /* 0x000fe200078e0a17 */
[----:B------:R-:W-:Y:S01]  /*1100*/  ISETP.GT.U32.AND P2, PT, R0, R19, PT ;  /* 0x000000130000720c */ /* 0x000fe20003f44070 */
[--C-:B------:R-:W-:Y:S01]  /*1110*/  @!P4 IMAD.IADD R22, R22, 0x1, -R0.reuse ;  /* 0x000000011616c824 */ /* 0x100fe200078e0a00 */
[----:B------:R-:W-:Y:S01]  /*1120*/  ISETP.GE.AND P4, PT, R30, RZ, PT ;  /* 0x000000ff1e00720c */ /* 0x000fe20003f86270 */
[----:B------:R-:W-:Y:S01]  /*1130*/  IMAD R23, R0, R23, R27 ;  /* 0x0000001700177224 */ /* 0x000fe200078e021b */
[----:B------:R-:W-:Y:S01]  /*1140*/  IABS R27, R35 ;  /* 0x00000023001b7213 */ /* 0x000fe20000000000 */
[----:B------:R-:W-:Y:S01]  /*1150*/  @!P5 IMAD.MOV R17, RZ, RZ, -R17 ;  /* 0x000000ffff11d224 */ /* 0x000fe200078e0a11 */
[----:B------:R-:W-:Y:S01]  /*1160*/  LOP3.LUT R30, R13, 0x4c, RZ, 0xfc, !PT ;  /* 0x0000004c0d1e7812 */ /* 0x000fe200078efcff */
[----:B------:R-:W-:Y:S01]  /*1170*/  @!P3 IMAD.IADD R18, R18, 0x1, -R0 ;  /* 0x000000011212b824 */ /* 0x000fe200078e0a00 */
[----:B------:R-:W-:Y:S01]  /*1180*/  ISETP.GT.U32.AND P3, PT, R0, R23, PT ;  /* 0x000000170000720c */ /* 0x000fe20003f64070 */
[----:B------:R-:W-:Y:S01]  /*1190*/  IMAD.HI.U32 R25, R8, R27, RZ ;  /* 0x0000001b08197227 */ /* 0x000fe200078e00ff */
[----:B------:R-:W-:-:S02]  /*11a0*/  IABS R77, R76 ;  /* 0x0000004c004d7213 */ /* 0x000fc40000000000 */
[----:B------:R-:W-:Y:S01]  /*11b0*/  LOP3.LUT R78, R13, 0xe8, RZ, 0xfc, !PT ;  /* 0x000000e80d4e7812 */ /* 0x000fe200078efcff */
[--C-:B------:R-:W-:Y:S01]  /*11c0*/  @!P6 IMAD.IADD R24, R24, 0x1, -R0.reuse ;  /* 0x000000011818e824 */ /* 0x100fe200078e0a00 */
[----:B------:R-:W-:Y:S01]  /*11d0*/  ISETP.GT.U32.AND P6, PT, R0, R22, PT ;  /* 0x000000160000720c */ /* 0x000fe20003fc4070 */
[--C-:B------:R-:W-:Y:S01]  /*11e0*/  @!P0 IMAD.IADD R21, R21, 0x1, -R0.reuse ;  /* 0x0000000115158824 */ /* 0x100fe200078e0a00 */
[----:B------:R-:W-:Y:S01]  /*11f0*/  ISETP.GE.AND P0, PT, R28, RZ, PT ;  /* 0x000000ff1c00720c */ /* 0x000fe20003f06270 */
[----:B------:R-:W-:Y:S01]  /*1200*/  IMAD.MOV R25, RZ, RZ, -R25 ;  /* 0x000000ffff197224 */ /* 0x000fe200078e0a19 */
[----:B------:R-:W-:Y:S01]  /*1210*/  LOP3.LUT R28, R13, 0x40, RZ, 0xfc, !PT ;  /* 0x000000400d1c7812 */ /* 0x000fe200078efcff */
[----:B------:R-:W-:Y:S01]  /*1220*/  @!P2 IMAD.IADD R19, R19, 0x1, -R0 ;  /* 0x000000011313a824 */ /* 0x000fe200078e0a00 */
[----:B------:R-:W-:Y:S01]  /*1230*/  ISETP.GE.AND P2, PT, R26, RZ, PT ;  /* 0x000000ff1a00720c */ /* 0x000fe20003f46270 */
[C---:B------:R-:W-:Y:S01]  /*1240*/  IMAD R25, R0.reuse, R25, R27 ;  /* 0x0000001900197224 */ /* 0x040fe200078e021b */
[----:B------:R-:W-:Y:S01]  /*1250*/  IABS R26, R28 ;  /* 0x0000001c001a7213 */ /* 0x000fe20000000000 */
[----:B------:R-:W-:Y:S01]  /*1260*/  @!P4 IMAD.MOV R20, RZ, RZ, -R20 ;  /* 0x000000ffff14c224 */ /* 0x000fe200078e0a14 */
[C---:B------:R-:W-:Y:S01]  /*1270*/  ISETP.GT.U32.AND P5, PT, R0.reuse, R24, PT ;  /* 0x000000180000720c */ /* 0x040fe20003fa4070 */
[----:B------:R-:W-:Y:S01]  /*1280*/  @!P3 IMAD.IADD R23, R23, 0x1, -R0 ;  /* 0x000000011717b824 */ /* 0x000fe200078e0a00 */
[----:B------:R-:W-:Y:S01]  /*1290*/  ISETP.GT.U32.AND P4, PT, R0, R25, PT ;  /* 0x000000190000720c */ /* 0x000fe20003f84070 */
[----:B------:R-:W-:Y:S01]  /*12a0*/  IMAD.MOV.U32 R27, RZ, RZ, R26 ;  /* 0x000000ffff1b7224 */ /* 0x000fe200078e001a */
        /* <DEDUP_REMOVED lines=8> */
[----:B------:R-:W-:Y:S01]  /*1330*/  @!P0 IMAD.MOV R19, RZ, RZ, -R19 ;  /* 0x000000ffff138224 */ /* 0x000fe200078e0a13 */
[----:B------:R-:W-:Y:S01]  /*1340*/  ISETP.GE.AND P0, PT, R32, RZ, PT ;  /* 0x000000ff2000720c */ /* 0x000fe20003f06270 */
[----:B------:R-:W-:Y:S01]  /*1350*/  IMAD.MOV R26, RZ, RZ, -R26 ;  /* 0x000000ffff1a7224 */ /* 0x000fe200078e0a1a */
[----:B------:R-:W-:Y:S01]  /*1360*/  IABS R83, R82 ;  /* 0x0000005200537213 */ /* 0x000fe20000000000 */
[--C-:B------:R-:W-:Y:S01]  /*1370*/  @!P5 IMAD.IADD R24, R24, 0x1, -R0.reuse ;  /* 0x000000011818d824 */ /* 0x100fe200078e0a00 */
[----:B------:R-:W-:Y:S01]  /*1380*/  ISETP.GE.AND P5, PT, R28, RZ, PT ;  /* 0x000000ff1c00720c */ /* 0x000fe20003fa6270 */
[C---:B------:R-:W-:Y:S01]  /*1390*/  IMAD R26, R0.reuse, R26, R27 ;  /* 0x0000001a001a7224 */ /* 0x040fe200078e021b */
[----:B------:R-:W-:Y:S01]  /*13a0*/  LOP3.LUT R27, R13, 0x44, RZ, 0xfc, !PT ;  /* 0x000000440d1b7812 */ /* 0x000fe200078efcff */
[----:B------:R-:W-:Y:S01]  /*13b0*/  @!P4 IMAD.IADD R25, R25, 0x1, -R0 ;  /* 0x000000011919c824 */ /* 0x000fe200078e0a00 */
[----:B------:R-:W-:Y:S01]  /*13c0*/  LOP3.LUT R28, R13, 0x48, RZ, 0xfc, !PT ;  /* 0x000000480d1c7812 */ /* 0x000fe200078efcff */
[----:B------:R-:W-:Y:S01]  /*13d0*/  @!P6 IMAD.MOV R24, RZ, RZ, -R24 ;  /* 0x000000ffff18e224 */ /* 0x000fe200078e0a18 */
[----:B------:R-:W-:Y:S01]  /*13e0*/  IABS R29, R27 ;  /* 0x0000001b001d7213 */ /* 0x000fe20000000000 */
[----:B------:R-:W-:Y:S01]  /*13f0*/  @!P3 IMAD.MOV R21, RZ, RZ, -R21 ;  /* 0x000000ffff15b224 */ /* 0x000fe200078e0a15 */
[C---:B------:R-:W-:Y:S01]  /*1400*/  ISETP.GT.U32.AND P4, PT, R0.reuse, R25, PT ;  /* 0x000000190000720c */ /* 0x040fe20003f84070 */
[----:B------:R-:W-:Y:S01]  /*1410*/  @!P2 IMAD.IADD R23, R23, 0x1, -R0 ;  /* 0x000000011717a824 */ /* 0x000fe200078e0a00 */
[----:B------:R-:W-:Y:S01]  /*1420*/  ISETP.GT.U32.AND P6, PT, R0, R26, PT ;  /* 0x0000001a0000720c */ /* 0x000fe20003fc4070 */
[----:B------:R-:W-:Y:S01]  /*1430*/  @!P0 IMAD.MOV R22, RZ, RZ, -R22 ;  /* 0x000000ffff168224 */ /* 0x000fe200078e0a16 */
[----:B------:R-:W-:Y:S01]  /*1440*/  ISETP.GE.AND P3, PT, R33, RZ, PT ;  /* 0x000000ff2100720c */ /* 0x000fe20003f66270 */
[----:B------:R-:W-:Y:S01]  /*1450*/  IMAD.HI.U32 R31, R8, R39, RZ ;  /* 0x00000027081f7227 */ /* 0x000fe200078e00ff */
[----:B------:R-:W-:-:S02]  /*1460*/  ISETP.GE.AND P2, PT, R35, RZ, PT ;  /* 0x000000ff2300720c */ /* 0x000fc40003f46270 */
[----:B------:R-:W-:Y:S01]  /*1470*/  ISETP.GE.AND P0, PT, R27, RZ, PT ;  /* 0x000000ff1b00720c */ /* 0x000fe20003f06270 */
[----:B------:R-:W-:Y:S01]  /*1480*/  IMAD.HI.U32 R27, R8, R29, RZ ;  /* 0x0000001d081b7227 */ /* 0x000fe200078e00ff */
[----:B------:R-:W-:Y:S02]  /*1490*/  IABS R33, R28 ;  /* 0x0000001c00217213 */ /* 0x000fe40000000000 */
[----:B------:R-:W-:Y:S01]  /*14a0*/  IABS R35, R30 ;  /* 0x0000001e00237213 */ /* 0x000fe20000000000 */
[----:B------:R-:W-:Y:S01]  /*14b0*/  IMAD.MOV R27, RZ, RZ, -R27 ;  /* 0x000000ffff1b7224 */ /* 0x000fe200078e0a1b */
[----:B------:R-:W-:Y:S01]  /*14c0*/  LOP3.LUT R80, R13, 0xec, RZ, 0xfc, !PT ;  /* 0x000000ec0d507812 */ /* 0x000fe200078efcff */
[--C-:B------:R-:W-:Y:S01]  /*14d0*/  @!P4 IMAD.IADD R25, R25, 0x1, -R0.reuse ;  /* 0x000000011919c824 */ /* 0x100fe200078e0a00 */
[----:B------:R-:W-:Y:S01]  /*14e0*/  ISETP.GE.AND P4, PT, R30, RZ, PT ;  /* 0x000000ff1e00720c */ /* 0x000fe20003f86270 */
[----:B------:R-:W-:Y:S01]  /*14f0*/  IMAD R27, R0, R27, R29 ;  /* 0x0000001b001b7224 */ /* 0x000fe200078e021d */
[----:B------:R-:W-:Y:S01]  /*1500*/  IABS R81, R80 ;  /* 0x0000005000517213 */ /* 0x000fe20000000000 */
[----:B------:R-:W-:Y:S01]  /*1510*/  @!P6 IMAD.IADD R26, R26, 0x1, -R0 ;  /* 0x000000011a1ae824 */ /* 0x000fe200078e0a00 */
[----:B------:R-:W-:Y:S01]  /*1520*/  IADD3 R120, R4, -0x1a, RZ ;  /* 0xffffffe604787810 */ /* 0x000fe20007ffe0ff */
[----:B------:R-:W-:Y:S01]  /*1530*/  @!P3 IMAD.MOV R23, RZ, RZ, -R23 ;  /* 0x000000ffff17b224 */ /* 0x000fe200078e0a17 */
[----:B------:R-:W-:Y:S01]  /*1540*/  ISETP.GE.AND P3, PT, R28, RZ, PT ;  /* 0x000000ff1c00720c */ /* 0x000fe20003f66270 */
[----:B------:R-:W-:Y:S01]  /*1550*/  @!P2 IMAD.MOV R25, RZ, RZ, -R25 ;  /* 0x000000ffff19a224 */ /* 0x000fe200078e0a19 */
[----:B------:R-:W-:Y:S01]  /*1560*/  ISETP.GT.U32.AND P6, PT, R0, R26, PT ;  /* 0x0000001a0000720c */ /* 0x000fe20003fc4070 */
[----:B------:R-:W-:Y:S01]  /*1570*/  IMAD.HI.U32 R28, R8, R33, RZ ;  /* 0x00000021081c7227 */ /* 0x000fe200078e00ff */
[----:B------:R-:W-:-:S03]  /*1580*/  ISETP.GT.U32.AND P2, PT, R0, R27, PT ;  /* 0x0000001b0000720c */ /* 0x000fc60003f44070 */
[----:B------:R-:W-:-:S04]  /*1590*/  IMAD.HI.U32 R29, R8, R35, RZ ;  /* 0x00000023081d7227 */ /* 0x000fc800078e00ff */
[----:B------:R-:W-:Y:S02]  /*15a0*/  IMAD.MOV R28, RZ, RZ, -R28 ;  /* 0x000000ffff1c7224 */ /* 0x000fe400078e0a1c */
[----:B------:R-:W-:Y:S02]  /*15b0*/  IMAD.MOV R29, RZ, RZ, -R29 ;  /* 0x000000ffff1d7224 */ /* 0x000fe400078e0a1d */
[C---:B------:R-:W-:Y:S02]  /*15c0*/  IMAD R28, R0.reuse, R28, R33 ;  /* 0x0000001c001c7224 */ /* 0x040fe400078e0221 */
[----:B------:R-:W-:Y:S01]  /*15d0*/  IMAD R29, R0, R29, R35 ;  /* 0x0000001d001d7224 */ /* 0x000fe200078e0223 */
[----:B------:R-:W-:Y:S01]  /*15e0*/  IABS R35, R44 ;  /* 0x0000002c00237213 */ /* 0x000fe20000000000 */
[--C-:B------:R-:W-:Y:S01]  /*15f0*/  @!P6 IMAD.IADD R26, R26, 0x1, -R0.reuse ;  /* 0x000000011a1ae824 */ /* 0x100fe200078e0a00 */
[C---:B------:R-:W-:Y:S01]  /*1600*/  ISETP.GT.U32.AND P6, PT, R0.reuse, R28, PT ;  /* 0x0000001c0000720c */ /* 0x040fe20003fc4070 */
[----:B------:R-:W-:Y:S01]  /*1610*/  @!P2 IMAD.IADD R27, R27, 0x1, -R0 ;  /* 0x000000011b1ba824 */ /* 0x000fe200078e0a00 */
[----:B------:R-:W-:Y:S01]  /*1620*/  ISETP.GT.U32.AND P2, PT, R0, R29, PT ;  /* 0x0000001d0000720c */ /* 0x000fe20003f44070 */
[----:B------:R-:W-:-:S02]  /*1630*/  IMAD.MOV R31, RZ, RZ, -R31 ;  /* 0x000000ffff1f7224 */ /* 0x000fc400078e0a1f */
[----:B------:R-:W-:-:S04]  /*1640*/  IMAD.HI.U32 R30, R8, R37, RZ ;  /* 0x00000025081e7227 */ /* 0x000fc800078e00ff */
[----:B------:R-:W-:Y:S01]  /*1650*/  IMAD R32, R0, R31, R39 ;  /* 0x0000001f00207224 */ /* 0x000fe200078e0227 */
[----:B------:R-:W-:Y:S01]  /*1660*/  IABS R39, R46 ;  /* 0x0000002e00277213 */ /* 0x000fe20000000000 */
[----:B------:R-:W-:Y:S02]  /*1670*/  IMAD.MOV R30, RZ, RZ, -R30 ;  /* 0x000000ffff1e7224 */ /* 0x000fe400078e0a1e */
[--C-:B------:R-:W-:Y:S01]  /*1680*/  @!P6 IMAD.IADD R28, R28, 0x1, -R0.reuse ;  /* 0x000000011c1ce824 */ /* 0x100fe200078e0a00 */
[----:B------:R-:W-:Y:S01]  /*1690*/  ISETP.GT.U32.AND P6, PT, R0, R27, PT ;  /* 0x0000001b0000720c */ /* 0x000fe20003fc4070 */
[----:B------:R-:W-:Y:S02]  /*16a0*/  @!P2 IMAD.IADD R29, R29, 0x1, -R0 ;  /* 0x000000011d1da824 */ /* 0x000fe400078e0a00 */
[----:B------:R-:W-:-:S03]  /*16b0*/  IMAD.HI.U32 R31, R8, R35, RZ ;  /* 0x00000023081f7227 */ /* 0x000fc600078e00ff */
[C---:B------:R-:W-:Y:S01]  /*16c0*/  ISETP.GT.U32.AND P2, PT, R0.reuse, R29, PT ;  /* 0x0000001d0000720c */ /* 0x040fe20003f44070 */
[C---:B------:R-:W-:Y:S01]  /*16d0*/  IMAD R30, R0.reuse, R30, R37 ;  /* 0x0000001e001e7224 */ /* 0x040fe200078e0225 */
[----:B------:R-:W-:Y:S01]  /*16e0*/  IABS R37, R45 ;  /* 0x0000002d00257213 */ /* 0x000fe20000000000 */
[----:B------:R-:W-:Y:S02]  /*16f0*/  IMAD.MOV R31, RZ, RZ, -R31 ;  /* 0x000000ffff1f7224 */ /* 0x000fe400078e0a1f */
[----:B------:R-:W-:Y:S01]  /*1700*/  @!P5 IMAD.MOV R26, RZ, RZ, -R26 ;  /* 0x000000ffff1ad224 */ /* 0x000fe200078e0a1a */
[C---:B------:R-:W-:Y:S01]  /*1710*/  ISETP.GT.U32.AND P5, PT, R0.reuse, R28, PT ;  /* 0x0000001c0000720c */ /* 0x040fe20003fa4070 */
[----:B------:R-:W-:Y:S01]  /*1720*/  @!P6 IMAD.IADD R27, R27, 0x1, -R0 ;  /* 0x000000011b1be824 */ /* 0x000fe200078e0a00 */
[C---:B------:R-:W-:Y:S01]  /*1730*/  ISETP.GT.U32.AND P6, PT, R0.reuse, R30, PT ;  /* 0x0000001e0000720c */ /* 0x040fe20003fc4070 */
[----:B------:R-:W-:Y:S02]  /*1740*/  IMAD R34, R0, R31, R35 ;  /* 0x0000001f00227224 */ /* 0x000fe400078e0223 */
[----:B------:R-:W-:-:S04]  /*1750*/  IMAD.HI.U32 R33, R8, R37, RZ ;  /* 0x0000002508217227 */ /* 0x000fc800078e00ff */
[----:B------:R-:W-:Y:S01]  /*1760*/  @!P2 IMAD.IADD R29, R29, 0x1, -R0 ;  /* 0x000000011d1da824 */ /* 0x000fe200078e0a00 */
[----:B------:R-:W-:Y:S01]  /*1770*/  ISETP.GT.U32.AND P2, PT, R0, R34, PT ;  /* 0x000000220000720c */ /* 0x000fe20003f44070 */
[----:B------:R-:W-:Y:S02]  /*1780*/  IMAD.MOV R33, RZ, RZ, -R33 ;  /* 0x000000ffff217224 */ /* 0x000fe400078e0a21 */
[----:B------:R-:W-:-:S04]  /*1790*/  IMAD.HI.U32 R31, R8, R39, RZ ;  /* 0x00000027081f7227 */ /* 0x000fc800078e00ff */
[----:B------:R-:W-:Y:S02]  /*17a0*/  IMAD R33, R0, R33, R37 ;  /* 0x0000002100217224 */ /* 0x000fe400078e0225 */
[--C-:B------:R-:W-:Y:S02]  /*17b0*/  @!P6 IMAD.IADD R30, R30, 0x1, -R0.reuse ;  /* 0x000000011e1ee824 */ /* 0x100fe400078e0a00 */
[----:B------:R-:W-:Y:S01]  /*17c0*/  @!P5 IMAD.IADD R28, R28, 0x1, -R0 ;  /* 0x000000011c1cd824 */ /* 0x000fe200078e0a00 */
[----:B------:R-:W-:Y:S01]  /*17d0*/  ISETP.GT.U32.AND P5, PT, R0, R32, PT ;  /* 0x000000200000720c */ /* 0x000fe20003fa4070 */
[----:B------:R-:W-:Y:S01]  /*17e0*/  IMAD.HI.U32 R35, R8, R41, RZ ;  /* 0x0000002908237227 */ /* 0x000fe200078e00ff */
[----:B------:R-:W-:-:S03]  /*17f0*/  ISETP.GT.U32.AND P6, PT, R0, R33, PT ;  /* 0x000000210000720c */ /* 0x000fc60003fc4070 */
[----:B------:R-:W-:Y:S02]  /*1800*/  IMAD.MOV R31, RZ, RZ, -R31 ;  /* 0x000000ffff1f7224 */ /* 0x000fe400078e0a1f */
[----:B------:R-:W-:Y:S01]  /*1810*/  @!P2 IMAD.IADD R34, R34, 0x1, -R0 ;  /* 0x000000012222a824 */ /* 0x000fe200078e0a00 */
[C---:B------:R-:W-:Y:S01]  /*1820*/  ISETP.GT.U32.AND P2, PT, R0.reuse, R30, PT ;  /* 0x0000001e0000720c */ /* 0x040fe20003f44070 */
[----:B------:R-:W-:Y:S02]  /*1830*/  IMAD.MOV R37, RZ, RZ, -R35 ;  /* 0x000000ffff257224 */ /* 0x000fe400078e0a23 */
[----:B------:R-:W-:Y:S02]  /*1840*/  IMAD R35, R0, R31, R39 ;  /* 0x0000001f00237224 */ /* 0x000fe400078e0227 */
[----:B------:R-:W-:-:S04]  /*1850*/  IMAD.HI.U32 R36, R8, R43, RZ ;  /* 0x0000002b08247227 */ /* 0x000fc800078e00ff */
[----:B------:R-:W-:Y:S01]  /*1860*/  @!P4 IMAD.MOV R29, RZ, RZ, -R29 ;  /* 0x000000ffff1dc224 */ /* 0x000fe200078e0a1d */
[C---:B------:R-:W-:Y:S01]  /*1870*/  ISETP.GT.U32.AND P4, PT, R0.reuse, R35, PT ;  /* 0x000000230000720c */ /* 0x040fe20003f84070 */
[----:B------:R-:W-:Y:S02]  /*1880*/  IMAD.MOV R38, RZ, RZ, -R36 ;  /* 0x000000ffff267224 */ /* 0x000fe400078e0a24 */
[----:B------:R-:W-:Y:S01]  /*1890*/  IMAD R36, R0, R37, R41 ;  /* 0x0000002500247224 */ /* 0x000fe200078e0229 */
[----:B------:R-:W-:Y:S01]  /*18a0*/  IABS R41, R49 ;  /* 0x0000003100297213 */ /* 0x000fe20000000000 */
[--C-:B------:R-:W-:Y:S01]  /*18b0*/  @!P5 IMAD.IADD R32, R32, 0x1, -R0.reuse ;  /* 0x000000012020d824 */ /* 0x100fe200078e0a00 */
[----:B------:R-:W-:Y:S01]  /*18c0*/  ISETP.GE.AND P5, PT, R40, RZ, PT ;  /* 0x000000ff2800720c */ /* 0x000fe20003fa6270 */
[--C-:B------:R-:W-:Y:S01]  /*18d0*/  @!P6 IMAD.IADD R33, R33, 0x1, -R0.reuse ;  /* 0x000000012121e824 */ /* 0x100fe200078e0a00 */
[----:B------:R-:W-:Y:S01]  /*18e0*/  ISETP.GT.U32.AND P6, PT, R0, R34, PT ;  /* 0x000000220000720c */ /* 0x000fe20003fc4070 */
[----:B------:R-:W-:Y:S01]  /*18f0*/  @!P2 IMAD.IADD R30, R30, 0x1, -R0 ;  /* 0x000000011e1ea824 */ /* 0x000fe200078e0a00 */
[----:B------:R-:W-:Y:S01]  /*1900*/  LOP3.LUT R40, R13, 0x6c, RZ, 0xfc, !PT ;  /* 0x0000006c0d287812 */ /* 0x000fe200078efcff */
[----:B------:R-:W-:Y:S01]  /*1910*/  @!P0 IMAD.MOV R27, RZ, RZ, -R27 ;  /* 0x000000ffff1b8224 */ /* 0x000fe200078e0a1b */
[C---:B------:R-:W-:Y:S01]  /*1920*/  ISETP.GT.U32.AND P2, PT, R0.reuse, R36, PT ;  /* 0x000000240000720c */ /* 0x040fe20003f44070 */
[----:B------:R-:W-:Y:S01]  /*1930*/  @!P3 IMAD.MOV R28, RZ, RZ, -R28 ;  /* 0x000000ffff1cb224 */ /* 0x000fe200078e0a1c */
[C---:B------:R-:W-:Y:S01]  /*1940*/  ISETP.GT.U32.AND P0, PT, R0.reuse, R32, PT ;  /* 0x000000200000720c */ /* 0x040fe20003f04070 */
[C---:B------:R-:W-:Y:S01]  /*1950*/  IMAD R37, R0.reuse, R38, R43 ;  /* 0x0000002600257224 */ /* 0x040fe200078e022b */
[----:B------:R-:W-:Y:S01]  /*1960*/  IABS R39, R40 ;  /* 0x0000002800277213 */ /* 0x000fe20000000000 */
[----:B------:R-:W-:Y:S01]  /*1970*/  @!P4 IMAD.IADD R35, R35, 0x1, -R0 ;  /* 0x000000012323c824 */ /* 0x000fe200078e0a00 */
[----:B------:R-:W-:Y:S01]  /*1980*/  ISETP.GT.U32.AND P3, PT, R0, R33, PT ;  /* 0x000000210000720c */ /* 0x000fe20003f64070 */
[----:B------:R-:W-:Y:S01]  /*1990*/  @!P5 IMAD.MOV R30, RZ, RZ, -R30 ;  /* 0x000000ffff1ed224 */ /* 0x000fe200078e0a1e */
[----:B------:R-:W-:Y:S01]  /*19a0*/  ISETP.GE.AND P4, PT, R45, RZ, PT ;  /* 0x000000ff2d00720c */ /* 0x000fe20003f86270 */
[----:B------:R-:W-:-:S04]  /*19b0*/  IMAD.HI.U32 R31, R8, R39, RZ ;  /* 0x00000027081f7227 */ /* 0x000fc800078e00ff */
[--C-:B------:R-:W-:Y:S01]  /*19c0*/  @!P6 IMAD.IADD R34, R34, 0x1, -R0.reuse ;  /* 0x000000012222e824 */ /* 0x100fe200078e0a00 */
[----:B------:R-:W-:Y:S01]  /*19d0*/  ISETP.GT.U32.AND P6, PT, R0, R37, PT ;  /* 0x000000250000720c */ /* 0x000fe20003fc4070 */
[----:B------:R-:W-:Y:S02]  /*19e0*/  IMAD.MOV R38, RZ, RZ, -R31 ;  /* 0x000000ffff267224 */ /* 0x000fe400078e0a1f */
[--C-:B------:R-:W-:Y:S01]  /*19f0*/  @!P2 IMAD.IADD R36, R36, 0x1, -R0.reuse ;  /* 0x000000012424a824 */ /* 0x100fe200078e0a00 */
[----:B------:R-:W-:Y:S01]  /*1a00*/  ISETP.GE.AND P2, PT, R46, RZ, PT ;  /* 0x000000ff2e00720c */ /* 0x000fe20003f46270 */
[--C-:B------:R-:W-:Y:S01]  /*1a10*/  @!P0 IMAD.IADD R32, R32, 0x1, -R0.reuse ;  /* 0x0000000120208824 */ /* 0x100fe200078e0a00 */
[----:B------:R-:W-:Y:S01]  /*1a20*/  ISETP.GE.AND P0, PT, R42, RZ, PT ;  /* 0x000000ff2a00720c */ /* 0x000fe20003f06270 */
[----:B------:R-:W-:Y:S01]  /*1a30*/  @!P3 IMAD.IADD R33, R33, 0x1, -R0 ;  /* 0x000000012121b824 */ /* 0x000fe200078e0a00 */
[C---:B------:R-:W-:Y:S01]  /*1a40*/  ISETP.GT.U32.AND P5, PT, R0.reuse, R36, PT ;  /* 0x000000240000720c */ /* 0x040fe20003fa4070 */
[----:B------:R-:W-:Y:S01]  /*1a50*/  IMAD R38, R0, R38, R39 ;  /* 0x0000002600267224 */ /* 0x000fe200078e0227 */
[----:B------:R-:W-:Y:S01]  /*1a60*/  LOP3.LUT R42, R13, 0x74, RZ, 0xfc, !PT ;  /* 0x000000740d2a7812 */ /* 0x000fe200078efcff */
[----:B------:R-:W-:Y:S01]  /*1a70*/  IMAD.HI.U32 R31, R8, R41, RZ ;  /* 0x00000029081f7227 */ /* 0x000fe200078e00ff */
[----:B------:R-:W-:-:S02]  /*1a80*/  ISETP.GE.AND P3, PT, R44, RZ, PT ;  /* 0x000000ff2c00720c */ /* 0x000fc40003f66270 */
[----:B------:R-:W-:Y:S01]  /*1a90*/  LOP3.LUT R44, R13, 0x78, RZ, 0xfc, !PT ;  /* 0x000000780d2c7812 */ /* 0x000fe200078efcff */
[----:B------:R-:W-:Y:S01]  /*1aa0*/  @!P4 IMAD.MOV R33, RZ, RZ, -R33 ;  /* 0x000000ffff21c224 */ /* 0x000fe200078e0a21 */
[C---:B------:R-:W-:Y:S01]  /*1ab0*/  ISETP.GT.U32.AND P4, PT, R0.reuse, R38, PT ;  /* 0x000000260000720c */ /* 0x040fe20003f84070 */
[----:B------:R-:W-:Y:S01]  /*1ac0*/  IMAD.MOV R31, RZ, RZ, -R31 ;  /* 0x000000ffff1f7224 */ /* 0x000fe200078e0a1f */
[----:B------:R-:W-:Y:S01]  /*1ad0*/  IABS R43, R44 ;  /* 0x0000002c002b7213 */ /* 0x000fe20000000000 */
[----:B------:R-:W-:Y:S01]  /*1ae0*/  @!P6 IMAD.IADD R37, R37, 0x1, -R0 ;  /* 0x000000012525e824 */ /* 0x000fe200078e0a00 */
[C---:B------:R-:W-:Y:S01]  /*1af0*/  ISETP.GT.U32.AND P6, PT, R0.reuse, R35, PT ;  /* 0x000000230000720c */ /* 0x040fe20003fc4070 */
[C---:B------:R-:W-:Y:S01]  /*1b00*/  IMAD R39, R0.reuse, R31, R41 ;  /* 0x0000001f00277224 */ /* 0x040fe200078e0229 */
[----:B------:R-:W-:Y:S01]  /*1b10*/  IABS R41, R42 ;  /* 0x0000002a00297213 */ /* 0x000fe20000000000 */
[----:B------:R-:W-:Y:S01]  /*1b20*/  @!P0 IMAD.MOV R32, RZ, RZ, -R32 ;  /* 0x000000ffff208224 */ /* 0x000fe200078e0a20 */
[----:B------:R-:W-:Y:S01]  /*1b30*/  ISETP.GT.U32.AND P0, PT, R0, R37, PT ;  /* 0x000000250000720c */ /* 0x000fe20003f04070 */
[----:B------:R-:W-:Y:S01]  /*1b40*/  @!P5 IMAD.IADD R36, R36, 0x1, -R0 ;  /* 0x000000012424d824 */ /* 0x000fe200078e0a00 */
[----:B------:R-:W-:Y:S01]  /*1b50*/  ISETP.GT.U32.AND P5, PT, R0, R39, PT ;  /* 0x000000270000720c */ /* 0x000fe20003fa4070 */
[----:B------:R-:W-:Y:S01]  /*1b60*/  IMAD.HI.U32 R31, R8, R41, RZ ;  /* 0x00000029081f7227 */ /* 0x000fe200078e00ff */
[----:B------:R-:W-:-:S03]  /*1b70*/  LOP3.LUT R46, R13, 0x80, RZ, 0xfc, !PT ;  /* 0x000000800d2e7812 */ /* 0x000fc600078efcff */
[----:B------:R-:W-:Y:S02]  /*1b80*/  @!P4 IMAD.IADD R38, R38, 0x1, -R0 ;  /* 0x000000012626c824 */ /* 0x000fe400078e0a00 */
[----:B------:R-:W-:Y:S01]  /*1b90*/  @!P3 IMAD.MOV R34, RZ, RZ, -R34 ;  /* 0x000000ffff22b224 */ /* 0x000fe200078e0a22 */
[----:B------:R-:W-:Y:S01]  /*1ba0*/  ISETP.GE.AND P3, PT, R47, RZ, PT ;  /* 0x000000ff2f00720c */ /* 0x000fe20003f66270 */
[--C-:B------:R-:W-:Y:S01]  /*1bb0*/  @!P6 IMAD.IADD R35, R35, 0x1, -R0.reuse ;  /* 0x000000012323e824 */ /* 0x100fe200078e0a00 */
[----:B------:R-:W-:Y:S01]  /*1bc0*/  ISETP.GT.U32.AND P4, PT, R0, R38, PT ;  /* 0x000000260000720c */ /* 0x000fe20003f84070 */
[--C-:B------:R-:W-:Y:S01]  /*1bd0*/  @!P0 IMAD.IADD R37, R37, 0x1, -R0.reuse ;  /* 0x0000000125258824 */ /* 0x100fe200078e0a00 */
[----:B------:R-:W-:Y:S01]  /*1be0*/  ISETP.GE.AND P0, PT, R40, RZ, PT ;  /* 0x000000ff2800720c */ /* 0x000fe20003f06270 */
[----:B------:R-:W-:Y:S01]  /*1bf0*/  IMAD.MOV R40, RZ, RZ, -R31 ;  /* 0x000000ffff287224 */ /* 0x000fe200078e0a1f */
[----:B------:R-:W-:Y:S01]  /*1c00*/  ISETP.GE.AND P6, PT, R48, RZ, PT ;  /* 0x000000ff3000720c */ /* 0x000fe20003fc6270 */
[----:B------:R-:W-:Y:S01]  /*1c10*/  @!P5 IMAD.IADD R39, R39, 0x1, -R0 ;  /* 0x000000012727d824 */ /* 0x000fe200078e0a00 */
[----:B------:R-:W-:Y:S01]  /*1c20*/  IABS R47, R46 ;  /* 0x0000002e002f7213 */ /* 0x000fe20000000000 */
[----:B------:R-:W-:Y:S01]  /*1c30*/  IMAD R40, R0, R40, R41 ;  /* 0x0000002800287224 */ /* 0x000fe200078e0229 */
[----:B------:R-:W-:Y:S01]  /*1c40*/  LOP3.LUT R48, R13, 0x84, RZ, 0xfc, !PT ;  /* 0x000000840d307812 */ /* 0x000fe200078efcff */
[----:B------:R-:W-:Y:S01]  /*1c50*/  IMAD.HI.U32 R31, R8, R43, RZ ;  /* 0x0000002b081f7227 */ /* 0x000fe200078e00ff */
[----:B------:R-:W-:-:S03]  /*1c60*/  ISETP.GT.U32.AND P5, PT, R0, R39, PT ;  /* 0x000000270000720c */ /* 0x000fc60003fa4070 */
[----:B------:R-:W-:Y:S01]  /*1c70*/  @!P4 IMAD.IADD R38, R38, 0x1, -R0 ;  /* 0x000000012626c824 */ /* 0x000fe200078e0a00 */
[----:B------:R-:W-:Y:S01]  /*1c80*/  ISETP.GT.U32.AND P4, PT, R0, R40, PT ;  /* 0x000000280000720c */ /* 0x000fe20003f84070 */
[----:B------:R-:W-:Y:S02]  /*1c90*/  IMAD.MOV R31, RZ, RZ, -R31 ;  /* 0x000000ffff1f7224 */ /* 0x000fe400078e0a1f */
[----:B------:R-:W-:Y:S01]  /*1ca0*/  @!P3 IMAD.MOV R36, RZ, RZ, -R36 ;  /* 0x000000ffff24b224 */ /* 0x000fe200078e0a24 */
[----:B------:R-:W-:Y:S01]  /*1cb0*/  ISETP.GE.AND P3, PT, R42, RZ, PT ;  /* 0x000000ff2a00720c */ /* 0x000fe20003f66270 */
[C---:B------:R-:W-:Y:S01]  /*1cc0*/  IMAD R41, R0.reuse, R31, R43 ;  /* 0x0000001f00297224 */ /* 0x040fe200078e022b */
[----:B------:R-:W-:Y:S01]  /*1cd0*/  LOP3.LUT R42, R13, 0x7c, RZ, 0xfc, !PT ;  /* 0x0000007c0d2a7812 */ /* 0x000fe200078efcff */
[----:B------:R-:W-:Y:S02]  /*1ce0*/  @!P0 IMAD.MOV R38, RZ, RZ, -R38 ;  /* 0x000000ffff268224 */ /* 0x000fe400078e0a26 */
[--C-:B------:R-:W-:Y:S01]  /*1cf0*/  @!P5 IMAD.IADD R39, R39, 0x1, -R0.reuse ;  /* 0x000000012727d824 */ /* 0x100fe200078e0a00 */
[----:B------:R-:W-:Y:S01]  /*1d00*/  ISETP.GT.U32.AND P5, PT, R0, R41, PT ;  /* 0x000000290000720c */ /* 0x000fe20003fa4070 */
[----:B------:R-:W-:Y:S01]  /*1d10*/  @!P2 IMAD.MOV R35, RZ, RZ, -R35 ;  /* 0x000000ffff23a224 */ /* 0x000fe200078e0a23 */
[----:B------:R-:W-:Y:S01]  /*1d20*/  IABS R45, R42 ;  /* 0x0000002a002d7213 */ /* 0x000fe20000000000 */
[----:B------:R-:W-:Y:S01]  /*1d30*/  @!P4 IMAD.IADD R40, R40, 0x1, -R0 ;  /* 0x000000012828c824 */ /* 0x000fe200078e0a00 */
[----:B------:R-:W-:Y:S01]  /*1d40*/  ISETP.GE.AND P0, PT, R42, RZ, PT ;  /* 0x000000ff2a00720c */ /* 0x000fe20003f06270 */
[----:B------:R-:W-:Y:S01]  /*1d50*/  IMAD.HI.U32 R42, R8, R47, RZ ;  /* 0x0000002f082a7227 */ /* 0x000fe200078e00ff */
[----:B------:R-:W-:-:S02]  /*1d60*/  ISETP.GE.AND P2, PT, R49, RZ, PT ;  /* 0x000000ff3100720c */ /* 0x000fc40003f46270 */
[----:B------:R-:W-:Y:S01]  /*1d70*/  ISETP.GT.U32.AND P4, PT, R0, R40, PT ;  /* 0x000000280000720c */ /* 0x000fe20003f84070 */
[----:B------:R-:W-:Y:S01]  /*1d80*/  IMAD.HI.U32 R31, R8, R45, RZ ;  /* 0x0000002d081f7227 */ /* 0x000fe200078e00ff */
[----:B------:R-:W-:-:S03]  /*1d90*/  IABS R49, R48 ;  /* 0x0000003000317213 */ /* 0x000fc60000000000 */
[----:B------:R-:W-:Y:S02]  /*1da0*/  @!P5 IMAD.IADD R41, R41, 0x1, -R0 ;  /* 0x000000012929d824 */ /* 0x000fe400078e0a00 */
[----:B------:R-:W-:Y:S02]  /*1db0*/  IMAD.MOV R31, RZ, RZ, -R31 ;  /* 0x000000ffff1f7224 */ /* 0x000fe400078e0a1f */
[----:B------:R-:W-:Y:S01]  /*1dc0*/  @!P6 IMAD.MOV R37, RZ, RZ, -R37 ;  /* 0x000000ffff25e224 */ /* 0x000fe200078e0a25 */
[----:B------:R-:W-:Y:S01]  /*1dd0*/  ISETP.GE.AND P6, PT, R44, RZ, PT ;  /* 0x000000ff2c00720c */ /* 0x000fe20003fc6270 */
[----:B------:R-:W-:Y:S01]  /*1de0*/  IMAD.MOV R44, RZ, RZ, -R42 ;  /* 0x000000ffff2c7224 */ /* 0x000fe200078e0a2a */
[C---:B------:R-:W-:Y:S01]  /*1df0*/  ISETP.GT.U32.AND P5, PT, R0.reuse, R41, PT ;  /* 0x000000290000720c */ /* 0x040fe20003fa4070 */
[----:B------:R-:W-:Y:S01]  /*1e00*/  IMAD R42, R0, R31, R45 ;  /* 0x0000001f002a7224 */ /* 0x000fe200078e022d */
[----:B------:R-:W-:Y:S01]  /*1e10*/  IABS R45, R50 ;  /* 0x00000032002d7213 */ /* 0x000fe20000000000 */
[----:B------:R-:W-:-:S04]  /*1e20*/  IMAD.HI.U32 R43, R8, R49, RZ ;  /* 0x00000031082b7227 */ /* 0x000fc800078e00ff */
[--C-:B------:R-:W-:Y:S01]  /*1e30*/  @!P4 IMAD.IADD R40, R40, 0x1, -R0.reuse ;  /* 0x000000012828c824 */ /* 0x100fe200078e0a00 */
[C---:B------:R-:W-:Y:S01]  /*1e40*/  ISETP.GT.U32.AND P4, PT, R0.reuse, R42, PT ;  /* 0x0000002a0000720c */ /* 0x040fe20003f84070 */
[----:B------:R-:W-:Y:S02]  /*1e50*/  IMAD.MOV R31, RZ, RZ, -R43 ;  /* 0x000000ffff1f7224 */ /* 0x000fe400078e0a2b */
[C---:B------:R-:W-:Y:S02]  /*1e60*/  IMAD R43, R0.reuse, R44, R47 ;  /* 0x0000002c002b7224 */ /* 0x040fe400078e022f */
[C---:B------:R-:W-:Y:S01]  /*1e70*/  IMAD R44, R0.reuse, R31, R49 ;  /* 0x0000001f002c7224 */ /* 0x040fe200078e0231 */
[----:B------:R-:W-:Y:S01]  /*1e80*/  IABS R49, R52 ;  /* 0x0000003400317213 */ /* 0x000fe20000000000 */
[----:B------:R-:W-:Y:S01]  /*1e90*/  @!P5 IMAD.IADD R41, R41, 0x1, -R0 ;  /* 0x000000012929d824 */ /* 0x000fe200078e0a00 */
[C---:B------:R-:W-:Y:S01]  /*1ea0*/  ISETP.GT.U32.AND P5, PT, R0.reuse, R43, PT ;  /* 0x0000002b0000720c */ /* 0x040fe20003fa4070 */
[----:B------:R-:W-:Y:S01]  /*1eb0*/  @!P3 IMAD.MOV R40, RZ, RZ, -R40 ;  /* 0x000000ffff28b224 */ /* 0x000fe200078e0a28 */
[----:B------:R-:W-:Y:S01]  /*1ec0*/  ISETP.GT.U32.AND P3, PT, R0, R44, PT ;  /* 0x0000002c0000720c */ /* 0x000fe20003f64070 */
[----:B------:R-:W-:-:S04]  /*1ed0*/  IMAD.HI.U32 R31, R8, R45, RZ ;  /* 0x0000002d081f7227 */ /* 0x000fc800078e00ff */
[--C-:B------:R-:W-:Y:S02]  /*1ee0*/  @!P4 IMAD.IADD R42, R42, 0x1, -R0.reuse ;  /* 0x000000012a2ac824 */ /* 0x100fe400078e0a00 */
[----:B------:R-:W-:Y:S02]  /*1ef0*/  IMAD.MOV R31, RZ, RZ, -R31 ;  /* 0x000000ffff1f7224 */ /* 0x000fe400078e0a1f */
[----:B------:R-:W-:Y:S01]  /*1f00*/  @!P2 IMAD.MOV R39, RZ, RZ, -R39 ;  /* 0x000000ffff27a224 */ /* 0x000fe200078e0a27 */
[----:B------:R-:W-:Y:S01]  /*1f10*/  ISETP.GT.U32.AND P4, PT, R0, R42, PT ;  /* 0x0000002a0000720c */ /* 0x000fe20003f84070 */
[--C-:B------:R-:W-:Y:S01]  /*1f20*/  @!P5 IMAD.IADD R43, R43, 0x1, -R0.reuse ;  /* 0x000000012b2bd824 */ /* 0x100fe200078e0a00 */
[----:B------:R-:W-:Y:S01]  /*1f30*/  ISETP.GE.AND P2, PT, R46, RZ, PT ;  /* 0x000000ff2e00720c */ /* 0x000fe20003f46270 */
[----:B------:R-:W-:Y:S02]  /*1f40*/  @!P3 IMAD.IADD R44, R44, 0x1, -R0 ;  /* 0x000000012c2cb824 */ /* 0x000fe400078e0a00 */
[C---:B------:R-:W-:Y:S01]  /*1f50*/  IMAD R45, R0.reuse, R31, R45 ;  /* 0x0000001f002d7224 */ /* 0x040fe200078e022d */
[----:B------:R-:W-:Y:S01]  /*1f60*/  ISETP.GT.U32.AND P5, PT, R0, R43, PT ;  /* 0x0000002b0000720c */ /* 0x000fe20003fa4070 */
[----:B------:R-:W-:Y:S01]  /*1f70*/  IMAD.HI.U32 R31, R8, R49, RZ ;  /* 0x00000031081f7227 */ /* 0x000fe200078e00ff */
[----:B------:R-:W-:-:S03]  /*1f80*/  ISETP.GT.U32.AND P3, PT, R0, R44, PT ;  /* 0x0000002c0000720c */ /* 0x000fc60003f64070 */
[----:B------:R-:W-:-:S04]  /*1f90*/  IMAD.HI.U32 R46, R8, R51, RZ ;  /* 0x00000033082e7227 */ /* 0x000fc800078e00ff */
[----:B------:R-:W-:Y:S01]  /*1fa0*/  @!P6 IMAD.MOV R41, RZ, RZ, -R41 ;  /* 0x000000ffff29e224 */ /* 0x000fe200078e0a29 */
[----:B------:R-:W-:Y:S01]  /*1fb0*/  ISETP.GE.AND P6, PT, R48, RZ, PT ;  /* 0x000000ff3000720c */ /* 0x000fe20003fc6270 */
[----:B------:R-:W-:Y:S01]  /*1fc0*/  @!P4 IMAD.IADD R42, R42, 0x1, -R0 ;  /* 0x000000012a2ac824 */ /* 0x000fe200078e0a00 */
[----:B------:R-:W-:Y:S01]  /*1fd0*/  ISETP.GT.U32.AND P4, PT, R0, R45, PT ;  /* 0x0000002d0000720c */ /* 0x000fe20003f84070 */
[----:B------:R-:W-:Y:S02]  /*1fe0*/  IMAD.MOV R31, RZ, RZ, -R31 ;  /* 0x000000ffff1f7224 */ /* 0x000fe400078e0a1f */
[----:B------:R-:W-:-:S04]  /*1ff0*/  IMAD.HI.U32 R47, R8, R53, RZ ;  /* 0x00000035082f7227 */ /* 0x000fc800078e00ff */
[----:B------:R-:W-:Y:S02]  /*2000*/  IMAD.MOV R48, RZ, RZ, -R46 ;  /* 0x000000ffff307224 */ /* 0x000fe400078e0a2e */
[C---:B------:R-:W-:Y:S02]  /*2010*/  IMAD R46, R0.reuse, R31, R49 ;  /* 0x0000001f002e7224 */ /* 0x040fe400078e0231 */
[----:B------:R-:W-:Y:S02]  /*2020*/  IMAD.MOV R31, RZ, RZ, -R47 ;  /* 0x000000ffff1f7224 */ /* 0x000fe400078e0a2f */
[----:B------:R-:W-:Y:S02]  /*2030*/  IMAD R47, R0, R48, R51 ;  /* 0x00000030002f7224 */ /* 0x000fe400078e0233 */
[--C-:B------:R-:W-:Y:S01]  /*2040*/  @!P5 IMAD.IADD R43, R43, 0x1, -R0.reuse ;  /* 0x000000012b2bd824 */ /* 0x100fe200078e0a00 */
[----:B------:R-:W-:Y:S01]  /*2050*/  ISETP.GE.AND P5, PT, R50, RZ, PT ;  /* 0x000000ff3200720c */ /* 0x000fe20003fa6270 */
[----:B------:R-:W-:Y:S01]  /*2060*/  IMAD R48, R0, R31, R53 ;  /* 0x0000001f00307224 */ /* 0x000fe200078e0235 */
[----:B------:R-:W-:Y:S01]  /*2070*/  LOP3.LUT R50, R13, 0x98, RZ, 0xfc, !PT ;  /* 0x000000980d327812 */ /* 0x000fe200078efcff */
[--C-:B------:R-:W-:Y:S01]  /*2080*/  @!P3 IMAD.IADD R44, R44, 0x1, -R0.reuse ;  /* 0x000000012c2cb824 */ /* 0x100fe200078e0a00 */
[C---:B------:R-:W-:Y:S01]  /*2090*/  ISETP.GT.U32.AND P3, PT, R0.reuse, R47, PT ;  /* 0x0000002f0000720c */ /* 0x040fe20003f64070 */
[----:B------:R-:W-:Y:S01]  /*20a0*/  @!P4 IMAD.IADD R45, R45, 0x1, -R0 ;  /* 0x000000012d2dc824 */ /* 0x000fe200078e0a00 */
[C---:B------:R-:W-:Y:S01]  /*20b0*/  ISETP.GT.U32.AND P4, PT, R0.reuse, R46, PT ;  /* 0x0000002e0000720c */ /* 0x040fe20003f84070 */
[----:B------:R-:W-:Y:S01]  /*20c0*/  @!P6 IMAD.MOV R44, RZ, RZ, -R44 ;  /* 0x000000ffff2ce224 */ /* 0x000fe200078e0a2c */
[----:B------:R-:W-:Y:S01]  /*20d0*/  ISETP.GT.U32.AND P6, PT, R0, R48, PT ;  /* 0x000000300000720c */ /* 0x000fe20003fc4070 */
[----:B------:R-:W-:Y:S01]  /*20e0*/  @!P2 IMAD.MOV R43, RZ, RZ, -R43 ;  /* 0x000000ffff2ba224 */ /* 0x000fe200078e0a2b */
[----:B------:R-:W-:Y:S01]  /*20f0*/  IABS R49, R50 ;  /* 0x0000003200317213 */ /* 0x000fe20000000000 */
[----:B------:R-:W-:Y:S01]  /*2100*/  @!P0 IMAD.MOV R42, RZ, RZ, -R42 ;  /* 0x000000ffff2a8224 */ /* 0x000fe200078e0a2a */
[----:B------:R-:W-:-:S02]  /*2110*/  ISETP.GE.AND P2, PT, R52, RZ, PT ;  /* 0x000000ff3400720c */ /* 0x000fc40003f46270 */
[----:B------:R-:W-:Y:S01]  /*2120*/  LOP3.LUT R52, R13, 0x9c, RZ, 0xfc, !PT ;  /* 0x0000009c0d347812 */ /* 0x000fe200078efcff */
[----:B------:R-:W-:Y:S01]  /*2130*/  IMAD.HI.U32 R31, R8, R49, RZ ;  /* 0x00000031081f7227 */ /* 0x000fe200078e00ff */
[----:B------:R-:W-:Y:S02]  /*2140*/  ISETP.GT.U32.AND P0, PT, R0, R45, PT ;  /* 0x0000002d0000720c */ /* 0x000fe40003f04070 */
[----:B------:R-:W-:Y:S01]  /*2150*/  IABS R51, R52 ;  /* 0x0000003400337213 */ /* 0x000fe20000000000 */
[--C-:B------:R-:W-:Y:S01]  /*2160*/  @!P3 IMAD.IADD R47, R47, 0x1, -R0.reuse ;  /* 0x000000012f2fb824 */ /* 0x100fe200078e0a00 */
[----:B------:R-:W-:Y:S01]  /*2170*/  IABS R53, R56 ;  /* 0x0000003800357213 */ /* 0x000fe20000000000 */
[----:B------:R-:W-:Y:S02]  /*2180*/  IMAD.MOV R31, RZ, RZ, -R31 ;  /* 0x000000ffff1f7224 */ /* 0x000fe400078e0a1f */
[--C-:B------:R-:W-:Y:S01]  /*2190*/  @!P4 IMAD.IADD R46, R46, 0x1, -R0.reuse ;  /* 0x000000012e2ec824 */ /* 0x100fe200078e0a00 */
[----:B------:R-:W-:Y:S01]  /*21a0*/  ISETP.GE.AND P4, PT, R55, RZ, PT ;  /* 0x000000ff3700720c */ /* 0x000fe20003f86270 */
[----:B------:R-:W-:Y:S01]  /*21b0*/  @!P6 IMAD.IADD R48, R48, 0x1, -R0 ;  /* 0x000000013030e824 */ /* 0x000fe200078e0a00 */
[C---:B------:R-:W-:Y:S01]  /*21c0*/  ISETP.GT.U32.AND P6, PT, R0.reuse, R47, PT ;  /* 0x0000002f0000720c */ /* 0x040fe20003fc4070 */
[C---:B------:R-:W-:Y:S01]  /*21d0*/  IMAD R31, R0.reuse, R31, R49 ;  /* 0x0000001f001f7224 */ /* 0x040fe200078e0231 */
[----:B------:R-:W-:Y:S01]  /*21e0*/  ISETP.GT.U32.AND P3, PT, R0, R46, PT ;  /* 0x0000002e0000720c */ /* 0x000fe20003f64070 */
[----:B------:R-:W-:Y:S01]  /*21f0*/  IMAD.HI.U32 R49, R8, R51, RZ ;  /* 0x0000003308317227 */ /* 0x000fe200078e00ff */
[----:B------:R-:W-:-:S03]  /*2200*/  IABS R55, R58 ;  /* 0x0000003a00377213 */ /* 0x000fc60000000000 */
[----:B------:R-:W-:Y:S02]  /*2210*/  IMAD.MOV R49, RZ, RZ, -R49 ;  /* 0x000000ffff317224 */ /* 0x000fe400078e0a31 */
[--C-:B------:R-:W-:Y:S01]  /*2220*/  @!P0 IMAD.IADD R45, R45, 0x1, -R0.reuse ;  /* 0x000000012d2d8824 */ /* 0x100fe200078e0a00 */
[----:B------:R-:W-:Y:S01]  /*2230*/  ISETP.GE.AND P0, PT, R54, RZ, PT ;  /* 0x000000ff3600720c */ /* 0x000fe20003f06270 */
[C---:B------:R-:W-:Y:S02]  /*2240*/  IMAD R49, R0.reuse, R49, R51 ;  /* 0x0000003100317224 */ /* 0x040fe400078e0233 */
[----:B------:R-:W-:Y:S01]  /*2250*/  @!P5 IMAD.MOV R45, RZ, RZ, -R45 ;  /* 0x000000ffff2dd224 */ /* 0x000fe200078e0a2d */
[C---:B------:R-:W-:Y:S01]  /*2260*/  ISETP.GT.U32.AND P5, PT, R0.reuse, R48, PT ;  /* 0x000000300000720c */ /* 0x040fe20003fa4070 */
[--C-:B------:R-:W-:Y:S01]  /*2270*/  @!P6 IMAD.IADD R47, R47, 0x1, -R0.reuse ;  /* 0x000000012f2fe824 */ /* 0x100fe200078e0a00 */
[----:B------:R-:W-:Y:S01]  /*2280*/  ISETP.GT.U32.AND P6, PT, R0, R49, PT ;  /* 0x000000310000720c */ /* 0x000fe20003fc4070 */
[----:B------:R-:W-:Y:S01]  /*2290*/  @!P3 IMAD.IADD R46, R46, 0x1, -R0 ;  /* 0x000000012e2eb824 */ /* 0x000fe200078e0a00 */
[----:B------:R-:W-:Y:S01]  /*22a0*/  ISETP.GT.U32.AND P3, PT, R0, R31, PT ;  /* 0x0000001f0000720c */ /* 0x000fe20003f64070 */
[----:B------:R-:W-:-:S04]  /*22b0*/  IMAD.HI.U32 R51, R8, R55, RZ ;  /* 0x0000003708337227 */ /* 0x000fc800078e00ff */
[----:B------:R-:W-:Y:S02]  /*22c0*/  IMAD.MOV R54, RZ, RZ, -R51 ;  /* 0x000000ffff367224 */ /* 0x000fe400078e0a33 */
[----:B------:R-:W-:Y:S02]  /*22d0*/  @!P2 IMAD.MOV R46, RZ, RZ, -R46 ;  /* 0x000000ffff2ea224 */ /* 0x000fe400078e0a2e */
[--C-:B------:R-:W-:Y:S01]  /*22e0*/  @!P5 IMAD.IADD R48, R48, 0x1, -R0.reuse ;  /* 0x000000013030d824 */ /* 0x100fe200078e0a00 */
[----:B------:R-:W-:Y:S01]  /*22f0*/  ISETP.GE.AND P5, PT, R50, RZ, PT ;  /* 0x000000ff3200720c */ /* 0x000fe20003fa6270 */
[----:B------:R-:W-:Y:S02]  /*2300*/  @!P6 IMAD.IADD R49, R49, 0x1, -R0 ;  /* 0x000000013131e824 */ /* 0x000fe400078e0a00 */
[----:B------:R-:W-:-:S03]  /*2310*/  IMAD.HI.U32 R50, R8, R53, RZ ;  /* 0x0000003508327227 */ /* 0x000fc600078e00ff */
[----:B------:R-:W-:Y:S01]  /*2320*/  ISETP.GT.U32.AND P6, PT, R0, R49, PT ;  /* 0x000000310000720c */ /* 0x000fe20003fc4070 */
[----:B------:R-:W-:Y:S01]  /*2330*/  @!P3 IMAD.IADD R31, R31, 0x1, -R0 ;  /* 0x000000011f1fb824 */ /* 0x000fe200078e0a00 */
[----:B------:R-:W-:Y:S01]  /*2340*/  ISETP.GE.AND P3, PT, R52, RZ, PT ;  /* 0x000000ff3400720c */ /* 0x000fe20003f66270 */
[----:B------:R-:W-:Y:S02]  /*2350*/  IMAD.MOV R50, RZ, RZ, -R50 ;  /* 0x000000ffff327224 */ /* 0x000fe400078e0a32 */
[----:B------:R-:W-:Y:S01]  /*2360*/  IMAD.HI.U32 R52, R8, R57, RZ ;  /* 0x0000003908347227 */ /* 0x000fe200078e00ff */
[----:B------:R-:W-:-:S03]  /*2370*/  ISETP.GT.U32.AND P2, PT, R0, R31, PT ;  /* 0x0000001f0000720c */ /* 0x000fc60003f44070 */
[C---:B------:R-:W-:Y:S02]  /*2380*/  IMAD R51, R0.reuse, R50, R53 ;  /* 0x0000003200337224 */ /* 0x040fe400078e0235 */
[----:B------:R-:W-:Y:S02]  /*2390*/  IMAD.MOV R52, RZ, RZ, -R52 ;  /* 0x000000ffff347224 */ /* 0x000fe400078e0a34 */
[C---:B------:R-:W-:Y:S02]  /*23a0*/  IMAD R53, R0.reuse, R54, R55 ;  /* 0x0000003600357224 */ /* 0x040fe400078e0237 */
[C---:B------:R-:W-:Y:S01]  /*23b0*/  IMAD R55, R0.reuse, R52, R57 ;  /* 0x0000003400377224 */ /* 0x040fe200078e0239 */
[----:B------:R-:W-:Y:S01]  /*23c0*/  IABS R57, R62 ;  /* 0x0000003e00397213 */ /* 0x000fe20000000000 */
[----:B------:R-:W-:Y:S01]  /*23d0*/  @!P4 IMAD.MOV R48, RZ, RZ, -R48 ;  /* 0x000000ffff30c224 */ /* 0x000fe200078e0a30 */
[C---:B------:R-:W-:Y:S01]  /*23e0*/  ISETP.GT.U32.AND P4, PT, R0.reuse, R53, PT ;  /* 0x000000350000720c */ /* 0x040fe20003f84070 */
[--C-:B------:R-:W-:Y:S01]  /*23f0*/  @!P6 IMAD.IADD R49, R49, 0x1, -R0.reuse ;  /* 0x000000013131e824 */ /* 0x100fe200078e0a00 */
[C---:B------:R-:W-:Y:S01]  /*2400*/  ISETP.GT.U32.AND P6, PT, R0.reuse, R55, PT ;  /* 0x000000370000720c */ /* 0x040fe20003fc4070 */
[----:B------:R-:W-:Y:S01]  /*2410*/  @!P0 IMAD.MOV R47, RZ, RZ, -R47 ;  /* 0x000000ffff2f8224 */ /* 0x000fe200078e0a2f */
[----:B------:R-:W-:Y:S01]  /*2420*/  ISETP.GT.U32.AND P0, PT, R0, R51, PT ;  /* 0x000000330000720c */ /* 0x000fe20003f04070 */
[----:B------:R-:W-:Y:S01]  /*2430*/  @!P2 IMAD.IADD R31, R31, 0x1, -R0 ;  /* 0x000000011f1fa824 */ /* 0x000fe200078e0a00 */
[----:B------:R-:W-:Y:S01]  /*2440*/  ISETP.GE.AND P2, PT, R56, RZ, PT ;  /* 0x000000ff3800720c */ /* 0x000fe20003f46270 */
[----:B------:R-:W-:Y:S01]  /*2450*/  IMAD.HI.U32 R52, R8, R57, RZ ;  /* 0x0000003908347227 */ /* 0x000fe200078e00ff */
[----:B------:R-:W-:-:S03]  /*2460*/  IABS R56, R66 ;  /* 0x0000004200387213 */ /* 0x000fc60000000000 */
[----:B------:R-:W-:Y:S02]  /*2470*/  IMAD.MOV.U32 R50, RZ, RZ, R31 ;  /* 0x000000ffff327224 */ /* 0x000fe400078e001f */
[--C-:B------:R-:W-:Y:S02]  /*2480*/  @!P4 IMAD.IADD R53, R53, 0x1, -R0.reuse ;  /* 0x000000013535c824 */ /* 0x100fe400078e0a00 */
[----:B------:R-:W-:Y:S02]  /*2490*/  @!P6 IMAD.IADD R55, R55, 0x1, -R0 ;  /* 0x000000013737e824 */ /* 0x000fe400078e0a00 */
[----:B------:R-:W-:Y:S01]  /*24a0*/  IMAD.MOV R31, RZ, RZ, -R52 ;  /* 0x000000ffff1f7224 */ /* 0x000fe200078e0a34 */
[----:B------:R-:W-:Y:S01]  /*24b0*/  ISETP.GT.U32.AND P6, PT, R0, R53, PT ;  /* 0x000000350000720c */ /* 0x000fe20003fc4070 */
[----:B------:R-:W-:-:S04]  /*24c0*/  IMAD.HI.U32 R52, R8, R59, RZ ;  /* 0x0000003b08347227 */ /* 0x000fc800078e00ff */
[----:B------:R-:W-:Y:S02]  /*24d0*/  IMAD.MOV R52, RZ, RZ, -R52 ;  /* 0x000000ffff347224 */ /* 0x000fe400078e0a34 */
[--C-:B------:R-:W-:Y:S01]  /*24e0*/  @!P0 IMAD.IADD R51, R51, 0x1, -R0.reuse ;  /* 0x0000000133338824 */ /* 0x100fe200078e0a00 */
[----:B------:R-:W-:Y:S01]  /*24f0*/  ISETP.GE.AND P0, PT, R58, RZ, PT ;  /* 0x000000ff3a00720c */ /* 0x000fe20003f06270 */
[C---:B------:R-:W-:Y:S01]  /*2500*/  IMAD R31, R0.reuse, R31, R57 ;  /* 0x0000001f001f7224 */ /* 0x040fe200078e0239 */
[----:B------:R-:W-:Y:S01]  /*2510*/  LOP3.LUT R58, R13, 0xb4, RZ, 0xfc, !PT ;  /* 0x000000b40d3a7812 */ /* 0x000fe200078efcff */
[C---:B------:R-:W-:Y:S01]  /*2520*/  IMAD R57, R0.reuse, R52, R59 ;  /* 0x0000003400397224 */ /* 0x040fe200078e023b */
[----:B------:R-:W-:Y:S01]  /*2530*/  ISETP.GT.U32.AND P4, PT, R0, R51, PT ;  /* 0x000000330000720c */ /* 0x000fe20003f84070 */
[----:B------:R-:W-:Y:S01]  /*2540*/  @!P6 IMAD.IADD R53, R53, 0x1, -R0 ;  /* 0x000000013535e824 */ /* 0x000fe200078e0a00 */
[----:B------:R-:W-:Y:S01]  /*2550*/  IABS R61, R58 ;  /* 0x0000003a003d7213 */ /* 0x000fe20000000000 */
[----:B------:R-:W-:Y:S01]  /*2560*/  IMAD.HI.U32 R54, R8, R63, RZ ;  /* 0x0000003f08367227 */ /* 0x000fe200078e00ff */
[----:B------:R-:W-:-:S03]  /*2570*/  ISETP.GT.U32.AND P6, PT, R0, R57, PT ;  /* 0x000000390000720c */ /* 0x000fc60003fc4070 */
[----:B------:R-:W-:-:S04]  /*2580*/  IMAD.HI.U32 R52, R8, R61, RZ ;  /* 0x0000003d08347227 */ /* 0x000fc800078e00ff */
[----:B------:R-:W-:Y:S02]  /*2590*/  IMAD.MOV R52, RZ, RZ, -R52 ;  /* 0x000000ffff347224 */ /* 0x000fe400078e0a34 */
[--C-:B------:R-:W-:Y:S01]  /*25a0*/  @!P4 IMAD.IADD R51, R51, 0x1, -R0.reuse ;  /* 0x000000013333c824 */ /* 0x100fe200078e0a00 */
[C---:B------:R-:W-:Y:S01]  /*25b0*/  ISETP.GT.U32.AND P4, PT, R0.reuse, R31, PT ;  /* 0x0000001f0000720c */ /* 0x040fe20003f84070 */
[C---:B------:R-:W-:Y:S02]  /*25c0*/  IMAD R59, R0.reuse, R52, R61 ;  /* 0x00000034003b7224 */ /* 0x040fe400078e023d */
[----:B------:R-:W-:Y:S02]  /*25d0*/  @!P6 IMAD.IADD R57, R57, 0x1, -R0 ;  /* 0x000000013939e824 */ /* 0x000fe400078e0a00 */
[----:B------:R-:W-:Y:S01]  /*25e0*/  @!P5 IMAD.MOV R50, RZ, RZ, -R50 ;  /* 0x000000ffff32d224 */ /* 0x000fe200078e0a32 */
[C---:B------:R-:W-:Y:S01]  /*25f0*/  ISETP.GT.U32.AND P5, PT, R0.reuse, R55, PT ;  /* 0x000000370000720c */ /* 0x040fe20003fa4070 */
[----:B------:R-:W-:Y:S01]  /*2600*/  IMAD.MOV.U32 R52, RZ, RZ, R49 ;  /* 0x000000ffff347224 */ /* 0x000fe200078e0031 */
[----:B------:R-:W-:Y:S01]  /*2610*/  ISETP.GT.U32.AND P6, PT, R0, R57, PT ;  /* 0x000000390000720c */ /* 0x000fe20003fc4070 */
[----:B------:R-:W-:-:S02]  /*2620*/  IMAD.MOV R49, RZ, RZ, -R54 ;  /* 0x000000ffff317224 */ /* 0x000fc400078e0a36 */
[----:B------:R-:W-:Y:S01]  /*2630*/  @!P2 IMAD.MOV R51, RZ, RZ, -R51 ;  /* 0x000000ffff33a224 */ /* 0x000fe200078e0a33 */
[----:B------:R-:W-:Y:S01]  /*2640*/  ISETP.GT.U32.AND P2, PT, R0, R59, PT ;  /* 0x0000003b0000720c */ /* 0x000fe20003f44070 */
[----:B------:R-:W-:Y:S01]  /*2650*/  @!P4 IMAD.IADD R31, R31, 0x1, -R0 ;  /* 0x000000011f1fc824 */ /* 0x000fe200078e0a00 */
[----:B------:R-:W-:Y:S01]  /*2660*/  ISETP.GE.AND P4, PT, R62, RZ, PT ;  /* 0x000000ff3e00720c */ /* 0x000fe20003f86270 */
[C---:B------:R-:W-:Y:S01]  /*2670*/  IMAD R49, R0.reuse, R49, R63 ;  /* 0x0000003100317224 */ /* 0x040fe200078e023f */
[----:B------:R-:W-:Y:S01]  /*2680*/  LOP3.LUT R62, R13, 0xc4, RZ, 0xfc, !PT ;  /* 0x000000c40d3e7812 */ /* 0x000fe200078efcff */
[----:B------:R-:W-:Y:S01]  /*2690*/  @!P3 IMAD.MOV R52, RZ, RZ, -R52 ;  /* 0x000000ffff34b224 */ /* 0x000fe200078e0a34 */
[C---:B------:R-:W-:Y:S01]  /*26a0*/  ISETP.GT.U32.AND P3, PT, R0.reuse, R31, PT ;  /* 0x0000001f0000720c */ /* 0x040fe20003f64070 */
[----:B------:R-:W-:Y:S02]  /*26b0*/  IMAD.MOV.U32 R61, RZ, RZ, R56 ;  /* 0x000000ffff3d7224 */ /* 0x000fe400078e0038 */
[--C-:B------:R-:W-:Y:S01]  /*26c0*/  @!P6 IMAD.IADD R57, R57, 0x1, -R0.reuse ;  /* 0x000000013939e824 */ /* 0x100fe200078e0a00 */
[----:B------:R-:W-:Y:S01]  /*26d0*/  ISETP.GT.U32.AND P6, PT, R0, R49, PT ;  /* 0x000000310000720c */ /* 0x000fe20003fc4070 */
[----:B------:R-:W-:Y:S01]  /*26e0*/  @!P5 IMAD.IADD R55, R55, 0x1, -R0 ;  /* 0x000000013737d824 */ /* 0x000fe200078e0a00 */
[----:B------:R-:W-:Y:S01]  /*26f0*/  ISETP.GE.AND P5, PT, R60, RZ, PT ;  /* 0x000000ff3c00720c */ /* 0x000fe20003fa6270 */
[----:B------:R-:W-:Y:S01]  /*2700*/  IMAD.HI.U32 R54, R8, R61, RZ ;  /* 0x0000003d08367227 */ /* 0x000fe200078e00ff */
[----:B------:R-:W-:-:S03]  /*2710*/  LOP3.LUT R60, R13, 0xc0, RZ, 0xfc, !PT ;  /* 0x000000c00d3c7812 */ /* 0x000fc600078efcff */
[----:B------:R-:W-:Y:S01]  /*2720*/  @!P0 IMAD.MOV R53, RZ, RZ, -R53 ;  /* 0x000000ffff358224 */ /* 0x000fe200078e0a35 */
[----:B------:R-:W-:Y:S01]  /*2730*/  ISETP.GE.AND P0, PT, R64, RZ, PT ;  /* 0x000000ff4000720c */ /* 0x000fe20003f06270 */
[----:B------:R-:W-:Y:S01]  /*2740*/  IMAD.MOV R54, RZ, RZ, -R54 ;  /* 0x000000ffff367224 */ /* 0x000fe200078e0a36 */
[----:B------:R-:W-:Y:S01]  /*2750*/  IABS R63, R60 ;  /* 0x0000003c003f7213 */ /* 0x000fe20000000000 */
[--C-:B------:R-:W-:Y:S01]  /*2760*/  @!P2 IMAD.IADD R59, R59, 0x1, -R0.reuse ;  /* 0x000000013b3ba824 */ /* 0x100fe200078e0a00 */
[----:B------:R-:W-:Y:S01]  /*2770*/  LOP3.LUT R64, R13, 0xc8, RZ, 0xfc, !PT ;  /* 0x000000c80d407812 */ /* 0x000fe200078efcff */
[--C-:B------:R-:W-:Y:S01]  /*2780*/  @!P3 IMAD.IADD R31, R31, 0x1, -R0.reuse ;  /* 0x000000011f1fb824 */ /* 0x100fe200078e0a00 */
[----:B------:R-:W-:Y:S01]  /*2790*/  ISETP.GE.AND P3, PT, R65, RZ, PT ;  /* 0x000000ff4100720c */ /* 0x000fe20003f66270 */
[----:B------:R-:W-:Y:S01]  /*27a0*/  IMAD R61, R0, R54, R61 ;  /* 0x00000036003d7224 */ /* 0x000fe200078e023d */
[----:B------:R-:W-:Y:S01]  /*27b0*/  ISETP.GE.AND P2, PT, R66, RZ, PT ;  /* 0x000000ff4200720c */ /* 0x000fe20003f46270 */
[----:B------:R-:W-:Y:S01]  /*27c0*/  @!P6 IMAD.IADD R49, R49, 0x1, -R0 ;  /* 0x000000013131e824 */ /* 0x000fe200078e0a00 */
[----:B------:R-:W-:Y:S01]  /*27d0*/  ISETP.GT.U32.AND P6, PT, R0, R59, PT ;  /* 0x0000003b0000720c */ /* 0x000fe20003fc4070 */
[----:B------:R-:W-:Y:S01]  /*27e0*/  IMAD.MOV.U32 R54, RZ, RZ, R31 ;  /* 0x000000ffff367224 */ /* 0x000fe200078e001f */
[----:B------:R-:W-:Y:S01]  /*27f0*/  IABS R65, R62 ;  /* 0x0000003e00417213 */ /* 0x000fe20000000000 */
[----:B------:R-:W-:Y:S01]  /*2800*/  IMAD.HI.U32 R31, R8, R63, RZ ;  /* 0x0000003f081f7227 */ /* 0x000fe200078e00ff */
[----:B------:R-:W-:-:S02]  /*2810*/  LOP3.LUT R66, R13, 0xcc, RZ, 0xfc, !PT ;  /* 0x000000cc0d427812 */ /* 0x000fc400078efcff */
[----:B------:R-:W-:Y:S01]  /*2820*/  IABS R67, R64 ;  /* 0x0000004000437213 */ /* 0x000fe20000000000 */
[----:B------:R-:W-:Y:S01]  /*2830*/  IMAD.MOV R31, RZ, RZ, -R31 ;  /* 0x000000ffff1f7224 */ /* 0x000fe200078e0a1f */
[----:B------:R-:W-:Y:S01]  /*2840*/  IABS R69, R66 ;  /* 0x0000004200457213 */ /* 0x000fe20000000000 */
[----:B------:R-:W-:Y:S01]  /*2850*/  @!P0 IMAD.MOV R57, RZ, RZ, -R57 ;  /* 0x000000ffff398224 */ /* 0x000fe200078e0a39 */
[C---:B------:R-:W-:Y:S01]  /*2860*/  ISETP.GT.U32.AND P0, PT, R0.reuse, R61, PT ;  /* 0x0000003d0000720c */ /* 0x040fe20003f04070 */
[C---:B------:R-:W-:Y:S02]  /*2870*/  IMAD R31, R0.reuse, R31, R63 ;  /* 0x0000001f001f7224 */ /* 0x040fe400078e023f */
[----:B------:R-:W-:Y:S02]  /*2880*/  @!P6 IMAD.IADD R59, R59, 0x1, -R0 ;  /* 0x000000013b3be824 */ /* 0x000fe400078e0a00 */
[----:B------:R-:W-:Y:S01]  /*2890*/  @!P4 IMAD.MOV R54, RZ, RZ, -R54 ;  /* 0x000000ffff36c224 */ /* 0x000fe200078e0a36 */
[C---:B------:R-:W-:Y:S01]  /*28a0*/  ISETP.GT.U32.AND P6, PT, R0.reuse, R31, PT ;  /* 0x0000001f0000720c */ /* 0x040fe20003fc4070 */
[----:B------:R-:W-:Y:S01]  /*28b0*/  @!P5 IMAD.MOV R55, RZ, RZ, -R55 ;  /* 0x000000ffff37d224 */ /* 0x000fe200078e0a37 */
[----:B------:R-:W-:Y:S01]  /*28c0*/  ISETP.GT.U32.AND P4, PT, R0, R49, PT ;  /* 0x000000310000720c */ /* 0x000fe20003f84070 */
[----:B------:R-:W-:Y:S01]  /*28d0*/  IMAD.HI.U32 R56, R8, R65, RZ ;  /* 0x0000004108387227 */ /* 0x000fe200078e00ff */
[----:B------:R-:W-:-:S03]  /*28e0*/  ISETP.GE.AND P5, PT, R58, RZ, PT ;  /* 0x000000ff3a00720c */ /* 0x000fc60003fa6270 */
[----:B------:R-:W-:Y:S02]  /*28f0*/  @!P0 IMAD.IADD R61, R61, 0x1, -R0 ;  /* 0x000000013d3d8824 */ /* 0x000fe400078e0a00 */
[----:B------:R-:W-:-:S03]  /*2900*/  IMAD.HI.U32 R58, R8, R67, RZ ;  /* 0x00000043083a7227 */ /* 0x000fc600078e00ff */
[----:B------:R-:W-:Y:S01]  /*2910*/  ISETP.GT.U32.AND P0, PT, R0, R61, PT ;  /* 0x0000003d0000720c */ /* 0x000fe20003f04070 */
[--C-:B------:R-:W-:Y:S02]  /*2920*/  @!P6 IMAD.IADD R31, R31, 0x1, -R0.reuse ;  /* 0x000000011f1fe824 */ /* 0x100fe400078e0a00 */
[----:B------:R-:W-:Y:S01]  /*2930*/  @!P4 IMAD.IADD R49, R49, 0x1, -R0 ;  /* 0x000000013131c824 */ /* 0x000fe200078e0a00 */
[----:B------:R-:W-:Y:S01]  /*2940*/  ISETP.GE.AND P4, PT, R60, RZ, PT ;  /* 0x000000ff3c00720c */ /* 0x000fe20003f86270 */
[----:B------:R-:W-:Y:S01]  /*2950*/  IMAD.MOV R56, RZ, RZ, -R56 ;  /* 0x000000ffff387224 */ /* 0x000fe200078e0a38 */
[----:B------:R-:W-:Y:S01]  /*2960*/  ISETP.GT.U32.AND P6, PT, R0, R31, PT ;  /* 0x0000001f0000720c */ /* 0x000fe20003fc4070 */
[----:B------:R-:W-:-:S04]  /*2970*/  IMAD.HI.U32 R60, R8, R69, RZ ;  /* 0x00000045083c7227 */ /* 0x000fc800078e00ff */
[----:B------:R-:W-:Y:S02]  /*2980*/  IMAD.MOV R58, RZ, RZ, -R58 ;  /* 0x000000ffff3a7224 */ /* 0x000fe400078e0a3a */
[C---:B------:R-:W-:Y:S02]  /*2990*/  IMAD R63, R0.reuse, R56, R65 ;  /* 0x00000038003f7224 */ /* 0x040fe400078e0241 */
[----:B------:R-:W-:Y:S02]  /*29a0*/  IMAD.MOV R60, RZ, RZ, -R60 ;  /* 0x000000ffff3c7224 */ /* 0x000fe400078e0a3c */
[C---:B------:R-:W-:Y:S01]  /*29b0*/  IMAD R65, R0.reuse, R58, R67 ;  /* 0x0000003a00417224 */ /* 0x040fe200078e0243 */
[----:B------:R-:W-:Y:S01]  /*29c0*/  IABS R67, R68 ;  /* 0x0000004400437213 */ /* 0x000fe20000000000 */
[----:B------:R-:W-:Y:S02]  /*29d0*/  IMAD.MOV.U32 R56, RZ, RZ, R49 ;  /* 0x000000ffff387224 */ /* 0x000fe400078e0031 */
[C---:B------:R-:W-:Y:S01]  /*29e0*/  IMAD R49, R0.reuse, R60, R69 ;  /* 0x0000003c00317224 */ /* 0x040fe200078e0245 */
[----:B------:R-:W-:Y:S01]  /*29f0*/  IABS R69, R70 ;  /* 0x0000004600457213 */ /* 0x000fe20000000000 */
[----:B------:R-:W-:Y:S01]  /*2a00*/  @!P0 IMAD.IADD R61, R61, 0x1, -R0 ;  /* 0x000000013d3d8824 */ /* 0x000fe200078e0a00 */
[C---:B------:R-:W-:Y:S01]  /*2a10*/  ISETP.GT.U32.AND P0, PT, R0.reuse, R65, PT ;  /* 0x000000410000720c */ /* 0x040fe20003f04070 */
[----:B------:R-:W-:Y:S01]  /*2a20*/  @!P3 IMAD.MOV R56, RZ, RZ, -R56 ;  /* 0x000000ffff38b224 */ /* 0x000fe200078e0a38 */
[C---:B------:R-:W-:Y:S01]  /*2a30*/  ISETP.GT.U32.AND P3, PT, R0.reuse, R63, PT ;  /* 0x0000003f0000720c */ /* 0x040fe20003f64070 */
[----:B------:R-:W-:Y:S01]  /*2a40*/  @!P6 IMAD.IADD R31, R31, 0x1, -R0 ;  /* 0x000000011f1fe824 */ /* 0x000fe200078e0a00 */
[----:B------:R-:W-:Y:S01]  /*2a50*/  ISETP.GT.U32.AND P6, PT, R0, R49, PT ;  /* 0x000000310000720c */ /* 0x000fe20003fc4070 */
[----:B------:R-:W-:-:S04]  /*2a60*/  IMAD.HI.U32 R58, R8, R67, RZ ;  /* 0x00000043083a7227 */ /* 0x000fc800078e00ff */
[----:B------:R-:W-:Y:S02]  /*2a70*/  IMAD.MOV R58, RZ, RZ, -R58 ;  /* 0x000000ffff3a7224 */ /* 0x000fe400078e0a3a */
[----:B------:R-:W-:Y:S02]  /*2a80*/  @!P2 IMAD.MOV R61, RZ, RZ, -R61 ;  /* 0x000000ffff3da224 */ /* 0x000fe400078e0a3d */
[--C-:B------:R-:W-:Y:S02]  /*2a90*/  @!P0 IMAD.IADD R65, R65, 0x1, -R0.reuse ;  /* 0x0000000141418824 */ /* 0x100fe400078e0a00 */
[--C-:B------:R-:W-:Y:S01]  /*2aa0*/  @!P3 IMAD.IADD R63, R63, 0x1, -R0.reuse ;  /* 0x000000013f3fb824 */ /* 0x100fe200078e0a00 */
[----:B------:R-:W-:Y:S01]  /*2ab0*/  ISETP.GE.AND P3, PT, R64, RZ, PT ;  /* 0x000000ff4000720c */ /* 0x000fe20003f66270 */
[----:B------:R-:W-:Y:S01]  /*2ac0*/  @!P6 IMAD.IADD R49, R49, 0x1, -R0 ;  /* 0x000000013131e824 */ /* 0x000fe200078e0a00 */
[C---:B------:R-:W-:Y:S01]  /*2ad0*/  ISETP.GT.U32.AND P6, PT, R0.reuse, R65, PT ;  /* 0x000000410000720c */ /* 0x040fe20003fc4070 */
[C---:B------:R-:W-:Y:S01]  /*2ae0*/  IMAD R67, R0.reuse, R58, R67 ;  /* 0x0000003a00437224 */ /* 0x040fe200078e0243 */
[----:B------:R-:W-:Y:S01]  /*2af0*/  ISETP.GT.U32.AND P0, PT, R0, R63, PT ;  /* 0x0000003f0000720c */ /* 0x000fe20003f04070 */
[----:B------:R-:W-:Y:S01]  /*2b00*/  IMAD.HI.U32 R60, R8, R69, RZ ;  /* 0x00000045083c7227 */ /* 0x000fe200078e00ff */
[----:B------:R-:W-:-:S03]  /*2b10*/  ISETP.GT.U32.AND P2, PT, R0, R49, PT ;  /* 0x000000310000720c */ /* 0x000fc60003f44070 */
[----:B------:R-:W-:Y:S01]  /*2b20*/  @!P5 IMAD.MOV R59, RZ, RZ, -R59 ;  /* 0x000000ffff3bd224 */ /* 0x000fe200078e0a3b */
[----:B------:R-:W-:Y:S01]  /*2b30*/  ISETP.GE.AND P5, PT, R62, RZ, PT ;  /* 0x000000ff3e00720c */ /* 0x000fe20003fa6270 */
[----:B------:R-:W-:Y:S02]  /*2b40*/  IMAD.MOV R60, RZ, RZ, -R60 ;  /* 0x000000ffff3c7224 */ /* 0x000fe400078e0a3c */
[----:B------:R-:W-:-:S04]  /*2b50*/  IMAD.HI.U32 R62, R8, R71, RZ ;  /* 0x00000047083e7227 */ /* 0x000fc800078e00ff */
[--C-:B------:R-:W-:Y:S01]  /*2b60*/  @!P6 IMAD.IADD R65, R65, 0x1, -R0.reuse ;  /* 0x000000014141e824 */ /* 0x100fe200078e0a00 */
[----:B------:R-:W-:Y:S01]  /*2b70*/  ISETP.GT.U32.AND P6, PT, R0, R67, PT ;  /* 0x000000430000720c */ /* 0x000fe20003fc4070 */
[----:B------:R-:W-:Y:S01]  /*2b80*/  @!P0 IMAD.IADD R63, R63, 0x1, -R0 ;  /* 0x000000013f3f8824 */ /* 0x000fe200078e0a00 */
[----:B------:R-:W-:Y:S01]  /*2b90*/  ISETP.GE.AND P0, PT, R66, RZ, PT ;  /* 0x000000ff4200720c */ /* 0x000fe20003f06270 */
[C---:B------:R-:W-:Y:S01]  /*2ba0*/  IMAD R69, R0.reuse, R60, R69 ;  /* 0x0000003c00457224 */ /* 0x040fe200078e0245 */
[----:B------:R-:W-:Y:S01]  /*2bb0*/  LOP3.LUT R66, R13, 0xe0, RZ, 0xfc, !PT ;  /* 0x000000e00d427812 */ /* 0x000fe200078efcff */
[----:B------:R-:W-:Y:S02]  /*2bc0*/  IMAD.MOV R62, RZ, RZ, -R62 ;  /* 0x000000ffff3e7224 */ /* 0x000fe400078e0a3e */
[----:B------:R-:W-:Y:S01]  /*2bd0*/  @!P2 IMAD.IADD R49, R49, 0x1, -R0 ;  /* 0x000000013131a824 */ /* 0x000fe200078e0a00 */
[----:B------:R-:W-:Y:S01]  /*2be0*/  IABS R75, R66 ;  /* 0x00000042004b7213 */ /* 0x000fe20000000000 */
[C---:B------:R-:W-:Y:S01]  /*2bf0*/  IMAD R71, R0.reuse, R62, R71 ;  /* 0x0000003e00477224 */ /* 0x040fe200078e0247 */
[----:B------:R-:W-:Y:S01]  /*2c00*/  ISETP.GT.U32.AND P2, PT, R0, R69, PT ;  /* 0x000000450000720c */ /* 0x000fe20003f44070 */
[----:B------:R-:W-:-:S04]  /*2c10*/  IMAD.HI.U32 R64, R8, R73, RZ ;  /* 0x0000004908407227 */ /* 0x000fc800078e00ff */
[----:B------:R-:W-:-:S04]  /*2c20*/  IMAD.HI.U32 R58, R8, R75, RZ ;  /* 0x0000004b083a7227 */ /* 0x000fc800078e00ff */
[----:B------:R-:W-:Y:S01]  /*2c30*/  @!P6 IMAD.IADD R67, R67, 0x1, -R0 ;  /* 0x000000014343e824 */ /* 0x000fe200078e0a00 */
[----:B------:R-:W-:Y:S01]  /*2c40*/  ISETP.GT.U32.AND P6, PT, R0, R71, PT ;  /* 0x000000470000720c */ /* 0x000fe20003fc4070 */
[----:B------:R-:W-:Y:S02]  /*2c50*/  IMAD.MOV R64, RZ, RZ, -R64 ;  /* 0x000000ffff407224 */ /* 0x000fe400078e0a40 */
[----:B------:R-:W-:Y:S02]  /*2c60*/  IMAD.MOV R60, RZ, RZ, -R58 ;  /* 0x000000ffff3c7224 */ /* 0x000fe400078e0a3a */
[----:B------:R-:W-:-:S04]  /*2c70*/  IMAD.HI.U32 R58, R8, R77, RZ ;  /* 0x0000004d083a7227 */ /* 0x000fc800078e00ff */
[C---:B------:R-:W-:Y:S01]  /*2c80*/  IMAD R73, R0.reuse, R64, R73 ;  /* 0x0000004000497224 */ /* 0x040fe200078e0249 */
[----:B------:R-:W-:Y:S01]  /*2c90*/  LOP3.LUT R64, R13, 0xf8, RZ, 0xfc, !PT ;  /* 0x000000f80d407812 */ /* 0x000fe200078efcff */
[----:B------:R-:W-:Y:S02]  /*2ca0*/  IMAD.MOV R58, RZ, RZ, -R58 ;  /* 0x000000ffff3a7224 */ /* 0x000fe400078e0a3a */
[----:B------:R-:W-:Y:S01]  /*2cb0*/  @!P2 IMAD.IADD R69, R69, 0x1, -R0 ;  /* 0x000000014545a824 */ /* 0x000fe200078e0a00 */
[C---:B------:R-:W-:Y:S01]  /*2cc0*/  ISETP.GT.U32.AND P2, PT, R0.reuse, R73, PT ;  /* 0x000000490000720c */ /* 0x040fe20003f44070 */
[C---:B------:R-:W-:Y:S02]  /*2cd0*/  IMAD R75, R0.reuse, R60, R75 ;  /* 0x0000003c004b7224 */ /* 0x040fe400078e024b */
[----:B------:R-:W-:Y:S02]  /*2ce0*/  IMAD R77, R0, R58, R77 ;  /* 0x0000003a004d7224 */ /* 0x000fe400078e024d */
[----:B------:R-:W-:-:S04]  /*2cf0*/  IMAD.HI.U32 R60, R8, R79, RZ ;  /* 0x0000004f083c7227 */ /* 0x000fc800078e00ff */
[----:B------:R-:W-:Y:S02]  /*2d00*/  IMAD.MOV.U32 R58, RZ, RZ, R31 ;  /* 0x000000ffff3a7224 */ /* 0x000fe400078e001f */
[----:B------:R-:W-:Y:S01]  /*2d10*/  @!P6 IMAD.IADD R71, R71, 0x1, -R0 ;  /* 0x000000014747e824 */ /* 0x000fe200078e0a00 */
[C---:B------:R-:W-:Y:S01]  /*2d20*/  ISETP.GT.U32.AND P6, PT, R0.reuse, R75, PT ;  /* 0x0000004b0000720c */ /* 0x040fe20003fc4070 */
[----:B------:R-:W-:Y:S02]  /*2d30*/  IMAD.MOV R60, RZ, RZ, -R60 ;  /* 0x000000ffff3c7224 */ /* 0x000fe400078e0a3c */
[----:B------:R-:W-:Y:S01]  /*2d40*/  @!P4 IMAD.MOV R58, RZ, RZ, -R58 ;  /* 0x000000ffff3ac224 */ /* 0x000fe200078e0a3a */
[C---:B------:R-:W-:Y:S01]  /*2d50*/  ISETP.GT.U32.AND P4, PT, R0.reuse, R67, PT ;  /* 0x000000430000720c */ /* 0x040fe20003f84070 */
[----:B------:R-:W-:Y:S01]  /*2d60*/  @!P5 IMAD.MOV R63, RZ, RZ, -R63 ;  /* 0x000000ffff3fd224 */ /* 0x000fe200078e0a3f */
[C---:B------:R-:W-:Y:S01]  /*2d70*/  ISETP.GT.U32.AND P5, PT, R0.reuse, R69, PT ;  /* 0x000000450000720c */ /* 0x040fe20003fa4070 */
[----:B------:R-:W-:-:S02]  /*2d80*/  IMAD R79, R0, R60, R79 ;  /* 0x0000003c004f7224 */ /* 0x000fc400078e024f */
[----:B------:R-:W-:-:S04]  /*2d90*/  IMAD.HI.U32 R60, R8, R83, RZ ;  /* 0x00000053083c7227 */ /* 0x000fc800078e00ff */
[----:B------:R-:W-:Y:S01]  /*2da0*/  @!P2 IMAD.IADD R73, R73, 0x1, -R0 ;  /* 0x000000014949a824 */ /* 0x000fe200078e0a00 */
[----:B------:R-:W-:Y:S01]  /*2db0*/  ISETP.GE.AND P2, PT, R68, RZ, PT ;  /* 0x000000ff4400720c */ /* 0x000fe20003f46270 */
[----:B------:R-:W-:Y:S01]  /*2dc0*/  @!P3 IMAD.MOV R65, RZ, RZ, -R65 ;  /* 0x000000ffff41b224 */ /* 0x000fe200078e0a41 */
[----:B------:R-:W-:Y:S01]  /*2dd0*/  LOP3.LUT R68, R13, 0xf4, RZ, 0xfc, !PT ;  /* 0x000000f40d447812 */ /* 0x000fe200078efcff */
[----:B------:R-:W-:Y:S01]  /*2de0*/  IMAD.MOV R13, RZ, RZ, -R60 ;  /* 0x000000ffff0d7224 */ /* 0x000fe200078e0a3c */
[----:B------:R-:W-:Y:S01]  /*2df0*/  ISETP.GT.U32.AND P3, PT, R0, R71, PT ;  /* 0x000000470000720c */ /* 0x000fe20003f64070 */
[----:B------:R-:W-:-:S04]  /*2e00*/  IMAD.HI.U32 R62, R8, R81, RZ ;  /* 0x00000051083e7227 */ /* 0x000fc800078e00ff */
[----:B------:R-:W-:Y:S01]  /*2e10*/  IMAD.MOV.U32 R60, RZ, RZ, R49 ;  /* 0x000000ffff3c7224 */ /* 0x000fe200078e0031 */
[----:B------:R-:W-:Y:S01]  /*2e20*/  IABS R49, R68 ;  /* 0x0000004400317213 */ /* 0x000fe20000000000 */
[----:B------:R-:W-:Y:S02]  /*2e30*/  @!P6 IMAD.IADD R75, R75, 0x1, -R0 ;  /* 0x000000014b4be824 */ /* 0x000fe400078e0a00 */
[----:B------:R-:W-:Y:S02]  /*2e40*/  IMAD.MOV R62, RZ, RZ, -R62 ;  /* 0x000000ffff3e7224 */ /* 0x000fe400078e0a3e */
[----:B------:R-:W-:Y:S01]  /*2e50*/  @!P0 IMAD.MOV R60, RZ, RZ, -R60 ;  /* 0x000000ffff3c8224 */ /* 0x000fe200078e0a3c */
[C---:B------:R-:W-:Y:S01]  /*2e60*/  ISETP.GT.U32.AND P0, PT, R0.reuse, R73, PT ;  /* 0x000000490000720c */ /* 0x040fe20003f04070 */
[--C-:B------:R-:W-:Y:S01]  /*2e70*/  @!P4 IMAD.IADD R67, R67, 0x1, -R0.reuse ;  /* 0x000000014343c824 */ /* 0x100fe200078e0a00 */
[C---:B------:R-:W-:Y:S01]  /*2e80*/  ISETP.GT.U32.AND P4, PT, R0.reuse, R77, PT ;  /* 0x0000004d0000720c */ /* 0x040fe20003f84070 */
[--C-:B------:R-:W-:Y:S01]  /*2e90*/  @!P5 IMAD.IADD R69, R69, 0x1, -R0.reuse ;  /* 0x000000014545d824 */ /* 0x100fe200078e0a00 */
[C---:B------:R-:W-:Y:S01]  /*2ea0*/  ISETP.GT.U32.AND P6, PT, R0.reuse, R75, PT ;  /* 0x0000004b0000720c */ /* 0x040fe20003fc4070 */
[C---:B------:R-:W-:Y:S01]  /*2eb0*/  IMAD R81, R0.reuse, R62, R81 ;  /* 0x0000003e00517224 */ /* 0x040fe200078e0251 */
[----:B------:R-:W-:Y:S01]  /*2ec0*/  ISETP.GT.U32.AND P5, PT, R0, R79, PT ;  /* 0x0000004f0000720c */ /* 0x000fe20003fa4070 */
[----:B------:R-:W-:Y:S01]  /*2ed0*/  @!P3 IMAD.IADD R71, R71, 0x1, -R0 ;  /* 0x000000014747b824 */ /* 0x000fe200078e0a00 */
[----:B------:R-:W-:Y:S01]  /*2ee0*/  IADD3 R62, R4, -0x1d, RZ ;  /* 0xffffffe3043e7810 */ /* 0x000fe20007ffe0ff */
[C---:B------:R-:W-:Y:S01]  /*2ef0*/  IMAD R13, R0.reuse, R13, R83 ;  /* 0x0000000d000d7224 */ /* 0x040fe200078e0253 */
[----:B------:R-:W-:Y:S01]  /*2f00*/  ISETP.GT.U32.AND P3, PT, R0, R81, PT ;  /* 0x000000510000720c */ /* 0x000fe20003f64070 */
[----:B------:R-:W-:Y:S01]  /*2f10*/  IMAD.HI.U32 R31, R8, R49, RZ ;  /* 0x00000031081f7227 */ /* 0x000fe200078e00ff */
[----:B------:R-:W-:-:S03]  /*2f20*/  IABS R83, R64 ;  /* 0x0000004000537213 */ /* 0x000fc60000000000 */
[--C-:B------:R-:W-:Y:S01]  /*2f30*/  @!P0 IMAD.IADD R73, R73, 0x1, -R0.reuse ;  /* 0x0000000149498824 */ /* 0x100fe200078e0a00 */
[----:B------:R-:W-:Y:S01]  /*2f40*/  ISETP.GE.AND P0, PT, R70, RZ, PT ;  /* 0x000000ff4600720c */ /* 0x000fe20003f06270 */
[--C-:B------:R-:W-:Y:S01]  /*2f50*/  @!P4 IMAD.IADD R77, R77, 0x1, -R0.reuse ;  /* 0x000000014d4dc824 */ /* 0x100fe200078e0a00 */
[----:B------:R-:W-:Y:S01]  /*2f60*/  ISETP.GE.AND P4, PT, R72, RZ, PT ;  /* 0x000000ff4800720c */ /* 0x000fe20003f86270 */
[--C-:B------:R-:W-:Y:S01]  /*2f70*/  @!P6 IMAD.IADD R75, R75, 0x1, -R0.reuse ;  /* 0x000000014b4be824 */ /* 0x100fe200078e0a00 */
[----:B------:R-:W-:Y:S01]  /*2f80*/  ISETP.GT.U32.AND P6, PT, R0, R13, PT ;  /* 0x0000000d0000720c */ /* 0x000fe20003fc4070 */
[----:B------:R-:W-:Y:S01]  /*2f90*/  @!P5 IMAD.IADD R79, R79, 0x1, -R0 ;  /* 0x000000014f4fd824 */ /* 0x000fe200078e0a00 */
[----:B------:R-:W-:Y:S01]  /*2fa0*/  ISETP.GE.AND P5, PT, R74, RZ, PT ;  /* 0x000000ff4a00720c */ /* 0x000fe20003fa6270 */
[----:B------:R-:W-:Y:S01]  /*2fb0*/  @!P2 IMAD.MOV R67, RZ, RZ, -R67 ;  /* 0x000000ffff43a224 */ /* 0x000fe200078e0a43 */
[----:B------:R-:W-:Y:S01]  /*2fc0*/  ISETP.GT.U32.AND P2, PT, R0, R77, PT ;  /* 0x0000004d0000720c */ /* 0x000fe20003f44070 */
[----:B------:R-:W-:-:S04]  /*2fd0*/  IMAD.HI.U32 R8, R8, R83, RZ ;  /* 0x0000005308087227 */ /* 0x000fc800078e00ff */
[----:B------:R-:W-:Y:S02]  /*2fe0*/  IMAD.MOV R31, RZ, RZ, -R31 ;  /* 0x000000ffff1f7224 */ /* 0x000fe400078e0a1f */
[----:B------:R-:W-:Y:S01]  /*2ff0*/  @!P3 IMAD.IADD R81, R81, 0x1, -R0 ;  /* 0x000000015151b824 */ /* 0x000fe200078e0a00 */
[----:B------:R-:W-:Y:S01]  /*3000*/  ISETP.GE.AND P3, PT, R66, RZ, PT ;  /* 0x000000ff4200720c */ /* 0x000fe20003f66270 */
[----:B------:R-:W-:Y:S01]  /*3010*/  IMAD.MOV R8, RZ, RZ, -R8 ;  /* 0x000000ffff087224 */ /* 0x000fe200078e0a08 */
[----:B------:R-:W-:Y:S01]  /*3020*/  IADD3 R66, R4, -0x1e, RZ ;  /* 0xffffffe204427810 */ /* 0x000fe20007ffe0ff */
[C---:B------:R-:W-:Y:S02]  /*3030*/  IMAD R31, R0.reuse, R31, R49 ;  /* 0x0000001f001f7224 */ /* 0x040fe400078e0231 */
[C---:B------:R-:W-:Y:S01]  /*3040*/  IMAD R49, R0.reuse, R8, R83 ;  /* 0x0000000800317224 */ /* 0x040fe200078e0253 */
[----:B------:R-:W-:Y:S01]  /*3050*/  IABS R83, c[0x0][0x178] ;  /* 0x00005e0000537a13 */ /* 0x000fe20000000000 */
[----:B------:R-:W-:Y:S01]  /*3060*/  @!P0 IMAD.MOV R69, RZ, RZ, -R69 ;  /* 0x000000ffff458224 */ /* 0x000fe200078e0a45 */
[C---:B------:R-:W-:Y:S01]  /*3070*/  ISETP.GT.U32.AND P0, PT, R0.reuse, R79, PT ;  /* 0x0000004f0000720c */ /* 0x040fe20003f04070 */
[--C-:B------:R-:W-:Y:S01]  /*3080*/  @!P6 IMAD.IADD R13, R13, 0x1, -R0.reuse ;  /* 0x000000010d0de824 */ /* 0x100fe200078e0a00 */
[----:B------:R-:W1:Y:S01]  /*3090*/  I2F.RP R8, R83 ;  /* 0x0000005300087306 */ /* 0x000e620000209400 */
[----:B------:R-:W-:Y:S01]  /*30a0*/  @!P5 IMAD.MOV R73, RZ, RZ, -R73 ;  /* 0x000000ffff49d224 */ /* 0x000fe200078e0a49 */
[C---:B------:R-:W-:Y:S01]  /*30b0*/  ISETP.GT.U32.AND P5, PT, R0.reuse, R31, PT ;  /* 0x0000001f0000720c */ /* 0x040fe20003fa4070 */
[----:B------:R-:W-:Y:S01]  /*30c0*/  @!P2 IMAD.IADD R77, R77, 0x1, -R0 ;  /* 0x000000014d4da824 */ /* 0x000fe200078e0a00 */
[C---:B------:R-:W-:Y:S01]  /*30d0*/  ISETP.GT.U32.AND P2, PT, R0.reuse, R49, PT ;  /* 0x000000310000720c */ /* 0x040fe20003f44070 */
[----:B------:R-:W-:Y:S01]  /*30e0*/  @!P4 IMAD.MOV R71, RZ, RZ, -R71 ;  /* 0x000000ffff47c224 */ /* 0x000fe200078e0a47 */
[----:B------:R-:W-:Y:S01]  /*30f0*/  ISETP.GT.U32.AND P4, PT, R0, R13, PT ;  /* 0x0000000d0000720c */ /* 0x000fe20003f84070 */
[----:B------:R-:W-:Y:S01]  /*3100*/  @!P3 IMAD.MOV R75, RZ, RZ, -R75 ;  /* 0x000000ffff4bb224 */ /* 0x000fe200078e0a4b */
[----:B------:R-:W-:-:S02]  /*3110*/  ISETP.GE.AND P3, PT, R76, RZ, PT ;  /* 0x000000ff4c00720c */ /* 0x000fc40003f66270 */
[----:B------:R-:W-:Y:S01]  /*3120*/  ISETP.GT.U32.AND P6, PT, R0, R81, PT ;  /* 0x000000510000720c */ /* 0x000fe20003fc4070 */
[----:B------:R-:W-:Y:S01]  /*3130*/  @!P0 IMAD.IADD R79, R79, 0x1, -R0 ;  /* 0x000000014f4f8824 */ /* 0x000fe200078e0a00 */
[----:B------:R-:W-:-:S03]  /*3140*/  ISETP.GE.AND P0, PT, R78, RZ, PT ;  /* 0x000000ff4e00720c */ /* 0x000fc60003f06270 */
[--C-:B------:R-:W-:Y:S01]  /*3150*/  @!P5 IMAD.IADD R31, R31, 0x1, -R0.reuse ;  /* 0x000000011f1fd824 */ /* 0x100fe200078e0a00 */
[----:B-1----:R-:W1:Y:S01]  /*3160*/  MUFU.RCP R8, R8 ;  /* 0x0000000800087308 */ /* 0x002e620000001000 */
[--C-:B------:R-:W-:Y:S01]  /*3170*/  @!P2 IMAD.IADD R49, R49, 0x1, -R0.reuse ;  /* 0x000000013131a824 */ /* 0x100fe200078e0a00 */
[----:B------:R-:W-:Y:S01]  /*3180*/  ISETP.GE.AND P5, PT, R82, RZ, PT ;  /* 0x000000ff5200720c */ /* 0x000fe20003fa6270 */
[--C-:B------:R-:W-:Y:S01]  /*3190*/  @!P4 IMAD.IADD R13, R13, 0x1, -R0.reuse ;  /* 0x000000010d0dc824 */ /* 0x100fe200078e0a00 */
[----:B------:R-:W-:Y:S01]  /*31a0*/  ISETP.GE.AND P4, PT, R80, RZ, PT ;  /* 0x000000ff5000720c */ /* 0x000fe20003f86270 */
[----:B------:R-:W-:Y:S01]  /*31b0*/  @!P3 IMAD.MOV R77, RZ, RZ, -R77 ;  /* 0x000000ffff4db224 */ /* 0x000fe200078e0a4d */
[C---:B------:R-:W-:Y:S01]  /*31c0*/  ISETP.GT.U32.AND P2, PT, R0.reuse, R31, PT ;  /* 0x0000001f0000720c */ /* 0x040fe20003f44070 */
[----:B------:R-:W-:Y:S01]  /*31d0*/  @!P6 IMAD.IADD R81, R81, 0x1, -R0 ;  /* 0x000000015151e824 */ /* 0x000fe200078e0a00 */
[----:B------:R-:W-:Y:S01]  /*31e0*/  ISETP.GT.U32.AND P3, PT, R0, R49, PT ;  /* 0x000000310000720c */ /* 0x000fe20003f64070 */
[----:B------:R-:W-:Y:S01]  /*31f0*/  @!P0 IMAD.MOV R79, RZ, RZ, -R79 ;  /* 0x000000ffff4f8224 */ /* 0x000fe200078e0a4f */
[----:B------:R-:W-:-:S02]  /*3200*/  ISETP.GE.AND P0, PT, R68, RZ, PT ;  /* 0x000000ff4400720c */ /* 0x000fc40003f06270 */
[----:B------:R-:W-:Y:S01]  /*3210*/  ISETP.GE.U32.AND P6, PT, R62, 0x7fffffc4, PT ;  /* 0x7fffffc43e00780c */ /* 0x000fe20003fc6070 */
[----:B------:R-:W-:Y:S01]  /*3220*/  IMAD.MOV.U32 R62, RZ, RZ, R13 ;  /* 0x000000ffff3e7224 */ /* 0x000fe200078e000d */
[----:B------:R-:W-:Y:S02]  /*3230*/  IADD3 R13, R4, -0x1b, RZ ;  /* 0xffffffe5040d7810 */ /* 0x000fe40007ffe0ff */
[----:B-1----:R-:W-:Y:S01]  /*3240*/  IADD3 R8, R8, 0xffffffe, RZ ;  /* 0x0ffffffe08087810 */ /* 0x002fe20007ffe0ff */
[----:B------:R-:W-:Y:S01]  /*3250*/  @!P4 IMAD.MOV R81, RZ, RZ, -R81 ;  /* 0x000000ffff51c224 */ /* 0x000fe200078e0a51 */
[----:B------:R-:W-:Y:S01]  /*3260*/  ISETP.GE.AND P4, PT, R64, RZ, PT ;  /* 0x000000ff4000720c */ /* 0x000fe20003f86270 */
[--C-:B------:R-:W-:Y:S01]  /*3270*/  @!P2 IMAD.IADD R31, R31, 0x1, -R0.reuse ;  /* 0x000000011f1fa824 */ /* 0x100fe200078e0a00 */
[----:B------:R-:W-:Y:S01]  /*3280*/  ISETP.GE.U32.AND P2, PT, R13, 0x7fffffc6, PT ;  /* 0x7fffffc60d00780c */ /* 0x000fe20003f46070 */
[----:B------:R-:W-:Y:S01]  /*3290*/  @!P3 IMAD.IADD R49, R49, 0x1, -R0 ;  /* 0x000000013131b824 */ /* 0x000fe200078e0a00 */
[C---:B------:R-:W-:Y:S01]  /*32a0*/  IADD3 R13, R4.reuse, -0x1c, RZ ;  /* 0xffffffe4040d7810 */ /* 0x040fe20007ffe0ff */
[----:B------:R-:W-:Y:S01]  /*32b0*/  IMAD.MOV.U32 R0, RZ, RZ, R31 ;  /* 0x000000ffff007224 */ /* 0x000fe200078e001f */
[----:B------:R-:W-:Y:S01]  /*32c0*/  IADD3 R31, R4, -0x19, RZ ;  /* 0xffffffe7041f7810 */ /* 0x000fe20007ffe0ff */
[----:B------:R-:W-:Y:S01]  /*32d0*/  IMAD.MOV.U32 R64, RZ, RZ, R49 ;  /* 0x000000ffff407224 */ /* 0x000fe200078e0031 */
[----:B------:R-:W-:Y:S01]  /*32e0*/  LOP3.LUT R49, RZ, c[0x0][0x17c], RZ, 0x33, !PT ;  /* 0x00005f00ff317a12 */ /* 0x000fe200078e33ff */
[----:B------:R-:W-:Y:S01]  /*32f0*/  @!P0 IMAD.MOV R0, RZ, RZ, -R0 ;  /* 0x000000ffff008224 */ /* 0x000fe200078e0a00 */
[----:B------:R-:W-:Y:S01]  /*3300*/  ISETP.GE.U32.AND P0, PT, R31, 0x7fffffc8, PT ;  /* 0x7fffffc81f00780c */ /* 0x000fe20003f06070 */
[----:B------:R-:W-:Y:S01]  /*3310*/  @!P5 IMAD.MOV R62, RZ, RZ, -R62 ;  /* 0x000000ffff3ed224 */ /* 0x000fe200078e0a3e */
[----:B------:R-:W1:Y:S01]  /*3320*/  F2I.FTZ.U32.TRUNC.NTZ R31, R8 ;  /* 0x00000008001f7305 */ /* 0x000e62000021f000 */
[----:B------:R-:W-:Y:S01]  /*3330*/  @!P4 IMAD.MOV R64, RZ, RZ, -R64 ;  /* 0x000000ffff40c224 */ /* 0x000fe200078e0a40 */
[----:B------:R-:W-:Y:S01]  /*3340*/  ISETP.GE.U32.AND P5, PT, R66, 0x7fffffc3, PT ;  /* 0x7fffffc34200780c */ /* 0x000fe20003fa6070 */
[----:B------:R-:W-:Y:S01]  /*3350*/  IMAD.MOV R66, RZ, RZ, -R2 ;  /* 0x000000ffff427224 */ /* 0x000fe200078e0a02 */
[----:B------:R-:W-:-:S02]  /*3360*/  ISETP.NE.AND P4, PT, RZ, c[0x0][0x17c], PT ;  /* 0x00005f00ff007a0c */ /* 0x000fc40003f85270 */
[----:B------:R-:W-:Y:S01]  /*3370*/  ISETP.GE.U32.AND P3, PT, R13, 0x7fffffc5, PT ;  /* 0x7fffffc50d00780c */ /* 0x000fe20003f66070 */
[----:B------:R-:W-:Y:S01]  /*3380*/  IMAD R6, R6, R66, R9 ;  /* 0x0000004206067224 */ /* 0x000fe200078e0209 */
[C---:B------:R-:W-:Y:S02]  /*3390*/  SEL R68, R49.reuse, R5, !P4 ;  /* 0x0000000531447207 */ /* 0x040fe40006000000 */
[----:B------:R-:W-:Y:S01]  /*33a0*/  SEL R5, R49, R0, !P4 ;  /* 0x0000000031057207 */ /* 0x000fe20006000000 */
[----:B------:R-:W-:Y:S01]  /*33b0*/  IMAD.IADD R6, R3, 0x1, R6 ;  /* 0x0000000103067824 */ /* 0x000fe200078e0206 */
[C---:B------:R-:W-:Y:S02]  /*33c0*/  SEL R0, R49.reuse, R10, !P4 ;  /* 0x0000000a31007207 */ /* 0x040fe40006000000 */
[----:B------:R-:W-:Y:S01]  /*33d0*/  IADD3 R10, R4, -0x17, RZ ;  /* 0xffffffe9040a7810 */ /* 0x000fe20007ffe0ff */
[----:B------:R-:W-:Y:S01]  /*33e0*/  IMAD R122, R6, 0x100, R233 ;  /* 0x00000100067a7824 */ /* 0x000fe200078e02e9 */
[----:B------:R-:W-:Y:S01]  /*33f0*/  SEL R106, R49, R41, !P4 ;  /* 0x00000029316a7207 */ /* 0x000fe20006000000 */
[----:B------:R-:W-:Y:S01]  /*3400*/  IMAD R5, R5, c[0x0][0x190], RZ ;  /* 0x0000640005057a24 */ /* 0x000fe200078e02ff */
[----:B------:R-:W-:Y:S01]  /*3410*/  SEL R41, RZ, 0x1fffe, P1 ;  /* 0x0001fffeff297807 */ /* 0x000fe20000800000 */
[----:B------:R-:W-:Y:S01]  /*3420*/  IMAD R0, R0, c[0x0][0x190], RZ ;  /* 0x0000640000007a24 */ /* 0x000fe200078e02ff */
[----:B------:R-:W-:Y:S01]  /*3430*/  ISETP.GE.U32.AND P1, PT, R10, 0x7fffffca, PT ;  /* 0x7fffffca0a00780c */ /* 0x000fe20003f26070 */
[----:B-1----:R-:W-:Y:S01]  /*3440*/  IMAD.MOV R10, RZ, RZ, -R31 ;  /* 0x000000ffff0a7224 */ /* 0x002fe200078e0a1f */
[----:B------:R-:W-:Y:S01]  /*3450*/  IADD3 R3, R4, -0x15, RZ ;  /* 0xffffffeb04037810 */ /* 0x000fe20007ffe0ff */
[----:B------:R1:W-:Y:S01]  /*3460*/  STL [R1+0x820], R122 ;  /* 0x0008207a01007387 */ /* 0x0003e20000100800 */
[----:B------:R-:W-:-:S02]  /*3470*/  SEL R98, R49, R34, !P4 ;  /* 0x0000002231627207 */ /* 0x000fc40006000000 */
[----:B------:R-:W-:Y:S02]  /*3480*/  SEL R34, RZ, 0x4, P5 ;  /* 0x00000004ff227807 */ /* 0x000fe40002800000 */
[----:B------:R-:W-:Y:S01]  /*3490*/  SEL R96, R49, R30, !P4 ;  /* 0x0000001e31607207 */ /* 0x000fe20006000000 */
[----:B------:R-:W-:Y:S01]  /*34a0*/  IMAD.MOV.U32 R30, RZ, RZ, RZ ;  /* 0x000000ffff1e7224 */ /* 0x000fe200078e00ff */
[----:B------:R-:W-:Y:S01]  /*34b0*/  ISETP.GE.U32.AND P5, PT, R3, 0x7fffffcc, PT ;  /* 0x7fffffcc0300780c */ /* 0x000fe20003fa6070 */
[----:B------:R-:W-:Y:S01]  /*34c0*/  IMAD R3, R10, R83, RZ ;  /* 0x000000530a037224 */ /* 0x000fe200078e02ff */
[----:B------:R-:W-:Y:S02]  /*34d0*/  IADD3 R121, R122, 0x80, RZ ;  /* 0x000000807a797810 */ /* 0x000fe40007ffe0ff */
[----:B------:R-:W-:Y:S01]  /*34e0*/  IABS R6, R122 ;  /* 0x0000007a00067213 */ /* 0x000fe20000000000 */
[----:B------:R-:W-:Y:S01]  /*34f0*/  IMAD.HI.U32 R30, R31, R3, R30 ;  /* 0x000000031f1e7227 */ /* 0x000fe200078e001e */
[----:B------:R-:W-:Y:S01]  /*3500*/  IADD3 R3, R4, -0x13, RZ ;  /* 0xffffffed04037810 */ /* 0x000fe20007ffe0ff */
[----:B------:R2:W-:Y:S01]  /*3510*/  STL [R1+0x824], R121 ;  /* 0x0008247901007387 */ /* 0x0005e20000100800 */
[----:B------:R-:W-:-:S02]  /*3520*/  IABS R10, R121 ;  /* 0x00000079000a7213 */ /* 0x000fc40000000000 */
[----:B------:R-:W-:Y:S02]  /*3530*/  SEL R80, R49, R16, !P4 ;  /* 0x0000001031507207 */ /* 0x000fe40006000000 */
[----:B------:R-:W-:Y:S02]  /*3540*/  SEL R16, RZ, 0x1, P3 ;  /* 0x00000001ff107807 */ /* 0x000fe40001800000 */
[----:B------:R-:W-:Y:S01]  /*3550*/  ISETP.GE.U32.AND P3, PT, R3, 0x7fffffce, PT ;  /* 0x7fffffce0300780c */ /* 0x000fe20003f66070 */
[----:B------:R-:W-:Y:S01]  /*3560*/  IMAD.HI.U32 R3, R30, R6, RZ ;  /* 0x000000061e037227 */ /* 0x000fe200078e00ff */
[----:B------:R-:W-:Y:S02]  /*3570*/  IADD3 R9, R4, -0x18, RZ ;  /* 0xffffffe804097810 */ /* 0x000fe40007ffe0ff */
[----:B------:R-:W-:Y:S01]  /*3580*/  SEL R104, R49, R39, !P4 ;  /* 0x0000002731687207 */ /* 0x000fe20006000000 */
[----:B------:R-:W-:Y:S01]  /*3590*/  IMAD.HI.U32 R30, R30, R10, RZ ;  /* 0x0000000a1e1e7227 */ /* 0x000fe200078e00ff */
[----:B------:R-:W-:-:S02]  /*35a0*/  SEL R39, RZ, 0x7fff8, P6 ;  /* 0x0007fff8ff277807 */ /* 0x000fc40003000000 */
[----:B------:R-:W-:Y:S01]  /*35b0*/  ISETP.GE.U32.AND P6, PT, R9, 0x7fffffc9, PT ;  /* 0x7fffffc90900780c */ /* 0x000fe20003fc6070 */
[----:B------:R-:W-:Y:S01]  /*35c0*/  IMAD.MOV R3, RZ, RZ, -R3 ;  /* 0x000000ffff037224 */ /* 0x000fe200078e0a03 */
[----:B------:R-:W-:Y:S01]  /*35d0*/  IADD3 R9, R4, -0x16, RZ ;  /* 0xffffffea04097810 */ /* 0x000fe20007ffe0ff */
[----:B------:R-:W-:Y:S01]  /*35e0*/  IMAD.MOV R30, RZ, RZ, -R30 ;  /* 0x000000ffff1e7224 */ /* 0x000fe200078e0a1e */
[----:B------:R-:W-:Y:S01]  /*35f0*/  SEL R102, R49, R37, !P4 ;  /* 0x0000002531667207 */ /* 0x000fe20006000000 */
[C---:B------:R-:W-:Y:S01]  /*3600*/  IMAD R6, R83.reuse, R3, R6 ;  /* 0x0000000353067224 */ /* 0x040fe200078e0206 */
[----:B------:R-:W-:Y:S01]  /*3610*/  SEL R31, RZ, 0x7fff8, P5 ;  /* 0x0007fff8ff1f7807 */ /* 0x000fe20002800000 */
[----:B------:R-:W-:Y:S01]  /*3620*/  IMAD R10, R83, R30, R10 ;  /* 0x0000001e530a7224 */ /* 0x000fe200078e020a */
[----:B------:R-:W-:Y:S02]  /*3630*/  SEL R30, RZ, 0x1, P6 ;  /* 0x00000001ff1e7807 */ /* 0x000fe40003000000 */
[----:B------:R-:W-:-:S02]  /*3640*/  SEL R37, RZ, 0x1fffe, P2 ;  /* 0x0001fffeff257807 */ /* 0x000fc40001000000 */
[C---:B------:R-:W-:Y:S02]  /*3650*/  ISETP.GT.U32.AND P6, PT, R83.reuse, R6, PT ;  /* 0x000000065300720c */ /* 0x040fe40003fc4070 */
[----:B------:R-:W-:Y:S01]  /*3660*/  ISETP.GT.U32.AND P5, PT, R83, R10, PT ;  /* 0x0000000a5300720c */ /* 0x000fe20003fa4070 */
[----:B------:R-:W-:Y:S01]  /*3670*/  IMAD.IADD R37, R16, 0x1, R37 ;  /* 0x0000000110257824 */ /* 0x000fe200078e0225 */
[----:B------:R-:W-:Y:S02]  /*3680*/  ISETP.GE.U32.AND P2, PT, R9, 0x7fffffcb, PT ;  /* 0x7fffffcb0900780c */ /* 0x000fe40003f46070 */
[----:B------:R-:W-:Y:S02]  /*3690*/  IADD3 R9, R4, -0x14, RZ ;  /* 0xffffffec04097810 */ /* 0x000fe40007ffe0ff */
[C---:B------:R-:W-:Y:S02]  /*36a0*/  SEL R70, R49.reuse, R7, !P4 ;  /* 0x0000000731467207 */ /* 0x040fe40006000000 */
[----:B------:R-:W-:-:S02]  /*36b0*/  SEL R72, R49, R11, !P4 ;  /* 0x0000000b31487207 */ /* 0x000fc40006000000 */
[C---:B------:R-:W-:Y:S01]  /*36c0*/  SEL R74, R49.reuse, R12, !P4 ;  /* 0x0000000c314a7207 */ /* 0x040fe20006000000 */
[--C-:B------:R-:W-:Y:S01]  /*36d0*/  @!P6 IMAD.IADD R6, R6, 0x1, -R83.reuse ;  /* 0x000000010606e824 */ /* 0x100fe200078e0a53 */
[C---:B------:R-:W-:Y:S01]  /*36e0*/  SEL R76, R49.reuse, R14, !P4 ;  /* 0x0000000e314c7207 */ /* 0x040fe20006000000 */
[----:B------:R-:W-:Y:S01]  /*36f0*/  @!P5 IMAD.IADD R10, R10, 0x1, -R83 ;  /* 0x000000010a0ad824 */ /* 0x000fe200078e0a53 */
[C---:B------:R-:W-:Y:S02]  /*3700*/  SEL R78, R49.reuse, R15, !P4 ;  /* 0x0000000f314e7207 */ /* 0x040fe40006000000 */
[C---:B------:R-:W-:Y:S02]  /*3710*/  SEL R82, R49.reuse, R17, !P4 ;  /* 0x0000001131527207 */ /* 0x040fe40006000000 */
[C---:B------:R-:W-:Y:S02]  /*3720*/  SEL R86, R49.reuse, R20, !P4 ;  /* 0x0000001431567207 */ /* 0x040fe40006000000 */
[----:B------:R-:W-:-:S02]  /*3730*/  SEL R87, R49, R21, !P4 ;  /* 0x0000001531577207 */ /* 0x000fc40006000000 */
[C---:B------:R-:W-:Y:S02]  /*3740*/  SEL R89, R49.reuse, R23, !P4 ;  /* 0x0000001731597207 */ /* 0x040fe40006000000 */
[C---:B------:R-:W-:Y:S02]  /*3750*/  SEL R90, R49.reuse, R24, !P4 ;  /* 0x00000018315a7207 */ /* 0x040fe40006000000 */
        /* <DEDUP_REMOVED lines=13> */
[C---:B------:R-:W-:Y:S01]  /*3830*/  SEL R105, R49.reuse, R40, !P4 ;  /* 0x0000002831697207 */ /* 0x040fe20006000000 */
[----:B------:R-:W-:Y:S01]  /*3840*/  IMAD R40, R86, c[0x0][0x190], RZ ;  /* 0x0000640056287a24 */ /* 0x000fe200078e02ff */
[C---:B------:R-:W-:Y:S01]  /*3850*/  SEL R107, R49.reuse, R42, !P4 ;  /* 0x0000002a316b7207 */ /* 0x040fe20006000000 */
[----:B------:R-:W-:Y:S01]  /*3860*/  IMAD R42, R88, c[0x0][0x190], RZ ;  /* 0x00006400582a7a24 */ /* 0x000fe200078e02ff */
[----:B------:R-:W-:Y:S01]  /*3870*/  SEL R108, R49, R43, !P4 ;  /* 0x0000002b316c7207 */ /* 0x000fe20006000000 */
        /* <DEDUP_REMOVED lines=11> */
[C---:B------:R-:W-:Y:S01]  /*3930*/  SEL R114, R49.reuse, R50, !P4 ;  /* 0x0000003231727207 */ /* 0x040fe20006000000 */
[----:B------:R-:W-:Y:S01]  /*3940*/  IMAD R50, R96, c[0x0][0x190], RZ ;  /* 0x0000640060327a24 */ /* 0x000fe200078e02ff */
[C---:B------:R-:W-:Y:S01]  /*3950*/  SEL R115, R49.reuse, R52, !P4 ;  /* 0x0000003431737207 */ /* 0x040fe20006000000 */
[----:B------:R-:W-:Y:S01]  /*3960*/  IMAD R52, R98, c[0x0][0x190], RZ ;  /* 0x0000640062347a24 */ /* 0x000fe200078e02ff */
[----:B------:R-:W-:Y:S01]  /*3970*/  SEL R116, R49, R51, !P4 ;  /* 0x0000003331747207 */ /* 0x000fe20006000000 */
[----:B------:R-:W-:Y:S01]  /*3980*/  IMAD R51, R97, c[0x0][0x190], RZ ;  /* 0x0000640061337a24 */ /* 0x000fe200078e02ff */
[----:B------:R-:W-:Y:S01]  /*3990*/  SEL R117, R49, R53, !P4 ;  /* 0x0000003531757207 */ /* 0x000fe20006000000 */
[----:B------:R-:W-:Y:S01]  /*39a0*/  IMAD R53, R99, c[0x0][0x190], RZ ;  /* 0x0000640063357a24 */ /* 0x000fe200078e02ff */
[----:B------:R-:W-:Y:S01]  /*39b0*/  SEL R118, R49, R55, !P4 ;  /* 0x0000003731767207 */ /* 0x000fe20006000000 */
[----:B------:R-:W-:Y:S01]  /*39c0*/  IMAD R55, R101, c[0x0][0x190], RZ ;  /* 0x0000640065377a24 */ /* 0x000fe200078e02ff */
[C---:B------:R-:W-:Y:S01]  /*39d0*/  SEL R119, R49.reuse, R54, !P4 ;  /* 0x0000003631777207 */ /* 0x040fe20006000000 */
        /* <DEDUP_REMOVED lines=37> */
[----:B------:R-:W-:Y:S01]  /*3c30*/  SEL R35, RZ, 0x7fff8, P0 ;  /* 0x0007fff8ff237807 */ /* 0x000fe20000000000 */
[----:B------:R-:W-:Y:S01]  /*3c40*/  IMAD R64, R110, c[0x0][0x190], RZ ;  /* 0x000064006e407a24 */ /* 0x000fe200078e02ff */
[----:B------:R-:W-:Y:S01]  /*3c50*/  ISETP.GE.U32.AND P4, PT, R120, 0x7fffffc7, PT ;  /* 0x7fffffc77800780c */ /* 0x000fe20003f86070 */
[----:B------:R-:W-:Y:S01]  /*3c60*/  IMAD R20, R20, c[0x0][0x190], RZ ;  /* 0x0000640014147a24 */ /* 0x000fe200078e02ff */
[----:B------:R-:W-:Y:S01]  /*3c70*/  ISETP.GE.U32.AND P0, PT, R9, 0x7fffffcd, PT ;  /* 0x7fffffcd0900780c */ /* 0x000fe20003f06070 */
[----:B------:R-:W-:Y:S01]  /*3c80*/  IMAD R14, R14, c[0x0][0x190], RZ ;  /* 0x000064000e0e7a24 */ /* 0x000fe200078e02ff */
[C---:B------:R-:W-:Y:S01]  /*3c90*/  IADD3 R9, R4.reuse, -0x1, RZ ;  /* 0xffffffff04097810 */ /* 0x040fe20007ffe0ff */
[----:B------:R-:W-:Y:S01]  /*3ca0*/  IMAD R15, R15, c[0x0][0x190], RZ ;  /* 0x000064000f0f7a24 */ /* 0x000fe200078e02ff */
[----:B------:R-:W-:Y:S01]  /*3cb0*/  IADD3 R18, R4, -0x5, RZ ;  /* 0xfffffffb04127810 */ /* 0x000fe20007ffe0ff */
[----:B------:R-:W-:Y:S01]  /*3cc0*/  IMAD R12, R12, c[0x0][0x190], RZ ;  /* 0x000064000c0c7a24 */ /* 0x000fe200078e02ff */
[C---:B------:R-:W-:Y:S01]  /*3cd0*/  IADD3 R3, R4.reuse, -0x9, RZ ;  /* 0xfffffff704037810 */ /* 0x040fe20007ffe0ff */
[----:B------:R-:W-:Y:S01]  /*3ce0*/  IMAD R13, R13, c[0x0][0x190], RZ ;  /* 0x000064000d0d7a24 */ /* 0x000fe200078e02ff */
[----:B------:R-:W-:Y:S01]  /*3cf0*/  IADD3 R36, R4, -0x12, RZ ;  /* 0xffffffee04247810 */ /* 0x000fe20007ffe0ff */
[----:B------:R-:W-:Y:S01]  /*3d00*/  IMAD R8, R8, c[0x0][0x190], RZ ;  /* 0x0000640008087a24 */ /* 0x000fe200078e02ff */
[----:B------:R-:W-:Y:S01]  /*3d10*/  SEL R32, RZ, 0x4, P4 ;  /* 0x00000004ff207807 */ /* 0x000fe20002000000 */
[----:B------:R-:W-:Y:S01]  /*3d20*/  IMAD R11, R11, c[0x0][0x190], RZ ;  /* 0x000064000b0b7a24 */ /* 0x000fe200078e02ff */
[----:B------:R-:W-:Y:S01]  /*3d30*/  SEL R33, RZ, 0x1fffe, P1 ;  /* 0x0001fffeff217807 */ /* 0x000fe20000800000 */
[----:B------:R-:W-:Y:S01]  /*3d40*/  IMAD R7, R7, c[0x0][0x190], RZ ;  /* 0x0000640007077a24 */ /* 0x000fe200078e02ff */
[----:B------:R-:W-:Y:S01]  /*3d50*/  ISETP.GE.U32.AND P4, PT, R9, 0x7fffffe0, PT ;  /* 0x7fffffe00900780c */ /* 0x000fe20003f86070 */
[----:B------:R-:W-:Y:S01]  /*3d60*/  IMAD R2, R2, c[0x0][0x190], RZ ;  /* 0x0000640002027a24 */ /* 0x000fe200078e02ff */
[----:B------:R-:W-:Y:S01]  /*3d70*/  ISETP.GE.U32.AND P1, PT, R18, 0x7fffffdc, PT ;  /* 0x7fffffdc1200780c */ /* 0x000fe20003f26070 */
[----:B------:R-:W-:Y:S01]  /*3d80*/  IMAD.IADD R30, R30, 0x1, R33 ;  /* 0x000000011e1e7824 */ /* 0x000fe200078e0221 */
[----:B------:R-:W-:Y:S01]  /*3d90*/  SEL R22, RZ, 0x4, P2 ;  /* 0x00000004ff167807 */ /* 0x000fe20001000000 */
[----:B------:R-:W-:Y:S01]  /*3da0*/  IMAD R33, R74, c[0x0][0x190], RZ ;  /* 0x000064004a217a24 */ /* 0x000fe200078e02ff */
[----:B------:R-:W-:Y:S01]  /*3db0*/  IADD3 R9, R4, -0x11, RZ ;  /* 0xffffffef04097810 */ /* 0x000fe20007ffe0ff */
[----:B------:R-:W-:Y:S01]  /*3dc0*/  IMAD.SHL.U32 R65, R233, 0x4, RZ ;  /* 0x00000004e9417824 */ /* 0x000fe200078e00ff */
[----:B------:R-:W-:-:S02]  /*3dd0*/  SEL R18, RZ, 0x1, P0 ;  /* 0x00000001ff127807 */ /* 0x000fc40000000000 */
[----:B------:R-:W-:Y:S02]  /*3de0*/  ISETP.GE.U32.AND P2, PT, R3, 0x7fffffd8, PT ;  /* 0x7fffffd80300780c */ /* 0x000fe40003f46070 */
[----:B------:R-:W-:Y:S02]  /*3df0*/  ISETP.GE.U32.AND P0, PT, R36, 0x7fffffcf, PT ;  /* 0x7fffffcf2400780c */ /* 0x000fe40003f06070 */
[----:B------:R-:W-:Y:S02]  /*3e00*/  IADD3 R3, R4, -0x20, RZ ;  /* 0xffffffe004037810 */ /* 0x000fe40007ffe0ff */
[----:B------:R-:W-:Y:S02]  /*3e10*/  ISETP.GE.U32.AND P6, PT, R9, 0x7fffffd0, PT ;  /* 0x7fffffd00900780c */ /* 0x000fe40003fc6070 */
[----:B------:R-:W-:Y:S02]  /*3e20*/  SEL R19, RZ, 0x1fffe, P3 ;  /* 0x0001fffeff137807 */ /* 0x000fe40001800000 */
[----:B------:R-:W-:-:S02]  /*3e30*/  SEL R9, RZ, 0x4, P0 ;  /* 0x00000004ff097807 */ /* 0x000fc40000000000 */
[----:B------:R-:W-:Y:S01]  /*3e40*/  ISETP.GE.U32.AND P3, PT, R3, 0x7fffffc1, PT ;  /* 0x7fffffc10300780c */ /* 0x000fe20003f66070 */
[----:B------:R-:W-:Y:S01]  /*3e50*/  IMAD.IADD R18, R18, 0x1, R19 ;  /* 0x0000000112127824 */ /* 0x000fe200078e0213 */
[C---:B------:R-:W-:Y:S02]  /*3e60*/  ISETP.GT.U32.AND P5, PT, R83.reuse, R6, PT ;  /* 0x000000065300720c */ /* 0x040fe40003fa4070 */
[----:B------:R-:W-:Y:S02]  /*3e70*/  ISETP.GT.U32.AND P0, PT, R83, R10, PT ;  /* 0x0000000a5300720c */ /* 0x000fe40003f04070 */
[----:B------:R-:W-:Y:S02]  /*3e80*/  SEL R36, RZ, 0x1, P3 ;  /* 0x00000001ff247807 */ /* 0x000fe40001800000 */
[----:B------:R-:W-:Y:S02]  /*3e90*/  SEL R16, RZ, 0x7fff8, P6 ;  /* 0x0007fff8ff107807 */ /* 0x000fe40003000000 */
[----:B------:R-:W-:Y:S01]  /*3ea0*/  LOP3.LUT R37, R37, 0x3, RZ, 0xc0, !PT ;  /* 0x0000000325257812 */ /* 0x000fe200078ec0ff */
[----:B------:R-:W-:Y:S01]  /*3eb0*/  IMAD.IADD R36, R36, 0x1, R41 ;  /* 0x0000000124247824 */ /* 0x000fe200078e0229 */
[----:B------:R-:W-:Y:S01]  /*3ec0*/  LOP3.LUT R18, R18, 0x3, RZ, 0xc0, !PT ;  /* 0x0000000312127812 */ /* 0x000fe200078ec0ff */
[----:B------:R-:W-:Y:S01]  /*3ed0*/  IMAD R41, R87, c[0x0][0x190], RZ ;  /* 0x0000640057297a24 */ /* 0x000fe200078e02ff */
[----:B------:R-:W-:Y:S01]  /*3ee0*/  LOP3.LUT R30, R30, 0x3, RZ, 0xc0, !PT ;  /* 0x000000031e1e7812 */ /* 0x000fe200078ec0ff */
[--C-:B------:R-:W-:Y:S01]  /*3ef0*/  @!P5 IMAD.IADD R6, R6, 0x1, -R83.reuse ;  /* 0x000000010606d824 */ /* 0x100fe200078e0a53 */
[----:B------:R-:W-:Y:S01]  /*3f00*/  LOP3.LUT R36, R36, 0x3, RZ, 0xc0, !PT ;  /* 0x0000000324247812 */ /* 0x000fe200078ec0ff */
[----:B------:R-:W-:Y:S01]  /*3f10*/  @!P0 IMAD.IADD R10, R10, 0x1, -R83 ;  /* 0x000000010a0a8824 */ /* 0x000fe200078e0a53 */
[----:B------:R-:W-:-:S02]  /*3f20*/  ISETP.GE.AND P5, PT, R122, RZ, PT ;  /* 0x000000ff7a00720c */ /* 0x000fc40003fa6270 */
[----:B------:R-:W-:Y:S02]  /*3f30*/  ISETP.GE.AND P0, PT, R121, RZ, PT ;  /* 0x000000ff7900720c */ /* 0x000fe40003f06270 */
[----:B------:R-:W-:Y:S01]  /*3f40*/  IADD3 R34, R36, R39, R34 ;  /* 0x0000002724227210 */ /* 0x000fe20007ffe022 */
[----:B------:R-:W-:Y:S01]  /*3f50*/  IMAD R36, R80, c[0x0][0x190], RZ ;  /* 0x0000640050247a24 */ /* 0x000fe200078e02ff */
[----:B------:R-:W-:Y:S01]  /*3f60*/  LOP3.LUT R69, R232, 0x1f, RZ, 0xc0, !PT ;  /* 0x0000001fe8457812 */ /* 0x000fe200078ec0ff */
[----:B------:R-:W-:Y:S01]  /*3f70*/  IMAD R39, R85, c[0x0][0x190], RZ ;  /* 0x0000640055277a24 */ /* 0x000fe200078e02ff */
[----:B------:R-:W-:Y:S01]  /*3f80*/  IADD3 R32, R37, R35, R32 ;  /* 0x0000002325207210 */ /* 0x000fe20007ffe020 */
[----:B------:R-:W-:Y:S01]  /*3f90*/  IMAD R35, R78, c[0x0][0x190], RZ ;  /* 0x000064004e237a24 */ /* 0x000fe200078e02ff */
[----:B------:R-:W-:Y:S01]  /*3fa0*/  LOP3.LUT R19, R34, 0xf, RZ, 0xc0, !PT ;  /* 0x0000000f22137812 */ /* 0x000fe200078ec0ff */
[----:B------:R-:W-:Y:S01]  /*3fb0*/  IMAD R34, R76, c[0x0][0x190], RZ ;  /* 0x000064004c227a24 */ /* 0x000fe200078e02ff */
[----:B------:R-:W-:Y:S01]  /*3fc0*/  IADD3 R9, R18, R16, R9 ;  /* 0x0000001012097210 */ /* 0x000fe20007ffe009 */
[----:B------:R-:W-:Y:S01]  /*3fd0*/  IMAD.MOV.U32 R16, RZ, RZ, R6 ;  /* 0x000000ffff107224 */ /* 0x000fe200078e0006 */
[----:B------:R-:W-:Y:S01]  /*3fe0*/  IADD3 R30, R30, R31, R22 ;  /* 0x0000001f1e1e7210 */ /* 0x000fe20007ffe016 */
[----:B------:R-:W-:Y:S01]  /*3ff0*/  IMAD.MOV.U32 R18, RZ, RZ, R10 ;  /* 0x000000ffff127224 */ /* 0x000fe200078e000a */
[----:B------:R-:W-:Y:S01]  /*4000*/  IADD3 R38, R4, -0xd, RZ ;  /* 0xfffffff304267810 */ /* 0x000fe20007ffe0ff */
[----:B------:R-:W-:-:S02]  /*4010*/  IMAD R22, R69, c[0x0][0x18c], RZ ;  /* 0x0000630045167a24 */ /* 0x000fc400078e02ff */
[----:B------:R-:W-:Y:S01]  /*4020*/  IMAD R6, R32, 0x10, R19 ;  /* 0x0000001020067824 */ /* 0x000fe200078e0213 */
[----:B------:R-:W-:Y:S01]  /*4030*/  LOP3.LUT R19, RZ, c[0x0][0x178], RZ, 0x33, !PT ;  /* 0x00005e00ff137a12 */ /* 0x000fe200078e33ff */
[----:B------:R-:W-:Y:S01]  /*4040*/  @!P5 IMAD.MOV R16, RZ, RZ, -R16 ;  /* 0x000000ffff10d224 */ /* 0x000fe200078e0a10 */
[----:B------:R-:W-:Y:S01]  /*4050*/  ISETP.NE.AND P5, PT, RZ, c[0x0][0x178], PT ;  /* 0x00005e00ff007a0c */ /* 0x000fe20003fa5270 */
[----:B------:R-:W-:Y:S01]  /*4060*/  @!P0 IMAD.MOV R18, RZ, RZ, -R18 ;  /* 0x000000ffff128224 */ /* 0x000fe200078e0a12 */
[----:B------:R-:W-:Y:S01]  /*4070*/  LEA R10, P0, R22, c[0x0][0x168], 0x2 ;  /* 0x00005a00160a7a11 */ /* 0x000fe200078010ff */
[----:B------:R-:W-:Y:S01]  /*4080*/  IMAD.SHL.U32 R30, R30, 0x100, RZ ;  /* 0x000001001e1e7824 */ /* 0x000fe200078e00ff */
[C---:B------:R-:W-:Y:S01]  /*4090*/  SEL R16, R19.reuse, R16, !P5 ;  /* 0x0000001013107207 */ /* 0x040fe20006800000 */
[----:B------:R-:W-:Y:S01]  /*40a0*/  IMAD R31, R70, c[0x0][0x190], RZ ;  /* 0x00006400461f7a24 */ /* 0x000fe200078e02ff */
[----:B------:R-:W-:Y:S01]  /*40b0*/  SEL R18, R19, R18, !P5 ;  /* 0x0000001213127207 */ /* 0x000fe20006800000 */
[----:B------:R-:W-:Y:S01]  /*40c0*/  IMAD R32, R72, c[0x0][0x190], RZ ;  /* 0x0000640048207a24 */ /* 0x000fe200078e02ff */
[----:B------:R-:W-:Y:S01]  /*40d0*/  LEA.HI.X.SX32 R19, R22, c[0x0][0x16c], 0x2, P0 ;  /* 0x00005b0016137a11 */ /* 0x000fe200000f16ff */
[----:B------:R-:W-:Y:S01]  /*40e0*/  IMAD R37, R82, c[0x0][0x190], RZ ;  /* 0x0000640052257a24 */ /* 0x000fe200078e02ff */
[----:B------:R-:W-:Y:S01]  /*40f0*/  LOP3.LUT R22, R30, 0xf00, RZ, 0xe2, !PT ;  /* 0x00000f001e167812 */ /* 0x000fe200078ee2ff */
[----:B------:R-:W-:Y:S01]  /*4100*/  IMAD R30, R68, c[0x0][0x190], RZ ;  /* 0x00006400441e7a24 */ /* 0x000fe200078e02ff */
[CC--:B------:R-:W-:Y:S01]  /*4110*/  LEA R180, P0, R31.reuse, R10.reuse, 0x2 ;  /* 0x0000000a1fb47211 */ /* 0x0c0fe200078010ff */
[----:B------:R-:W-:Y:S01]  /*4120*/  IMAD R18, R18, c[0x0][0x184], RZ ;  /* 0x0000610012127a24 */ /* 0x000fe200078e02ff */
[----:B------:R-:W-:Y:S01]  /*4130*/  ISETP.GE.U32.AND P6, PT, R38, 0x7fffffd4, PT ;  /* 0x7fffffd42600780c */ /* 0x000fe20003fc6070 */
[----:B------:R-:W-:Y:S01]  /*4140*/  IMAD R38, R84, c[0x0][0x190], RZ ;  /* 0x0000640054267a24 */ /* 0x000fe200078e02ff */
[-C--:B------:R-:W-:Y:S01]  /*4150*/  LEA R246, P5, R30, R10.reuse, 0x2 ;  /* 0x0000000a1ef67211 */ /* 0x080fe200078a10ff */
[----:B------:R-:W-:Y:S01]  /*4160*/  IMAD R16, R16, c[0x0][0x184], RZ ;  /* 0x0000610010107a24 */ /* 0x000fe200078e02ff */
[-C--:B------:R-:W-:Y:S01]  /*4170*/  LEA.HI.X.SX32 R181, R31, R19.reuse, 0x2, P0 ;  /* 0x000000131fb57211 */ /* 0x080fe200000f16ff */
[----:B------:R-:W-:Y:S01]  /*4180*/  IMAD R31, R112, c[0x0][0x190], RZ ;  /* 0x00006400701f7a24 */ /* 0x000fe200078e02ff */
[-C--:B------:R-:W-:Y:S01]  /*4190*/  LEA.HI.X.SX32 R247, R30, R19.reuse, 0x2, P5 ;  /* 0x000000131ef77211 */ /* 0x080fe200028f16ff */
[----:B------:R-:W-:Y:S01]  /*41a0*/  IMAD R30, R111, c[0x0][0x190], RZ ;  /* 0x000064006f1e7a24 */ /* 0x000fe200078e02ff */
[-C--:B------:R-:W-:Y:S01]  /*41b0*/  LEA R178, P0, R33, R10.reuse, 0x2 ;  /* 0x0000000a21b27211 */ /* 0x080fe200078010ff */
[----:B------:R-:W-:Y:S01]  /*41c0*/  IMAD R9, R9, 0x1000, R22 ;  /* 0x0000100009097824 */ /* 0x000fe200078e0216 */
[-C--:B------:R-:W-:Y:S01]  /*41d0*/  LEA R244, P5, R32, R10.reuse, 0x2 ;  /* 0x0000000a20f47211 */ /* 0x080fe200078a10ff */
[----:B------:R-:W-:Y:S01]  /*41e0*/  STL.64 [R1+0xa40], R246 ;  /* 0x000a40f601007387 */ /* 0x000fe20000100a00 */
[-C--:B------:R-:W-:Y:S01]  /*41f0*/  LEA.HI.X.SX32 R179, R33, R19.reuse, 0x2, P0 ;  /* 0x0000001321b37211 */ /* 0x080fe200000f16ff */
[----:B------:R-:W-:Y:S01]  /*4200*/  IMAD R33, R114, c[0x0][0x190], RZ ;  /* 0x0000640072217a24 */ /* 0x000fe200078e02ff */
[----:B------:R-:W-:Y:S01]  /*4210*/  LEA.HI.X.SX32 R245, R32, R19, 0x2, P5 ;  /* 0x0000001320f57211 */ /* 0x000fe200028f16ff */
[----:B------:R-:W-:Y:S01]  /*4220*/  IMAD R32, R113, c[0x0][0x190], RZ ;  /* 0x0000640071207a24 */ /* 0x000fe200078e02ff */
[-C--:B------:R-:W-:Y:S01]  /*4230*/  LEA R176, P0, R35, R10.reuse, 0x2 ;  /* 0x0000000a23b07211 */ /* 0x080fe200078010ff */
[----:B------:R-:W-:Y:S01]  /*4240*/  STL.64 [R1+0xa38], R180 ;  /* 0x000a38b401007387 */ /* 0x000fe20000100a00 */
[----:B------:R-:W-:-:S02]  /*4250*/  LEA R242, P5, R34, R10, 0x2 ;  /* 0x0000000a22f27211 */ /* 0x000fc400078a10ff */
[-C--:B------:R-:W-:Y:S01]  /*4260*/  LEA.HI.X.SX32 R177, R35, R19.reuse, 0x2, P0 ;  /* 0x0000001323b17211 */ /* 0x080fe200000f16ff */
[----:B------:R-:W-:Y:S01]  /*4270*/  IMAD R35, R116, c[0x0][0x190], RZ ;  /* 0x0000640074237a24 */ /* 0x000fe200078e02ff */
[-C--:B------:R-:W-:Y:S01]  /*4280*/  LEA.HI.X.SX32 R243, R34, R19.reuse, 0x2, P5 ;  /* 0x0000001322f37211 */ /* 0x080fe200028f16ff */
[----:B------:R-:W-:Y:S01]  /*4290*/  IMAD R34, R115, c[0x0][0x190], RZ ;  /* 0x0000640073227a24 */ /* 0x000fe200078e02ff */
[CC--:B------:R-:W-:Y:S01]  /*42a0*/  LEA R174, P0, R37.reuse, R10.reuse, 0x2 ;  /* 0x0000000a25ae7211 */ /* 0x0c0fe200078010ff */
[----:B------:R-:W-:Y:S01]  /*42b0*/  STL.64 [R1+0xa30], R244 ;  /* 0x000a30f401007387 */ /* 0x000fe20000100a00 */
[-C--:B------:R-:W-:Y:S02]  /*42c0*/  LEA R240, P5, R36, R10.reuse, 0x2 ;  /* 0x0000000a24f07211 */ /* 0x080fe400078a10ff */
        /* <DEDUP_REMOVED lines=8> */
[----:B------:R-:W-:Y:S01]  /*4350*/  STL.64 [R1+0xa20], R242 ;  /* 0x000a20f201007387 */ /* 0x000fe20000100a00 */
[-C--:B------:R-:W-:Y:S01]  /*4360*/  LEA.HI.X.SX32 R239, R38, R19.reuse, 0x2, P5 ;  /* 0x0000001326ef7211 */ /* 0x080fe200028f16ff */
[----:B------:R-:W-:Y:S01]  /*4370*/  IMAD R38, R119, c[0x0][0x190], RZ ;  /* 0x0000640077267a24 */ /* 0x000fe200078e02ff */
[CC--:B------:R-:W-:Y:S01]  /*4380*/  LEA R170, P0, R41.reuse, R10.reuse, 0x2 ;  /* 0x0000000a29aa7211 */ /* 0x0c0fe200078010ff */
[----:B------:R-:W-:Y:S01]  /*4390*/  STL.64 [R1+0xa18], R176 ;  /* 0x000a18b001007387 */ /* 0x000fe20000100a00 */
[C---:B------:R-:W-:Y:S02]  /*43a0*/  LEA R236, P5, R40.reuse, R10, 0x2 ;  /* 0x0000000a28ec7211 */ /* 0x040fe400078a10ff */
[-C--:B------:R-:W-:Y:S01]  /*43b0*/  LEA.HI.X.SX32 R171, R41, R19.reuse, 0x2, P0 ;  /* 0x0000001329ab7211 */ /* 0x080fe200000f16ff */
[----:B------:R-:W-:Y:S01]  /*43c0*/  STL.64 [R1+0xa10], R240 ;  /* 0x000a10f001007387 */ /* 0x000fe20000100a00 */
[----:B------:R-:W-:-:S02]  /*43d0*/  LEA.HI.X.SX32 R237, R40, R19, 0x2, P5 ;  /* 0x0000001328ed7211 */ /* 0x000fc400028f16ff */
[CC--:B------:R-:W-:Y:S01]  /*43e0*/  LEA R168, P0, R43.reuse, R10.reuse, 0x2 ;  /* 0x0000000a2ba87211 */ /* 0x0c0fe200078010ff */
[----:B------:R-:W-:Y:S01]  /*43f0*/  STL.64 [R1+0xa08], R174 ;  /* 0x000a08ae01007387 */ /* 0x000fe20000100a00 */
[CC--:B------:R-:W-:Y:S02]  /*4400*/  LEA R234, P5, R42.reuse, R10.reuse, 0x2 ;  /* 0x0000000a2aea7211 */ /* 0x0c0fe400078a10ff */
[-C--:B------:R-:W-:Y:S01]  /*4410*/  LEA.HI.X.SX32 R169, R43, R19.reuse, 0x2, P0 ;  /* 0x000000132ba97211 */ /* 0x080fe200000f16ff */
[----:B------:R-:W-:Y:S01]  /*4420*/  STL.64 [R1+0xa00], R238 ;  /* 0x000a00ee01007387 */ /* 0x000fe20000100a00 */
[----:B------:R-:W-:Y:S02]  /*4430*/  LEA.HI.X.SX32 R235, R42, R19, 0x2, P5 ;  /* 0x000000132aeb7211 */ /* 0x000fe400028f16ff */
[-C--:B------:R-:W-:Y:S01]  /*4440*/  LEA R166, P0, R45, R10.reuse, 0x2 ;  /* 0x0000000a2da67211 */ /* 0x080fe200078010ff */
[----:B------:R-:W-:Y:S01]  /*4450*/  STL.64 [R1+0x9f8], R172 ;  /* 0x0009f8ac01007387 */ /* 0x000fe20000100a00 */
[----:B------:R-:W-:-:S02]  /*4460*/  LEA R230, P5, R44, R10, 0x2 ;  /* 0x0000000a2ce67211 */ /* 0x000fc400078a10ff */
[-C--:B------:R-:W-:Y:S01]  /*4470*/  LEA.HI.X.SX32 R167, R45, R19.reuse, 0x2, P0 ;  /* 0x000000132da77211 */ /* 0x080fe200000f16ff */
[----:B------:R-:W-:Y:S01]  /*4480*/  STL.64 [R1+0x9f0], R236 ;  /* 0x0009f0ec01007387 */ /* 0x000fe20000100a00 */
[-C--:B------:R-:W-:Y:S02]  /*4490*/  LEA.HI.X.SX32 R231, R44, R19.reuse, 0x2, P5 ;  /* 0x000000132ce77211 */ /* 0x080fe400028f16ff */
        /* <DEDUP_REMOVED lines=54> */
[-C--:B------:R-:W-:Y:S01]  /*4800*/  LEA R146, P0, R30, R10.reuse, 0x2 ;  /* 0x0000000a1e927211 */ /* 0x080fe200078010ff */
[----:B------:R-:W-:Y:S01]  /*4810*/  STL.64 [R1+0x958], R152 ;  /* 0x0009589801007387 */ /* 0x000fe20000100a00 */
[----:B------:R-:W-:Y:S02]  /*4820*/  LEA R210, P5, R64, R10, 0x2 ;  /* 0x0000000a40d27211 */ /* 0x000fe400078a10ff */
        /* <DEDUP_REMOVED lines=69> */
[CC--:B-1----:R-:W-:Y:S01]  /*4c80*/  LEA R122, P0, R8.reuse, R10.reuse, 0x2 ;  /* 0x0000000a087a7211 */ /* 0x0c2fe200078010ff */
[----:B------:R-:W-:Y:S01]  /*4c90*/  STL.64 [R1+0x898], R128 ;  /* 0x0008988001007387 */ /* 0x000fe20000100a00 */
[C---:B------:R-:W-:Y:S02]  /*4ca0*/  LEA R186, P5, R11.reuse, R10, 0x2 ;  /* 0x0000000a0bba7211 */ /* 0x040fe400078a10ff */
[-C--:B------:R-:W-:Y:S01]  /*4cb0*/  LEA.HI.X.SX32 R123, R8, R19.reuse, 0x2, P0 ;  /* 0x00000013087b7211 */ /* 0x080fe200000f16ff */
[----:B------:R-:W-:Y:S01]  /*4cc0*/  STL.64 [R1+0x890], R190 ;  /* 0x000890be01007387 */ /* 0x000fe20000100a00 */
[----:B------:R-:W-:-:S02]  /*4cd0*/  LEA.HI.X.SX32 R187, R11, R19, 0x2, P5 ;  /* 0x000000130bbb7211 */ /* 0x000fc400028f16ff */
[-C--:B------:R-:W-:Y:S01]  /*4ce0*/  LEA R120, P0, R5, R10.reuse, 0x2 ;  /* 0x0000000a05787211 */ /* 0x080fe200078010ff */
[----:B------:R-:W-:Y:S01]  /*4cf0*/  STL.64 [R1+0x888], R126 ;  /* 0x0008887e01007387 */ /* 0x000fe20000100a00 */
[-C--:B------:R-:W-:Y:S02]  /*4d00*/  LEA R184, P5, R7, R10.reuse, 0x2 ;  /* 0x0000000a07b87211 */ /* 0x080fe400078a10ff */
[-C--:B--2---:R-:W-:Y:S01]  /*4d10*/  LEA.HI.X.SX32 R121, R5, R19.reuse, 0x2, P0 ;  /* 0x0000001305797211 */ /* 0x084fe200000f16ff */
[----:B------:R-:W-:Y:S01]  /*4d20*/  STL.64 [R1+0x880], R188 ;  /* 0x000880bc01007387 */ /* 0x000fe20000100a00 */
[----:B------:R-:W-:Y:S02]  /*4d30*/  LEA.HI.X.SX32 R185, R7, R19, 0x2, P5 ;  /* 0x0000001307b97211 */ /* 0x000fe400028f16ff */
[-C--:B------:R-:W-:Y:S01]  /*4d40*/  LEA R66, P0, R0, R10.reuse, 0x2 ;  /* 0x0000000a00427211 */ /* 0x080fe200078010ff */
[----:B------:R-:W-:Y:S01]  /*4d50*/  STL.64 [R1+0x878], R124 ;  /* 0x0008787c01007387 */ /* 0x000fe20000100a00 */
[----:B------:R-:W-:-:S02]  /*4d60*/  LEA R182, P5, R2, R10, 0x2 ;  /* 0x0000000a02b67211 */ /* 0x000fc400078a10ff */
[-C--:B------:R-:W-:Y:S01]  /*4d70*/  LEA.HI.X.SX32 R67, R0, R19.reuse, 0x2, P0 ;  /* 0x0000001300437211 */ /* 0x080fe200000f16ff */
[----:B------:R-:W-:Y:S01]  /*4d80*/  STL.64 [R1+0x870], R186 ;  /* 0x000870ba01007387 */ /* 0x000fe20000100a00 */
[----:B------:R-:W-:Y:S02]  /*4d90*/  LEA.HI.X.SX32 R183, R2, R19, 0x2, P5 ;  /* 0x0000001302b77211 */ /* 0x000fe400028f16ff */
[----:B------:R-:W-:Y:S01]  /*4da0*/  LEA R248, P0, R18, c[0x0][0x160], 0x2 ;  /* 0x0000580012f87a11 */ /* 0x000fe200078010ff */
[----:B------:R-:W-:Y:S01]  /*4db0*/  STL.64 [R1+0x868], R122 ;  /* 0x0008687a01007387 */ /* 0x000fe20000100a00 */
[----:B------:R-:W-:Y:S02]  /*4dc0*/  IADD3 R2, R4, -0x6, RZ ;  /* 0xfffffffa04027810 */ /* 0x000fe40007ffe0ff */
[----:B------:R-:W-:Y:S01]  /*4dd0*/  LEA.HI.X.SX32 R249, R18, c[0x0][0x164], 0x2, P0 ;  /* 0x0000590012f97a11 */ /* 0x000fe200000f16ff */
[----:B------:R-:W-:Y:S01]  /*4de0*/  STL.64 [R1+0x860], R184 ;  /* 0x000860b801007387 */ /* 0x000fe20000100a00 */
[----:B------:R-:W-:-:S02]  /*4df0*/  LEA R250, P5, R16, c[0x0][0x160], 0x2 ;  /* 0x0000580010fa7a11 */ /* 0x000fc400078a10ff */
[----:B------:R-:W-:Y:S01]  /*4e00*/  ISETP.GE.U32.AND P0, PT, R2, 0x7fffffdb, PT ;  /* 0x7fffffdb0200780c */ /* 0x000fe20003f06070 */
[----:B------:R-:W-:Y:S01]  /*4e10*/  IMAD.MOV.U32 R2, RZ, RZ, c[0x0][0x188] ;  /* 0x00006200ff027624 */ /* 0x000fe200078e00ff */
[----:B------:R-:W-:Y:S01]  /*4e20*/  IADD3 R0, R4, -0x2, RZ ;  /* 0xfffffffe04007810 */ /* 0x000fe20007ffe0ff */
[----:B------:R-:W-:Y:S01]  /*4e30*/  STL.64 [R1+0x858], R120 ;  /* 0x0008587801007387 */ /* 0x000fe20000100a00 */
[----:B------:R-:W-:Y:S01]  /*4e40*/  LOP3.LUT R6, R6, 0xff, RZ, 0xc0, !PT ;  /* 0x000000ff06067812 */ /* 0x000fe200078ec0ff */
[----:B------:R-:W-:Y:S01]  /*4e50*/  IMAD.SHL.U32 R5, R2, 0x4, RZ ;  /* 0x0000000402057824 */ /* 0x000fe200078e00ff */
[----:B------:R-:W-:Y:S01]  /*4e60*/  LEA.HI.X.SX32 R251, R16, c[0x0][0x164], 0x2, P5 ;  /* 0x0000590010fb7a11 */ /* 0x000fe200028f16ff */
[----:B------:R-:W-:Y:S01]  /*4e70*/  STL.64 [R1+0x850], R182 ;  /* 0x000850b601007387 */ /* 0x000fe20000100a00 */
[----:B------:R-:W-:Y:S01]  /*4e80*/  ISETP.GE.U32.AND P5, PT, R0, 0x7fffffdf, PT ;  /* 0x7fffffdf0000780c */ /* 0x000fe20003fa6070 */
[----:B------:R-:W-:Y:S01]  /*4e90*/  IMAD.IADD R0, R9, 0x1, R6 ;  /* 0x0000000109007824 */ /* 0x000fe200078e0206 */
[----:B------:R-:W-:Y:S01]  /*4ea0*/  IADD3 R7, R4, -0xa, RZ ;  /* 0xfffffff604077810 */ /* 0x000fe20007ffe0ff */
[C---:B------:R-:W-:Y:S01]  /*4eb0*/  IMAD.WIDE R12, R5.reuse, 0x4, R250 ;  /* 0x00000004050c7825 */ /* 0x040fe200078e02fa */
[----:B------:R-:W-:Y:S02]  /*4ec0*/  STL.64 [R1+0x848], R66 ;  /* 0x0008484201007387 */ /* 0x000fe40000100a00 */
[----:B------:R-:W-:Y:S01]  /*4ed0*/  LOP3.LUT R0, R0, 0xffff, RZ, 0xc0, !PT ;  /* 0x0000ffff00007812 */ /* 0x000fe200078ec0ff */
[----:B------:R-:W-:Y:S01]  /*4ee0*/  IMAD.SHL.U32 R6, R2, 0x8, RZ ;  /* 0x0000000802067824 */ /* 0x000fe200078e00ff */
[----:B------:R-:W-:Y:S01]  /*4ef0*/  STL.64 [R1+0x838], R250 ;  /* 0x000838fa01007387 */ /* 0x000fe20000100a00 */
[----:B------:R-:W-:Y:S01]  /*4f00*/  IMAD.WIDE R10, R5, 0x4, R248 ;  /* 0x00000004050a7825 */ /* 0x000fe200078e02f8 */
[----:B------:R-:W-:-:S02]  /*4f10*/  SHF.R.U32.HI R8, RZ, 0xf, R0 ;  /* 0x0000000fff087819 */ /* 0x000fc40000011600 */
[----:B------:R1:W-:Y:S01]  /*4f20*/  LDGSTS.E [R65], [R250.64], !P4 ;  /* 0x00000000fa417fae */ /* 0x0003e2000e121844 */
[----:B------:R-:W-:-:S03]  /*4f30*/  IMAD R5, R2, 0xc, RZ ;  /* 0x0000000c02057824 */ /* 0x000fc600078e02ff */
[----:B------:R-:W-:Y:S01]  /*4f40*/  STL.64 [R1+0x830], R248 ;  /* 0x000830f801007387 */ /* 0x000fe20000100a00 */
[----:B------:R-:W-:-:S03]  /*4f50*/  IMAD.WIDE R14, R5, 0x4, R250 ;  /* 0x00000004050e7825 */ /* 0x000fc600078e02fa */
[----:B------:R1:W-:Y:S01]  /*4f60*/  LDGSTS.E [R65+0x200], [R248.64], !P4 ;  /* 0x00200000f8417fae */ /* 0x0003e2000e121844 */
[----:B------:R-:W-:Y:S02]  /*4f70*/  ISETP.GE.U32.AND P4, PT, R7, 0x7fffffd7, PT ;  /* 0x7fffffd70700780c */ /* 0x000fe40003f86070 */
[----:B------:R-:W-:Y:S01]  /*4f80*/  SHF.R.U32.HI R7, RZ, 0xb, R0 ;  /* 0x0000000bff077819 */ /* 0x000fe20000011600 */
[----:B------:R2:W-:Y:S04]  /*4f90*/  STL.64 [R1+0xc00], R12 ;  /* 0x000c000c01007387 */ /* 0x0005e80000100a00 */
[----:B------:R2:W-:Y:S04]  /*4fa0*/  LDGSTS.E [R65+0x1000], [R12.64], !P1 ;  /* 0x010000000c417fae */ /* 0x0005e8000c921844 */
[----:B------:R3:W-:Y:S04]  /*4fb0*/  STL.64 [R1+0xbf8], R10 ;  /* 0x000bf80a01007387 */ /* 0x0007e80000100a00 */
[----:B------:R3:W-:Y:S01]  /*4fc0*/  LDGSTS.E [R65+0x1200], [R10.64], !P1 ;  /* 0x012000000a417fae */ /* 0x0007e2000c921844 */
[----:B------:R-:W-:Y:S01]  /*4fd0*/  LOP3.LUT P1, RZ, R8, 0x1, RZ, 0xc0, !PT ;  /* 0x0000000108ff7812 */ /* 0x000fe2000782c0ff */
[----:B--2---:R-:W-:-:S05]  /*4fe0*/  IMAD.WIDE R12, R6, 0x4, R250 ;  /* 0x00000004060c7825 */ /* 0x004fca00078e02fa */
[----:B------:R2:W-:Y:S01]  /*4ff0*/  STL.64 [R1+0xbc0], R12 ;  /* 0x000bc00c01007387 */ /* 0x0005e20000100a00 */
[----:B---3--:R-:W-:-:S03]  /*5000*/  IMAD.WIDE R10, R6, 0x4, R248 ;  /* 0x00000004060a7825 */ /* 0x008fc600078e02f8 */
[----:B------:R2:W-:Y:S01]  /*5010*/  LDGSTS.E [R65+0x2000], [R12.64], !P2 ;  /* 0x020000000c417fae */ /* 0x0005e2000d121844 */
[----:B------:R-:W-:-:S03]  /*5020*/  IMAD.SHL.U32 R6, R2, 0x10, RZ ;  /* 0x0000001002067824 */ /* 0x000fc600078e00ff */
[----:B------:R3:W-:Y:S01]  /*5030*/  LDGSTS.E [R65+0x2200], [R10.64], !P2 ;  /* 0x022000000a417fae */ /* 0x0007e2000d121844 */
[----:B------:R-:W-:Y:S01]  /*5040*/  LOP3.LUT P2, RZ, R7, 0x1, RZ, 0xc0, !PT ;  /* 0x0000000107ff7812 */ /* 0x000fe2000784c0ff */
[--C-:B------:R-:W-:Y:S02]  /*5050*/  IMAD.WIDE R8, R6, 0x4, R248.reuse ;  /* 0x0000000406087825 */ /* 0x100fe400078e02f8 */
[----:B------:R4:W-:Y:S01]  /*5060*/  LDGSTS.E [R65+0x3000], [R14.64], !P6 ;  /* 0x030000000e417fae */ /* 0x0009e2000f121844 */
[----:B------:R-:W-:Y:S01]  /*5070*/  IADD3 R7, R4, -0x8, RZ ;  /* 0xfffffff804077810 */ /* 0x000fe20007ffe0ff */
[----:B--2---:R-:W-:Y:S01]  /*5080*/  IMAD.WIDE R12, R5, 0x4, R248 ;  /* 0x00000004050c7825 */ /* 0x004fe200078e02f8 */
[----:B------:R-:W-:Y:S01]  /*5090*/  SHF.R.U32.HI R5, RZ, 0x7, R0 ;  /* 0x00000007ff057819 */ /* 0x000fe20000011600 */
[----:B------:R3:W-:Y:S04]  /*50a0*/  STL.64 [R1+0xbb8], R10 ;  /* 0x000bb80a01007387 */ /* 0x0007e80000100a00 */
[----:B------:R2:W-:Y:S01]  /*50b0*/  LDGSTS.E [R65+0x3200], [R12.64], !P6 ;  /* 0x032000000c417fae */ /* 0x0005e2000f121844 */
[----:B------:R-:W-:Y:S01]  /*50c0*/  LOP3.LUT P6, RZ, R5, 0x1, RZ, 0xc0, !PT ;  /* 0x0000000105ff7812 */ /* 0x000fe200078cc0ff */
[----:B------:R-:W-:-:S02]  /*50d0*/  IMAD R5, R2, 0x14, RZ ;  /* 0x0000001402057824 */ /* 0x000fc400078e02ff */
[----:B------:R4:W-:Y:S01]  /*50e0*/  STL.64 [R1+0xb80], R14 ;  /* 0x000b800e01007387 */ /* 0x0009e20000100a00 */
[----:B---3--:R-:W-:Y:S01]  /*50f0*/  IMAD.WIDE R10, R6, 0x4, R250 ;  /* 0x00000004060a7825 */ /* 0x008fe200078e02fa */
[----:B------:R-:W-:Y:S02]  /*5100*/  SHF.R.U32.HI R6, RZ, 0x3, R0 ;  /* 0x00000003ff067819 */ /* 0x000fe40000011600 */
[----:B------:R2:W-:Y:S04]  /*5110*/  STL.64 [R1+0xb78], R12 ;  /* 0x000b780c01007387 */ /* 0x0005e80000100a00 */
[----:B------:R3:W-:Y:S01]  /*5120*/  LDGSTS.E [R65+0x4000], [R10.64], P1 ;  /* 0x040000000a417fae */ /* 0x0007e20008921844 */
[----:B----4-:R-:W-:-:S03]  /*5130*/  IMAD.WIDE R14, R5, 0x4, R250 ;  /* 0x00000004050e7825 */ /* 0x010fc600078e02fa */
[----:B------:R4:W-:Y:S01]  /*5140*/  LDGSTS.E [R65+0x4200], [R8.64], P1 ;  /* 0x0420000008417fae */ /* 0x0009e20008921844 */
[----:B------:R-:W-:Y:S01]  /*5150*/  LOP3.LUT P1, RZ, R6, 0x1, RZ, 0xc0, !PT ;  /* 0x0000000106ff7812 */ /* 0x000fe2000782c0ff */
[----:B------:R-:W-:Y:S02]  /*5160*/  IMAD R6, R2, 0x18, RZ ;  /* 0x0000001802067824 */ /* 0x000fe400078e02ff */
[----:B--2---:R-:W-:Y:S01]  /*5170*/  IMAD.WIDE R12, R5, 0x4, R248 ;  /* 0x00000004050c7825 */ /* 0x004fe200078e02f8 */
[----:B------:R-:W-:Y:S01]  /*5180*/  IADD3 R5, R4, -0xe, RZ ;  /* 0xfffffff204057810 */ /* 0x000fe20007ffe0ff */
[----:B------:R2:W-:Y:S04]  /*5190*/  LDGSTS.E [R65+0x5000], [R14.64], P2 ;  /* 0x050000000e417fae */ /* 0x0005e80009121844 */
[----:B------:R3:W-:Y:S04]  /*51a0*/  STL.64 [R1+0xb40], R10 ;  /* 0x000b400a01007387 */ /* 0x0007e80000100a00 */
[----:B------:R5:W-:Y:S01]  /*51b0*/  LDGSTS.E [R65+0x5200], [R12.64], P2 ;  /* 0x052000000c417fae */ /* 0x000be20009121844 */
[----:B------:R-:W-:Y:S01]  /*51c0*/  ISETP.GE.U32.AND P2, PT, R5, 0x7fffffd3, PT ;  /* 0x7fffffd30500780c */ /* 0x000fe20003f46070 */
[----:B------:R-:W-:-:S02]  /*51d0*/  IMAD R5, R2, 0x1c, RZ ;  /* 0x0000001c02057824 */ /* 0x000fc400078e02ff */
[----:B------:R4:W-:Y:S02]  /*51e0*/  STL.64 [R1+0xb38], R8 ;  /* 0x000b380801007387 */ /* 0x0009e40000100a00 */
[C-C-:B------:R-:W-:Y:S02]  /*51f0*/  IMAD.WIDE R16, R5.reuse, 0x4, R250.reuse ;  /* 0x0000000405107825 */ /* 0x140fe400078e02fa */
[----:B------:R2:W-:Y:S02]  /*5200*/  STL.64 [R1+0xb00], R14 ;  /* 0x000b000e01007387 */ /* 0x0005e40000100a00 */
[C---:B---3--:R-:W-:Y:S02]  /*5210*/  IMAD.WIDE R10, R6.reuse, 0x4, R250 ;  /* 0x00000004060a7825 */ /* 0x048fe400078e02fa */
[----:B------:R5:W-:Y:S02]  /*5220*/  STL.64 [R1+0xaf8], R12 ;  /* 0x000af80c01007387 */ /* 0x000be40000100a00 */
[--C-:B----4-:R-:W-:Y:S01]  /*5230*/  IMAD.WIDE R8, R6, 0x4, R248.reuse ;  /* 0x0000000406087825 */ /* 0x110fe200078e02f8 */
[----:B------:R-:W-:Y:S01]  /*5240*/  IADD3 R6, R4, -0x3, RZ ;  /* 0xfffffffd04067810 */ /* 0x000fe20007ffe0ff */
[----:B------:R3:W-:Y:S02]  /*5250*/  LDGSTS.E [R65+0x6000], [R10.64], P6 ;  /* 0x060000000a417fae */ /* 0x0007e4000b121844 */
[----:B--2---:R-:W-:-:S02]  /*5260*/  IMAD.WIDE R14, R5, 0x4, R248 ;  /* 0x00000004050e7825 */ /* 0x004fc400078e02f8 */
[----:B------:R2:W-:Y:S01]  /*5270*/  LDGSTS.E [R65+0x6200], [R8.64], P6 ;  /* 0x0620000008417fae */ /* 0x0005e2000b121844 */
[----:B------:R-:W-:Y:S01]  /*5280*/  ISETP.GE.U32.AND P6, PT, R6, 0x7fffffde, PT ;  /* 0x7fffffde0600780c */ /* 0x000fe20003fc6070 */
[----:B-----5:R-:W-:Y:S01]  /*5290*/  IMAD.WIDE R12, R2, 0x4, R250 ;  /* 0x00000004020c7825 */ /* 0x020fe200078e02fa */
[----:B------:R-:W-:Y:S01]  /*52a0*/  IADD3 R6, R4, -0x7, RZ ;  /* 0xfffffff904067810 */ /* 0x000fe20007ffe0ff */
[----:B------:R3:W-:Y:S02]  /*52b0*/  STL.64 [R1+0xac0], R10 ;  /* 0x000ac00a01007387 */ /* 0x0007e40000100a00 */
[C---:B------:R-:W-:Y:S02]  /*52c0*/  IMAD R5, R2.reuse, 0x5, RZ ;  /* 0x0000000502057824 */ /* 0x040fe400078e02ff */
[----:B------:R2:W-:Y:S04]  /*52d0*/  STL.64 [R1+0xab8], R8 ;  /* 0x000ab80801007387 */ /* 0x0005e80000100a00 */
[----:B------:R4:W-:Y:S01]  /*52e0*/  LDGSTS.E [R65+0x7000], [R16.64], P1 ;  /* 0x0700000010417fae */ /* 0x0009e20008921844 */
[----:B---3--:R-:W-:-:S03]  /*52f0*/  IMAD.WIDE R10, R2, 0x4, R248 ;  /* 0x00000004020a7825 */ /* 0x008fc600078e02f8 */
[----:B------:R3:W-:Y:S01]  /*5300*/  LDGSTS.E [R65+0x7200], [R14.64], P1 ;  /* 0x072000000e417fae */ /* 0x0007e20008921844 */
[----:B------:R-:W-:Y:S02]  /*5310*/  ISETP.GE.U32.AND P1, PT, R6, 0x7fffffda, PT ;  /* 0x7fffffda0600780c */ /* 0x000fe40003f26070 */
[C---:B--2---:R-:W-:Y:S01]  /*5320*/  LOP3.LUT R8, R65.reuse, 0x20, RZ, 0x3c, !PT ;  /* 0x0000002041087812 */ /* 0x044fe200078e3cff */
[----:B------:R4:W-:Y:S01]  /*5330*/  STL.64 [R1+0xa80], R16 ;  /* 0x000a801001007387 */ /* 0x0009e20000100a00 */
[----:B------:R-:W-:Y:S02]  /*5340*/  IADD3 R6, R4, -0xb, RZ ;  /* 0xfffffff504067810 */ /* 0x000fe40007ffe0ff */
[----:B------:R-:W-:Y:S01]  /*5350*/  LOP3.LUT R9, R65, 0x40, RZ, 0x3c, !PT ;  /* 0x0000004041097812 */ /* 0x000fe200078e3cff */
[----:B------:R2:W-:Y:S04]  /*5360*/  LDGSTS.E [R8+0x400], [R12.64], !P5 ;  /* 0x004000000c087fae */ /* 0x0005e8000e921844 */
[----:B------:R5:W-:Y:S01]  /*5370*/  LDGSTS.E [R8+0x600], [R10.64], !P5 ;  /* 0x006000000a087fae */ /* 0x000be2000e921844 */
[----:B------:R-:W-:Y:S01]  /*5380*/  ISETP.GE.U32.AND P5, PT, R6, 0x7fffffd6, PT ;  /* 0x7fffffd60600780c */ /* 0x000fe20003fa6070 */
[----:B------:R-:W-:-:S02]  /*5390*/  IMAD R6, R2, 0x9, RZ ;  /* 0x0000000902067824 */ /* 0x000fc400078e02ff */
[----:B------:R3:W-:Y:S01]  /*53a0*/  STL.64 [R1+0xa78], R14 ;  /* 0x000a780e01007387 */ /* 0x0007e20000100a00 */
[----:B----4-:R-:W-:-:S03]  /*53b0*/  IMAD.WIDE R16, R5, 0x4, R250 ;  /* 0x0000000405107825 */ /* 0x010fc600078e02fa */
[----:B------:R2:W-:Y:S04]  /*53c0*/  STL.64 [R1+0xc30], R12 ;  /* 0x000c300c01007387 */ /* 0x0005e80000100a00 */
[----:B------:R5:W-:Y:S01]  /*53d0*/  STL.64 [R1+0xc28], R10 ;  /* 0x000c280a01007387 */ /* 0x000be20000100a00 */
[----:B---3--:R-:W-:Y:S01]  /*53e0*/  IMAD.WIDE R14, R5, 0x4, R248 ;  /* 0x00000004050e7825 */ /* 0x008fe200078e02f8 */
[----:B------:R-:W-:Y:S02]  /*53f0*/  SHF.R.U32.HI R5, RZ, 0xe, R0 ;  /* 0x0000000eff057819 */ /* 0x000fe40000011600 */
[----:B------:R3:W-:Y:S01]  /*5400*/  LDGSTS.E [R8+0x1400], [R16.64], !P0 ;  /* 0x0140000010087fae */ /* 0x0007e2000c121844 */
[----:B--2---:R-:W-:-:S03]  /*5410*/  IMAD.WIDE R12, R6, 0x4, R250 ;  /* 0x00000004060c7825 */ /* 0x004fc600078e02fa */
[----:B------:R2:W-:Y:S01]  /*5420*/  LDGSTS.E [R8+0x1600], [R14.64], !P0 ;  /* 0x016000000e087fae */ /* 0x0005e2000c121844 */
[----:B------:R-:W-:Y:S01]  /*5430*/  LOP3.LUT P0, RZ, R5, 0x1, RZ, 0xc0, !PT ;  /* 0x0000000105ff7812 */ /* 0x000fe2000780c0ff */
[----:B-----5:R-:W-:Y:S01]  /*5440*/  IMAD.WIDE R10, R6, 0x4, R248 ;  /* 0x00000004060a7825 */ /* 0x020fe200078e02f8 */
[----:B------:R-:W-:Y:S01]  /*5450*/  SHF.R.U32.HI R6, RZ, 0xa, R0 ;  /* 0x0000000aff067819 */ /* 0x000fe20000011600 */
[----:B------:R4:W-:Y:S02]  /*5460*/  LDGSTS.E [R8+0x2400], [R12.64], !P4 ;  /* 0x024000000c087fae */ /* 0x0009e4000e121844 */
[----:B------:R-:W-:Y:S02]  /*5470*/  IMAD R5, R2, 0xd, RZ ;  /* 0x0000000d02057824 */ /* 0x000fe400078e02ff */
[----:B------:R3:W-:Y:S04]  /*5480*/  STL.64 [R1+0xbf0], R16 ;  /* 0x000bf01001007387 */ /* 0x0007e80000100a00 */
[----:B------:R5:W-:Y:S01]  /*5490*/  LDGSTS.E [R8+0x2600], [R10.64], !P4 ;  /* 0x026000000a087fae */ /* 0x000be2000e121844 */
[----:B------:R-:W-:Y:S01]  /*54a0*/  LOP3.LUT P4, RZ, R6, 0x1, RZ, 0xc0, !PT ;  /* 0x0000000106ff7812 */ /* 0x000fe2000788c0ff */
[----:B------:R-:W-:-:S02]  /*54b0*/  IMAD R6, R2, 0x11, RZ ;  /* 0x0000001102067824 */ /* 0x000fc400078e02ff */
[----:B------:R2:W-:Y:S01]  /*54c0*/  STL.64 [R1+0xbe8], R14 ;  /* 0x000be80e01007387 */ /* 0x0005e20000100a00 */
[----:B---3--:R-:W-:-:S03]  /*54d0*/  IMAD.WIDE R16, R5, 0x4, R250 ;  /* 0x0000000405107825 */ /* 0x008fc600078e02fa */
[----:B------:R4:W-:Y:S04]  /*54e0*/  STL.64 [R1+0xbb0], R12 ;  /* 0x000bb00c01007387 */ /* 0x0009e80000100a00 */
[----:B------:R5:W-:Y:S01]  /*54f0*/  STL.64 [R1+0xba8], R10 ;  /* 0x000ba80a01007387 */ /* 0x000be20000100a00 */
[----:B--2---:R-:W-:Y:S01]  /*5500*/  IMAD.WIDE R14, R5, 0x4, R248 ;  /* 0x00000004050e7825 */ /* 0x004fe200078e02f8 */
[----:B------:R-:W-:Y:S02]  /*5510*/  SHF.R.U32.HI R5, RZ, 0x6, R0 ;  /* 0x00000006ff057819 */ /* 0x000fe40000011600 */
[----:B------:R2:W-:Y:S01]  /*5520*/  LDGSTS.E [R8+0x3400], [R16.64], !P2 ;  /* 0x0340000010087fae */ /* 0x0005e2000d121844 */
[----:B----4-:R-:W-:-:S03]  /*5530*/  IMAD.WIDE R12, R6, 0x4, R250 ;  /* 0x00000004060c7825 */ /* 0x010fc600078e02fa */
[----:B------:R3:W-:Y:S01]  /*5540*/  LDGSTS.E [R8+0x3600], [R14.64], !P2 ;  /* 0x036000000e087fae */ /* 0x0007e2000d121844 */
[----:B------:R-:W-:Y:S01]  /*5550*/  LOP3.LUT P2, RZ, R5, 0x1, RZ, 0xc0, !PT ;  /* 0x0000000105ff7812 */ /* 0x000fe2000784c0ff */
[----:B-----5:R-:W-:Y:S01]  /*5560*/  IMAD.WIDE R10, R6, 0x4, R248 ;  /* 0x00000004060a7825 */ /* 0x020fe200078e02f8 */
[----:B------:R-:W-:Y:S01]  /*5570*/  IADD3 R6, R4, -0xf, RZ ;  /* 0xfffffff104067810 */ /* 0x000fe20007ffe0ff */
[----:B------:R4:W-:Y:S02]  /*5580*/  LDGSTS.E [R8+0x4400], [R12.64], P0 ;  /* 0x044000000c087fae */ /* 0x0009e40008121844 */
[----:B------:R-:W-:Y:S02]  /*5590*/  IMAD R5, R2, 0x15, RZ ;  /* 0x0000001502057824 */ /* 0x000fe400078e02ff */
[----:B------:R2:W-:Y:S04]  /*55a0*/  STL.64 [R1+0xb70], R16 ;  /* 0x000b701001007387 */ /* 0x0005e80000100a00 */
[----:B------:R5:W-:Y:S01]  /*55b0*/  LDGSTS.E [R8+0x4600], [R10.64], P0 ;  /* 0x046000000a087fae */ /* 0x000be20008121844 */
[----:B------:R-:W-:Y:S01]  /*55c0*/  ISETP.GE.U32.AND P0, PT, R6, 0x7fffffd2, PT ;  /* 0x7fffffd20600780c */ /* 0x000fe20003f06070 */
[----:B------:R-:W-:-:S02]  /*55d0*/  IMAD R6, R2, 0x19, RZ ;  /* 0x0000001902067824 */ /* 0x000fc400078e02ff */
[----:B------:R3:W-:Y:S01]  /*55e0*/  STL.64 [R1+0xb68], R14 ;  /* 0x000b680e01007387 */ /* 0x0007e20000100a00 */
[----:B--2---:R-:W-:-:S03]  /*55f0*/  IMAD.WIDE R16, R5, 0x4, R250 ;  /* 0x0000000405107825 */ /* 0x004fc600078e02fa */
[----:B------:R4:W-:Y:S04]  /*5600*/  STL.64 [R1+0xb30], R12 ;  /* 0x000b300c01007387 */ /* 0x0009e80000100a00 */
[----:B------:R5:W-:Y:S01]  /*5610*/  STL.64 [R1+0xb28], R10 ;  /* 0x000b280a01007387 */ /* 0x000be20000100a00 */
[----:B---3--:R-:W-:Y:S01]  /*5620*/  IMAD.WIDE R14, R5, 0x4, R248 ;  /* 0x00000004050e7825 */ /* 0x008fe200078e02f8 */
[----:B------:R-:W-:Y:S02]  /*5630*/  SHF.R.U32.HI R5, RZ, 0x2, R0 ;  /* 0x00000002ff057819 */ /* 0x000fe40000011600 */
[----:B------:R2:W-:Y:S01]  /*5640*/  LDGSTS.E [R8+0x5400], [R16.64], P4 ;  /* 0x0540000010087fae */ /* 0x0005e2000a121844 */
[----:B----4-:R-:W-:-:S03]  /*5650*/  IMAD.WIDE R12, R6, 0x4, R250 ;  /* 0x00000004060c7825 */ /* 0x010fc600078e02fa */
[----:B------:R3:W-:Y:S01]  /*5660*/  LDGSTS.E [R8+0x5600], [R14.64], P4 ;  /* 0x056000000e087fae */ /* 0x0007e2000a121844 */
[----:B------:R-:W-:Y:S01]  /*5670*/  LOP3.LUT P4, RZ, R5, 0x1, RZ, 0xc0, !PT ;  /* 0x0000000105ff7812 */ /* 0x000fe2000788c0ff */
[----:B-----5:R-:W-:Y:S01]  /*5680*/  IMAD.WIDE R10, R6, 0x4, R248 ;  /* 0x00000004060a7825 */ /* 0x020fe200078e02f8 */
[----:B------:R-:W-:Y:S01]  /*5690*/  IADD3 R5, R4, -0x4, RZ ;  /* 0xfffffffc04057810 */ /* 0x000fe20007ffe0ff */
[----:B------:R4:W-:Y:S02]  /*56a0*/  LDGSTS.E [R8+0x6400], [R12.64], P2 ;  /* 0x064000000c087fae */ /* 0x0009e40009121844 */
[C---:B------:R-:W-:Y:S02]  /*56b0*/  IMAD R6, R2.reuse, 0x1d, RZ ;  /* 0x0000001d02067824 */ /* 0x040fe400078e02ff */
[----:B------:R5:W-:Y:S01]  /*56c0*/  LDGSTS.E [R8+0x6600], [R10.64], P2 ;  /* 0x066000000a087fae */ /* 0x000be20009121844 */
[----:B------:R-:W-:Y:S01]  /*56d0*/  ISETP.GE.U32.AND P2, PT, R5, 0x7fffffdd, PT ;  /* 0x7fffffdd0500780c */ /* 0x000fe20003f46070 */
[----:B------:R-:W-:-:S02]  /*56e0*/  IMAD.SHL.U32 R5, R2, 0x2, RZ ;  /* 0x0000000202057824 */ /* 0x000fc400078e00ff */
[----:B------:R2:W-:Y:S04]  /*56f0*/  STL.64 [R1+0xaf0], R16 ;  /* 0x000af01001007387 */ /* 0x0005e80000100a00 */
[----:B------:R3:W-:Y:S04]  /*5700*/  STL.64 [R1+0xae8], R14 ;  /* 0x000ae80e01007387 */ /* 0x0007e80000100a00 */
[----:B------:R4:W-:Y:S01]  /*5710*/  STL.64 [R1+0xab0], R12 ;  /* 0x000ab00c01007387 */ /* 0x0009e20000100a00 */
[----:B--2---:R-:W-:-:S03]  /*5720*/  IMAD.WIDE R16, R6, 0x4, R250 ;  /* 0x0000000406107825 */ /* 0x004fc600078e02fa */
[----:B------:R5:W-:Y:S01]  /*5730*/  STL.64 [R1+0xaa8], R10 ;  /* 0x000aa80a01007387 */ /* 0x000be20000100a00 */
[----:B---3--:R-:W-:-:S03]  /*5740*/  IMAD.WIDE R14, R6, 0x4, R248 ;  /* 0x00000004060e7825 */ /* 0x008fc600078e02f8 */
[----:B------:R2:W-:Y:S01]  /*5750*/  LDGSTS.E [R8+0x7400], [R16.64], P4 ;  /* 0x0740000010087fae */ /* 0x0005e2000a121844 */
[----:B------:R-:W-:Y:S01]  /*5760*/  IADD3 R6, R4, -0xc, RZ ;  /* 0xfffffff404067810 */ /* 0x000fe20007ffe0ff */
[----:B----4-:R-:W-:Y:S02]  /*5770*/  IMAD.WIDE R12, R5, 0x4, R250 ;  /* 0x00000004050c7825 */ /* 0x010fe400078e02fa */
[----:B------:R2:W-:Y:S01]  /*5780*/  LDGSTS.E [R8+0x7600], [R14.64], P4 ;  /* 0x076000000e087fae */ /* 0x0005e2000a121844 */
[----:B------:R-:W-:Y:S01]  /*5790*/  ISETP.GE.U32.AND P4, PT, R7, 0x7fffffd9, PT ;  /* 0x7fffffd90700780c */ /* 0x000fe20003f86070 */
[----:B------:R-:W-:Y:S02]  /*57a0*/  IMAD R7, R2, 0x1e, RZ ;  /* 0x0000001e02077824 */ /* 0x000fe400078e02ff */
[----:B------:R3:W-:Y:S01]  /*57b0*/  LDGSTS.E [R9+0x800], [R12.64], !P6 ;  /* 0x008000000c097fae */ /* 0x0007e2000f121844 */
[----:B-----5:R-:W-:-:S03]  /*57c0*/  IMAD.WIDE R10, R5, 0x4, R248 ;  /* 0x00000004050a7825 */ /* 0x020fc600078e02f8 */
[----:B------:R4:W-:Y:S01]  /*57d0*/  STL.64 [R1+0xa70], R16 ;  /* 0x000a701001007387 */ /* 0x0009e20000100a00 */
[----:B------:R-:W-:-:S03]  /*57e0*/  IMAD R5, R2, 0x6, RZ ;  /* 0x0000000602057824 */ /* 0x000fc600078e02ff */
[----:B------:R5:W-:Y:S01]  /*57f0*/  LDGSTS.E [R9+0xa00], [R10.64], !P6 ;  /* 0x00a000000a097fae */ /* 0x000be2000f121844 */
[----:B------:R-:W-:Y:S01]  /*5800*/  ISETP.GE.U32.AND P6, PT, R6, 0x7fffffd5, PT ;  /* 0x7fffffd50600780c */ /* 0x000fe20003fc6070 */
[----:B------:R-:W-:Y:S01]  /*5810*/  IMAD R6, R2, 0xa, RZ ;  /* 0x0000000a02067824 */ /* 0x000fe200078e02ff */
[----:B--2---:R-:W-:Y:S01]  /*5820*/  IADD3 R8, R4, -0x10, RZ ;  /* 0xfffffff004087810 */ /* 0x004fe20007ffe0ff */
[----:B------:R2:W-:Y:S01]  /*5830*/  STL.64 [R1+0xa68], R14 ;  /* 0x000a680e01007387 */ /* 0x0005e20000100a00 */
[----:B----4-:R-:W-:-:S03]  /*5840*/  IMAD.WIDE R16, R5, 0x4, R250 ;  /* 0x0000000405107825 */ /* 0x010fc600078e02fa */
[----:B------:R3:W-:Y:S04]  /*5850*/  STL.64 [R1+0xc20], R12 ;  /* 0x000c200c01007387 */ /* 0x0007e80000100a00 */
[----:B------:R5:W-:Y:S01]  /*5860*/  STL.64 [R1+0xc18], R10 ;  /* 0x000c180a01007387 */ /* 0x000be20000100a00 */
[----:B--2---:R-:W-:Y:S01]  /*5870*/  IMAD.WIDE R14, R5, 0x4, R248 ;  /* 0x00000004050e7825 */ /* 0x004fe200078e02f8 */
[----:B------:R-:W-:Y:S02]  /*5880*/  SHF.R.U32.HI R5, RZ, 0xd, R0 ;  /* 0x0000000dff057819 */ /* 0x000fe40000011600 */
[----:B------:R2:W-:Y:S01]  /*5890*/  LDGSTS.E [R9+0x1800], [R16.64], !P1 ;  /* 0x0180000010097fae */ /* 0x0005e2000c921844 */
[----:B---3--:R-:W-:-:S03]  /*58a0*/  IMAD.WIDE R12, R6, 0x4, R250 ;  /* 0x00000004060c7825 */ /* 0x008fc600078e02fa */
        /* <DEDUP_REMOVED lines=11> */
[----:B--2---:R-:W-:-:S03]  /*5960*/  IMAD.WIDE R16, R5, 0x4, R250 ;  /* 0x0000000405107825 */ /* 0x004fc600078e02fa */
[----:B------:R4:W-:Y:S04]  /*5970*/  STL.64 [R1+0xba0], R12 ;  /* 0x000ba00c01007387 */ /* 0x0009e80000100a00 */
[----:B------:R5:W-:Y:S01]  /*5980*/  STL.64 [R1+0xb98], R10 ;  /* 0x000b980a01007387 */ /* 0x000be20000100a00 */
[----:B---3--:R-:W-:Y:S01]  /*5990*/  IMAD.WIDE R14, R5, 0x4, R248 ;  /* 0x00000004050e7825 */ /* 0x008fe200078e02f8 */
[----:B------:R-:W-:Y:S02]  /*59a0*/  SHF.R.U32.HI R5, RZ, 0x5, R0 ;  /* 0x00000005ff057819 */ /* 0x000fe40000011600 */
[----:B------:R2:W-:Y:S01]  /*59b0*/  LDGSTS.E [R9+0x3800], [R16.64], !P0 ;  /* 0x0380000010097fae */ /* 0x0005e2000c121844 */
[----:B----4-:R-:W-:-:S03]  /*59c0*/  IMAD.WIDE R12, R6, 0x4, R250 ;  /* 0x00000004060c7825 */ /* 0x010fc600078e02fa */
[----:B------:R3:W-:Y:S01]  /*59d0*/  LDGSTS.E [R9+0x3a00], [R14.64], !P0 ;  /* 0x03a000000e097fae */ /* 0x0007e2000c121844 */
[----:B------:R-:W-:Y:S01]  /*59e0*/  LOP3.LUT P0, RZ, R5, 0x1, RZ, 0xc0, !PT ;  /* 0x0000000105ff7812 */ /* 0x000fe2000780c0ff */
[----:B-----5:R-:W-:Y:S01]  /*59f0*/  IMAD.WIDE R10, R6, 0x4, R248 ;  /* 0x00000004060a7825 */ /* 0x020fe200078e02f8 */
[----:B------:R-:W-:Y:S01]  /*5a00*/  SHF.R.U32.HI R5, RZ, 0x1, R0 ;  /* 0x00000001ff057819 */ /* 0x000fe20000011600 */
[----:B------:R4:W-:Y:S02]  /*5a10*/  LDGSTS.E [R9+0x4800], [R12.64], P1 ;  /* 0x048000000c097fae */ /* 0x0009e40008921844 */
[----:B------:R-:W-:Y:S02]  /*5a20*/  IMAD.MOV.U32 R6, RZ, RZ, 0x1f ;  /* 0x0000001fff067424 */ /* 0x000fe400078e00ff */
[----:B------:R5:W-:Y:S01]  /*5a30*/  LDGSTS.E [R9+0x4a00], [R10.64], P1 ;  /* 0x04a000000a097fae */ /* 0x000be20008921844 */
[----:B------:R-:W-:Y:S01]  /*5a40*/  LOP3.LUT P1, RZ, R5, 0x1, RZ, 0xc0, !PT ;  /* 0x0000000105ff7812 */ /* 0x000fe2000782c0ff */
[----:B------:R-:W-:Y:S01]  /*5a50*/  IMAD R5, R2, 0x16, RZ ;  /* 0x0000001602057824 */ /* 0x000fe200078e02ff */
[----:B------:R-:W-:Y:S01]  /*5a60*/  IADD3 R4, R6, c[0x0][0x180], RZ ;  /* 0x0000600006047a10 */ /* 0x000fe20007ffe0ff */
[----:B------:R2:W-:Y:S01]  /*5a70*/  STL.64 [R1+0xb60], R16 ;  /* 0x000b601001007387 */ /* 0x0005e20000100a00 */
[----:B------:R-:W-:-:S03]  /*5a80*/  IMAD R6, R2, 0x1a, RZ ;  /* 0x0000001a02067824 */ /* 0x000fc600078e02ff */
[----:B------:R3:W-:Y:S04]  /*5a90*/  STL.64 [R1+0xb58], R14 ;  /* 0x000b580e01007387 */ /* 0x0007e80000100a00 */
[----:B------:R4:W-:Y:S04]  /*5aa0*/  STL.64 [R1+0xb20], R12 ;  /* 0x000b200c01007387 */ /* 0x0009e80000100a00 */
[----:B------:R5:W-:Y:S01]  /*5ab0*/  STL.64 [R1+0xb18], R10 ;  /* 0x000b180a01007387 */ /* 0x000be20000100a00 */
[----:B--2---:R-:W-:-:S04]  /*5ac0*/  IMAD.WIDE R16, R6, 0x4, R250 ;  /* 0x0000000406107825 */ /* 0x004fc800078e02fa */
[----:B---3--:R-:W-:-:S04]  /*5ad0*/  IMAD.WIDE R14, R6, 0x4, R248 ;  /* 0x00000004060e7825 */ /* 0x008fc800078e02f8 */
[----:B----4-:R-:W-:-:S04]  /*5ae0*/  IMAD.WIDE R12, R5, 0x4, R250 ;  /* 0x00000004050c7825 */ /* 0x010fc800078e02fa */
[----:B-----5:R-:W-:Y:S01]  /*5af0*/  IMAD.WIDE R10, R5, 0x4, R248 ;  /* 0x00000004050a7825 */ /* 0x020fe200078e02f8 */
[----:B------:R2:W-:Y:S03]  /*5b00*/  LDGSTS.E [R9+0x5800], [R12.64], P5 ;  /* 0x058000000c097fae */ /* 0x0005e6000a921844 */
[----:B------:R-:W-:Y:S01]  /*5b10*/  IMAD R5, R2, 0x3, RZ ;  /* 0x0000000302057824 */ /* 0x000fe200078e02ff */
[----:B------:R3:W-:Y:S01]  /*5b20*/  LDGSTS.E [R9+0x5a00], [R10.64], P5 ;  /* 0x05a000000a097fae */ /* 0x0007e2000a921844 */
[----:B------:R-:W-:-:S03]  /*5b30*/  ISETP.GT.AND P5, PT, R4, 0x1f, PT ;  /* 0x0000001f0400780c */ /* 0x000fc60003fa4270 */
[----:B------:R2:W-:Y:S01]  /*5b40*/  STL.64 [R1+0xae0], R12 ;  /* 0x000ae00c01007387 */ /* 0x0005e20000100a00 */
[----:B------:R-:W-:-:S03]  /*5b50*/  SEL R6, RZ, 0x4, !P5 ;  /* 0x00000004ff067807 */ /* 0x000fc60006800000 */
[----:B------:R3:W-:Y:S04]  /*5b60*/  STL.64 [R1+0xad8], R10 ;  /* 0x000ad80a01007387 */ /* 0x0007e80000100a00 */
[----:B------:R4:W-:Y:S01]  /*5b70*/  LDGSTS.E [R9+0x6800], [R16.64], P0 ;  /* 0x0680000010097fae */ /* 0x0009e20008121844 */
[----:B--2---:R-:W-:-:S03]  /*5b80*/  IMAD.WIDE R12, R7, 0x4, R250 ;  /* 0x00000004070c7825 */ /* 0x004fc600078e02fa */
[----:B------:R4:W-:Y:S01]  /*5b90*/  LDGSTS.E [R9+0x6a00], [R14.64], P0 ;  /* 0x06a000000e097fae */ /* 0x0009e20008121844 */
[----:B------:R-:W-:Y:S01]  /*5ba0*/  ISETP.GE.AND P0, PT, R69, c[0x0][0x180], PT ;  /* 0x0000600045007a0c */ /* 0x000fe20003f06270 */
[----:B---3--:R-:W-:Y:S02]  /*5bb0*/  IMAD.WIDE R10, R7, 0x4, R248 ;  /* 0x00000004070a7825 */ /* 0x008fe400078e02f8 */
[----:B------:R-:W-:Y:S01]  /*5bc0*/  STL.64 [R1+0xaa0], R16 ;  /* 0x000aa01001007387 */ /* 0x000fe20000100a00 */
[----:B------:R-:W-:Y:S01]  /*5bd0*/  SEL R6, R6, RZ, !P0 ;  /* 0x000000ff06067207 */ /* 0x000fe20004000000 */
[----:B------:R-:W-:Y:S02]  /*5be0*/  IMAD R7, R2, 0xb, RZ ;  /* 0x0000000b02077824 */ /* 0x000fe400078e02ff */
[----:B------:R-:W-:Y:S01]  /*5bf0*/  STL.64 [R1+0xa98], R14 ;  /* 0x000a980e01007387 */ /* 0x000fe20000100a00 */
[----:B------:R-:W-:Y:S02]  /*5c00*/  ISETP.NE.U32.AND P0, PT, R6, RZ, PT ;  /* 0x000000ff0600720c */ /* 0x000fe40003f05070 */
[----:B------:R-:W-:Y:S01]  /*5c10*/  SHF.R.U32.HI R6, RZ, 0xc, R0 ;  /* 0x0000000cff067819 */ /* 0x000fe20000011600 */
[----:B------:R2:W-:Y:S04]  /*5c20*/  LDGSTS.E [R9+0x7800], [R12.64], P1 ;  /* 0x078000000c097fae */ /* 0x0005e80008921844 */
[----:B------:R2:W-:Y:S04]  /*5c30*/  STL.64 [R1+0xa60], R12 ;  /* 0x000a600c01007387 */ /* 0x0005e80000100a00 */
[----:B------:R4:W-:Y:S01]  /*5c40*/  LDGSTS.E [R9+0x7a00], [R10.64], P1 ;  /* 0x07a000000a097fae */ /* 0x0009e20008921844 */
[----:B------:R-:W-:-:S03]  /*5c50*/  ISETP.GE.U32.AND P1, PT, R8, 0x7fffffd1, PT ;  /* 0x7fffffd10800780c */ /* 0x000fc60003f26070 */
[----:B------:R3:W-:Y:S01]  /*5c60*/  STL.64 [R1+0xa58], R10 ;  /* 0x000a580a01007387 */ /* 0x0007e20000100a00 */
[----:B--2---:R-:W-:Y:S01]  /*5c70*/  IMAD.WIDE R12, R5, 0x4, R250 ;  /* 0x00000004050c7825 */ /* 0x004fe200078e02fa */
[----:B----4-:R-:W-:-:S04]  /*5c80*/  LOP3.LUT R9, R65, 0x60, RZ, 0x3c, !PT ;  /* 0x0000006041097812 */ /* 0x010fc800078e3cff */
[----:B------:R2:W-:Y:S01]  /*5c90*/  STL.64 [R1+0xc10], R12 ;  /* 0x000c100c01007387 */ /* 0x0005e20000100a00 */
[----:B---3--:R-:W-:-:S03]  /*5ca0*/  IMAD.WIDE R10, R5, 0x4, R248 ;  /* 0x00000004050a7825 */ /* 0x008fc600078e02f8 */
[----:B------:R2:W-:Y:S01]  /*5cb0*/  LDGSTS.E [R9+0xc00], [R12.64], !P2 ;  /* 0x00c000000c097fae */ /* 0x0005e2000d121844 */
[----:B------:R-:W-:-:S03]  /*5cc0*/  IMAD R5, R2, 0x7, RZ ;  /* 0x0000000702057824 */ /* 0x000fc600078e02ff */
[----:B------:R3:W-:Y:S01]  /*5cd0*/  STL.64 [R1+0xc08], R10 ;  /* 0x000c080a01007387 */ /* 0x0007e20000100a00 */
[----:B------:R-:W-:-:S03]  /*5ce0*/  IMAD.WIDE R14, R5, 0x4, R250 ;  /* 0x00000004050e7825 */ /* 0x000fc600078e02fa */
[----:B------:R3:W-:Y:S01]  /*5cf0*/  LDGSTS.E [R9+0xe00], [R10.64], !P2 ;  /* 0x00e000000a097fae */ /* 0x0007e2000d121844 */
[----:B------:R-:W-:Y:S02]  /*5d00*/  LOP3.LUT P2, RZ, R6, 0x1, RZ, 0xc0, !PT ;  /* 0x0000000106ff7812 */ /* 0x000fe4000784c0ff */
[----:B------:R-:W-:Y:S01]  /*5d10*/  SHF.R.U32.HI R6, RZ, 0x8, R0 ;  /* 0x00000008ff067819 */ /* 0x000fe20000011600 */
[----:B------:R-:W-:Y:S01]  /*5d20*/  STL.64 [R1+0xbd0], R14 ;  /* 0x000bd00e01007387 */ /* 0x000fe20000100a00 */
[----:B--2---:R-:W-:Y:S01]  /*5d30*/  IMAD.WIDE R12, R7, 0x4, R250 ;  /* 0x00000004070c7825 */ /* 0x004fe200078e02fa */
[----:B------:R-:W-:Y:S02]  /*5d40*/  SHF.R.U32.HI R0, RZ, 0x4, R0 ;  /* 0x00000004ff007819 */ /* 0x000fe40000011600 */
[----:B------:R2:W-:Y:S01]  /*5d50*/  LDGSTS.E [R9+0x1c00], [R14.64], !P4 ;  /* 0x01c000000e097fae */ /* 0x0005e2000e121844 */
[----:B---3--:R-:W-:Y:S01]  /*5d60*/  IMAD.WIDE R10, R5, 0x4, R248 ;  /* 0x00000004050a7825 */ /* 0x008fe200078e02f8 */
[----:B------:R-:W-:-:S04]  /*5d70*/  LOP3.LUT R5, R232, 0x60, RZ, 0xc0, !PT ;  /* 0x00000060e8057812 */ /* 0x000fc800078ec0ff */
[----:B------:R3:W-:Y:S04]  /*5d80*/  STL.64 [R1+0xbc8], R10 ;  /* 0x000bc80a01007387 */ /* 0x0007e80000100a00 */
[----:B------:R3:W-:Y:S01]  /*5d90*/  LDGSTS.E [R9+0x1e00], [R10.64], !P4 ;  /* 0x01e000000a097fae */ /* 0x0007e2000e121844 */
[----:B------:R-:W-:Y:S02]  /*5da0*/  LOP3.LUT P4, RZ, R6, 0x1, RZ, 0xc0, !PT ;  /* 0x0000000106ff7812 */ /* 0x000fe4000788c0ff */
[----:B------:R-:W-:Y:S01]  /*5db0*/  SHF.R.U32.HI R6, RZ, 0x1, R5 ;  /* 0x00000001ff067819 */ /* 0x000fe20000011605 */
[----:B------:R-:W-:Y:S01]  /*5dc0*/  IMAD R5, R2, 0xf, RZ ;  /* 0x0000000f02057824 */ /* 0x000fe200078e02ff */
[----:B------:R4:W-:Y:S04]  /*5dd0*/  STL.64 [R1+0xb90], R12 ;  /* 0x000b900c01007387 */ /* 0x0009e80000100a00 */
[----:B------:R4:W-:Y:S01]  /*5de0*/  LDGSTS.E [R9+0x2c00], [R12.64], !P6 ;  /* 0x02c000000c097fae */ /* 0x0009e2000f121844 */
[----:B---3--:R-:W-:-:S05]  /*5df0*/  IMAD.WIDE R10, R7, 0x4, R248 ;  /* 0x00000004070a7825 */ /* 0x008fca00078e02f8 */
[----:B------:R3:W-:Y:S04]  /*5e00*/  STL.64 [R1+0xb88], R10 ;  /* 0x000b880a01007387 */ /* 0x0007e80000100a00 */
[----:B------:R3:W-:Y:S01]  /*5e10*/  LDGSTS.E [R9+0x2e00], [R10.64], !P6 ;  /* 0x02e000000a097fae */ /* 0x0007e2000f121844 */
[----:B----4-:R-:W-:Y:S01]  /*5e20*/  IMAD.WIDE R12, R5, 0x4, R250 ;  /* 0x00000004050c7825 */ /* 0x010fe200078e02fa */
[----:B------:R-:W-:Y:S02]  /*5e30*/  LOP3.LUT P6, RZ, R0, 0x1, RZ, 0xc0, !PT ;  /* 0x0000000100ff7812 */ /* 0x000fe400078cc0ff */
[----:B------:R-:W-:Y:S01]  /*5e40*/  LOP3.LUT R0, R65, R6, RZ, 0x3c, !PT ;  /* 0x0000000641007212 */ /* 0x000fe200078e3cff */
[----:B------:R-:W-:Y:S01]  /*5e50*/  IMAD R6, R2, 0x17, RZ ;  /* 0x0000001702067824 */ /* 0x000fe200078e02ff */
[----:B------:R4:W-:Y:S04]  /*5e60*/  STL.64 [R1+0xb50], R12 ;  /* 0x000b500c01007387 */ /* 0x0009e80000100a00 */
[----:B------:R4:W-:Y:S01]  /*5e70*/  LDGSTS.E [R9+0x3c00], [R12.64], !P1 ;  /* 0x03c000000c097fae */ /* 0x0009e2000c921844 */
[----:B---3--:R-:W-:-:S04]  /*5e80*/  IMAD.WIDE R10, R5, 0x4, R248 ;  /* 0x00000004050a7825 */ /* 0x008fc800078e02f8 */
[----:B------:R-:W-:Y:S01]  /*5e90*/  IMAD R5, R2, 0x13, RZ ;  /* 0x0000001302057824 */ /* 0x000fe200078e02ff */
[----:B------:R3:W-:Y:S03]  /*5ea0*/  STL.64 [R1+0xb48], R10 ;  /* 0x000b480a01007387 */ /* 0x0007e60000100a00 */
[C---:B------:R-:W-:Y:S01]  /*5eb0*/  IMAD.WIDE R16, R5.reuse, 0x4, R250 ;  /* 0x0000000405107825 */ /* 0x040fe200078e02fa */
[----:B------:R3:W-:Y:S03]  /*5ec0*/  LDGSTS.E [R9+0x3e00], [R10.64], !P1 ;  /* 0x03e000000a097fae */ /* 0x0007e6000c921844 */
[----:B--2---:R-:W-:Y:S01]  /*5ed0*/  IMAD.WIDE R14, R5, 0x4, R248 ;  /* 0x00000004050e7825 */ /* 0x004fe200078e02f8 */
[----:B------:R2:W-:Y:S03]  /*5ee0*/  STL.64 [R1+0xb10], R16 ;  /* 0x000b101001007387 */ /* 0x0005e60000100a00 */
[----:B----4-:R-:W-:Y:S01]  /*5ef0*/  IMAD.WIDE R12, R6, 0x4, R250 ;  /* 0x00000004060c7825 */ /* 0x010fe200078e02fa */
[----:B------:R2:W-:Y:S03]  /*5f00*/  LDGSTS.E [R9+0x4c00], [R16.64], P2 ;  /* 0x04c0000010097fae */ /* 0x0005e60009121844 */
[----:B------:R-:W-:Y:S01]  /*5f10*/  IMAD R5, R2, 0x1b, RZ ;  /* 0x0000001b02057824 */ /* 0x000fe200078e02ff */
[----:B------:R4:W-:Y:S01]  /*5f20*/  STL.64 [R1+0xb08], R14 ;  /* 0x000b080e01007387 */ /* 0x0009e20000100a00 */
[----:B---3--:R-:W-:-:S03]  /*5f30*/  IMAD.WIDE R10, R6, 0x4, R248 ;  /* 0x00000004060a7825 */ /* 0x008fc600078e02f8 */
[----:B------:R4:W-:Y:S01]  /*5f40*/  LDGSTS.E [R9+0x4e00], [R14.64], P2 ;  /* 0x04e000000e097fae */ /* 0x0009e20009121844 */
[----:B------:R-:W-:Y:S02]  /*5f50*/  IMAD R6, R2, 0x1f, RZ ;  /* 0x0000001f02067824 */ /* 0x000fe400078e02ff */
[C---:B--2---:R-:W-:Y:S01]  /*5f60*/  IMAD.WIDE R16, R5.reuse, 0x4, R250 ;  /* 0x0000000405107825 */ /* 0x044fe200078e02fa */
[----:B------:R2:W-:Y:S04]  /*5f70*/  STL.64 [R1+0xad0], R12 ;  /* 0x000ad00c01007387 */ /* 0x0005e80000100a00 */
[----:B------:R2:W-:Y:S01]  /*5f80*/  LDGSTS.E [R9+0x5c00], [R12.64], P4 ;  /* 0x05c000000c097fae */ /* 0x0005e2000a121844 */
[----:B----4-:R-:W-:-:S03]  /*5f90*/  IMAD.WIDE R14, R5, 0x4, R248 ;  /* 0x00000004050e7825 */ /* 0x010fc600078e02f8 */
[----:B------:R3:W-:Y:S01]  /*5fa0*/  STL.64 [R1+0xac8], R10 ;  /* 0x000ac80a01007387 */ /* 0x0007e20000100a00 */
[----:B------:R-:W-:-:S03]  /*5fb0*/  LOP3.LUT R5, R0, 0x40, RZ, 0x3c, !PT ;  /* 0x0000004000057812 */ /* 0x000fc600078e3cff */
[----:B------:R3:W-:Y:S01]  /*5fc0*/  LDGSTS.E [R9+0x5e00], [R10.64], P4 ;  /* 0x05e000000a097fae */ /* 0x0007e2000a121844 */
[----:B--2---:R-:W-:-:S03]  /*5fd0*/  IMAD.WIDE R12, R6, 0x4, R250 ;  /* 0x00000004060c7825 */ /* 0x004fc600078e02fa */
[----:B------:R1:W-:Y:S04]  /*5fe0*/  LDGSTS.E [R9+0x6c00], [R16.64], P6 ;  /* 0x06c0000010097fae */ /* 0x0003e8000b121844 */
[----:B------:R1:W-:Y:S01]  /*5ff0*/  LDGSTS.E [R9+0x6e00], [R14.64], P6 ;  /* 0x06e000000e097fae */ /* 0x0003e2000b121844 */
[----:B---3--:R-:W-:-:S03]  /*6000*/  IMAD.WIDE R10, R6, 0x4, R248 ;  /* 0x00000004060a7825 */ /* 0x008fc600078e02f8 */
[----:B------:R1:W-:Y:S04]  /*6010*/  LDGSTS.E [R9+0x7c00], [R12.64], !P3 ;  /* 0x07c000000c097fae */ /* 0x0003e8000d921844 */
[----:B------:R1:W-:Y:S04]  /*6020*/  LDGSTS.E [R9+0x7e00], [R10.64], !P3 ;  /* 0x07e000000a097fae */ /* 0x0003e8000d921844 */
[----:B------:R-:W0:Y:S04]  /*6030*/  LDGDEPBAR ;  /* 0x00000000000079af */ /* 0x000e280000000000 */
[----:B------:R1:W-:Y:S04]  /*6040*/  LDGSTS.E [R0+0x8000], [R246.64], P0 ;  /* 0x08000000f6007fae */ /* 0x0003e80008121844 */
        /* <DEDUP_REMOVED lines=43> */
[----:B------:R1:W-:Y:S04]  /*6300*/  STL.64 [R1+0xa90], R16 ;  /* 0x000a901001007387 */ /* 0x0003e80000100a00 */
[----:B------:R1:W-:Y:S04]  /*6310*/  LDGSTS.E [R5+0xb200], [R156.64], P0 ;  /* 0x0b2000009c057fae */ /* 0x0003e80008121844 */
[----:B------:R1:W-:Y:S04]  /*6320*/  STL.64 [R1+0xa88], R14 ;  /* 0x000a880e01007387 */ /* 0x0003e80000100a00 */
[----:B------:R1:W-:Y:S04]  /*6330*/  LDGSTS.E [R5+0xb600], [R154.64], P0 ;  /* 0x0b6000009a057fae */ /* 0x0003e80008121844 */
[----:B------:R1:W-:Y:S04]  /*6340*/  STL.64 [R1+0xa50], R12 ;  /* 0x000a500c01007387 */ /* 0x0003e80000100a00 */
[----:B------:R1:W-:Y:S04]  /*6350*/  LDGSTS.E [R5+0xba00], [R152.64], P0 ;  /* 0x0ba0000098057fae */ /* 0x0003e80008121844 */
[----:B------:R1:W-:Y:S04]  /*6360*/  STL.64 [R1+0xa48], R10 ;  /* 0x000a480a01007387 */ /* 0x0003e80000100a00 */
        /* <DEDUP_REMOVED lines=17> */
[----:B------:R-:W0:Y:S01]  /*6480*/  LDGDEPBAR ;  /* 0x00000000000079af */ /* 0x000e220000000000 */
[----:B------:R-:W-:Y:S05]  /*6490*/  @P5 BRA `(.L_x_0) ;  /* 0x00001ad000005947 */ /* 0x000fea0003800000 */
[----:B-1----:R-:W-:Y:S01]  /*64a0*/  IMAD.SHL.U32 R0, R232, 0x20, RZ ;  /* 0x00000020e8007824 */ /* 0x002fe200078e00ff */
[----:B------:R1:W-:Y:S01]  /*64b0*/  STL [R1+0x2c0], RZ ;  /* 0x0002c0ff01007387 */ /* 0x0003e20000100800 */
[----:B------:R-:W-:Y:S01]  /*64c0*/  CS2R R244, SRZ ;  /* 0x0000000000f47805 */ /* 0x000fe2000001ff00 */
[----:B------:R-:W-:Y:S01]  /*64d0*/  CS2R R246, SRZ ;  /* 0x0000000000f67805 */ /* 0x000fe2000001ff00 */
[----:B------:R-:W-:Y:S01]  /*64e0*/  CS2R R228, SRZ ;  /* 0x0000000000e47805 */ /* 0x000fe2000001ff00 */
[----:B------:R1:W-:Y:S01]  /*64f0*/  STL [R1+0xc58], R0 ;  /* 0x000c580001007387 */ /* 0x0003e20000100800 */
[----:B------:R-:W-:Y:S01]  /*6500*/  CS2R R230, SRZ ;  /* 0x0000000000e67805 */ /* 0x000fe2000001ff00 */
[----:B------:R-:W-:Y:S01]  /*6510*/  CS2R R224, SRZ ;  /* 0x0000000000e07805 */ /* 0x000fe2000001ff00 */
[----:B------:R-:W-:Y:S01]  /*6520*/  CS2R R226, SRZ ;  /* 0x0000000000e27805 */ /* 0x000fe2000001ff00 */
[----:B------:R1:W-:Y:S01]  /*6530*/  STL [R1+0x2c4], RZ ;  /* 0x0002c4ff01007387 */ /* 0x0003e20000100800 */
        /* <DEDUP_REMOVED lines=105> */
[----:B------:R-:W-:-:S02]  /*6bd0*/  CS2R R250, SRZ ;  /* 0x0000000000fa7805 */ /* 0x000fc4000001ff00 */
[----:B------:R1:W-:Y:S04]  /*6be0*/  STL [R1+0x240], RZ ;  /* 0x000240ff01007387 */ /* 0x0003e80000100800 */
        /* <DEDUP_REMOVED lines=127> */
[----:B------:R1:W-:Y:S04]  /*73e0*/  STL [R1], RZ ;  /* 0x000000ff01007387 */ /* 0x0003e80000100800 */
        /* <DEDUP_REMOVED lines=182> */
[----:B------:R1:W-:Y:S01]  /*7f50*/  STL [R1+0x42c], RZ ;  /* 0x00042cff01007387 */ /* 0x0003e20000100800 */
[----:B------:R-:W-:Y:S05]  /*7f60*/  BRA `(.L_x_1) ;  /* 0x00011ad000007947 */ /* 0x000fea0003800000 */
.L_x_0:
[C---:B------:R-:W-:Y:S01]  /*7f70*/  IMAD.SHL.U32 R8, R232.reuse, 0x20, RZ ;  /* 0x00000020e8087824 */ /* 0x040fe200078e00ff */
[----:B------:R-:W-:Y:S01]  /*7f80*/  STL [R1+0xc3c], RZ ;  /* 0x000c3cff01007387 */ /* 0x000fe20000100800 */
[C---:B------:R-:W-:Y:S01]  /*7f90*/  LOP3.LUT R6, R232.reuse, 0x7, RZ, 0xc0, !PT ;  /* 0x00000007e8067812 */ /* 0x040fe200078ec0ff */
[C---:B------:R-:W-:Y:S01]  /*7fa0*/  IMAD.SHL.U32 R7, R232.reuse, 0x2, RZ ;  /* 0x00000002e8077824 */ /* 0x040fe200078e00ff */
[----:B-1----:R-:W-:Y:S01]  /*7fb0*/  SHF.R.S32.HI R5, RZ, 0x1f, R4 ;  /* 0x0000001fff057819 */ /* 0x002fe20000011404 */
[----:B------:R-:W-:Y:S01]  /*7fc0*/  STL [R1+0x2c0], RZ ;  /* 0x0002c0ff01007387 */ /* 0x000fe20000100800 */
[----:B------:R-:W-:Y:S01]  /*7fd0*/  LOP3.LUT R2, R232, 0x3, RZ, 0xc0, !PT ;  /* 0x00000003e8027812 */ /* 0x000fe200078ec0ff */
[----:B------:R-:W-:Y:S01]  /*7fe0*/  IMAD R6, R6, 0x90, RZ ;  /* 0x0000009006067824 */ /* 0x000fe200078e02ff */
[----:B------:R-:W-:Y:S01]  /*7ff0*/  LEA.HI R4, R5, R4, RZ, 0x5 ;  /* 0x0000000405047211 */ /* 0x000fe200078f28ff */
[----:B------:R-:W-:Y:S01]  /*8000*/  STL [R1+0x2c4], RZ ;  /* 0x0002c4ff01007387 */ /* 0x000fe20000100800 */
[----:B------:R-:W-:Y:S01]  /*8010*/  CS2R R244, SRZ ;  /* 0x0000000000f47805 */ /* 0x000fe2000001ff00 */
[----:B------:R-:W-:Y:S01]  /*8020*/  IMAD R2, R2, 0x420, RZ ;  /* 0x0000042002027824 */ /* 0x000fe200078e02ff */
[----:B------:R-:W-:Y:S01]  /*8030*/  LOP3.LUT R5, R6, 0x30, R7, 0x78, !PT ;  /* 0x0000003006057812 */ /* 0x000fe200078e7807 */
[----:B------:R-:W-:Y:S01]  /*8040*/  STL [R1+0xc58], R8 ;  /* 0x000c580801007387 */ /* 0x000fe20000100800 */
[----:B------:R-:W-:Y:S01]  /*8050*/  SHF.R.S32.HI R7, RZ, 0x5, R4 ;  /* 0x00000005ff077819 */ /* 0x000fe20000011404 */
[----:B------:R-:W-:Y:S01]  /*8060*/  CS2R R246, SRZ ;  /* 0x0000000000f67805 */ /* 0x000fe2000001ff00 */
[----:B------:R-:W-:Y:S01]  /*8070*/  LOP3.LUT R4, R5, 0x400, R8, 0xf8, !PT ;  /* 0x0000040005047812 */ /* 0x000fe200078ef808 */
[----:B------:R-:W-:Y:S01]  /*8080*/  STL [R1+0x2c8], RZ ;  /* 0x0002c8ff01007387 */ /* 0x000fe20000100800 */
[----:B------:R-:W-:Y:S01]  /*8090*/  IADD3 R6, R7, -0x1, RZ ;  /* 0xffffffff07067810 */ /* 0x000fe20007ffe0ff */
[----:B------:R-:W-:Y:S01]  /*80a0*/  CS2R R228, SRZ ;  /* 0x0000000000e47805 */ /* 0x000fe2000001ff00 */
[----:B------:R-:W-:Y:S01]  /*80b0*/  LOP3.LUT R2, R2, 0x5c, R232, 0x78, !PT ;  /* 0x0000005c02027812 */ /* 0x000fe200078e78e8 */
[----:B------:R-:W-:Y:S01]  /*80c0*/  STL [R1+0x2cc], RZ ;  /* 0x0002ccff01007387 */ /* 0x000fe20000100800 */
[----:B------:R-:W-:Y:S01]  /*80d0*/  CS2R R230, SRZ ;  /* 0x0000000000e67805 */ /* 0x000fe2000001ff00 */
[----:B------:R-:W-:Y:S01]  /*80e0*/  CS2R R224, SRZ ;  /* 0x0000000000e07805 */ /* 0x000fe2000001ff00 */
[----:B------:R-:W-:Y:S01]  /*80f0*/  CS2R R226, SRZ ;  /* 0x0000000000e27805 */ /* 0x000fe2000001ff00 */
        /* <DEDUP_REMOVED lines=107> */
[----:B------:R-:W-:Y:S01]  /*87b0*/  LOP3.LUT R5, R2, 0x20, RZ, 0x3c, !PT ;  /* 0x0000002002057812 */ /* 0x000fe200078e3cff */
[----:B------:R-:W-:Y:S04]  /*87c0*/  STL [R1+0x24c], RZ ;  /* 0x00024cff01007387 */ /* 0x000fe80000100800 */
        /* <DEDUP_REMOVED lines=124> */
[----:B------:R-:W-:Y:S04]  /*8f90*/  STL [R1], RZ ;  /* 0x000000ff01007387 */ /* 0x000fe80000100800 */
        /* <DEDUP_REMOVED lines=142> */
[----:B------:R-:W-:Y:S04]  /*9880*/  STL [R1+0xc48], R7 ;  /* 0x000c480701007387 */ /* 0x000fe80000100800 */
[----:B------:R-:W-:Y:S04]  /*9890*/  STL [R1+0x57c], RZ ;  /* 0x00057cff01007387 */ /* 0x000fe80000100800 */
[----:B------:R-:W-:Y:S04]  /*98a0*/  STL [R1+0x540], RZ ;  /* 0x000540ff01007387 */ /* 0x000fe80000100800 */
[----:B------:R1:W-:Y:S04]  /*98b0*/  STL [R1+0x828], R4 ;  /* 0x0008280401007387 */ /* 0x0003e80000100800 */
[----:B------:R2:W-:Y:S04]  /*98c0*/  STL [R1+0x544], RZ ;  /* 0x000544ff01007387 */ /* 0x0005e80000100800 */
[----:B------:R2:W-:Y:S01]  /*98d0*/  STL [R1+0x548], RZ ;  /* 0x000548ff01007387 */ /* 0x0005e20000100800 */
[----:B-1----:R-:W-:-:S03]  /*98e0*/  LOP3.LUT R4, R4, 0x40, RZ, 0x3c, !PT ;  /* 0x0000004004047812 */ /* 0x002fc600078e3cff */
        /* <DEDUP_REMOVED lines=37> */
[----:B------:R2:W-:Y:S04]  /*9b40*/  STL [R1+0xc5c], R6 ;  /* 0x000c5c0601007387 */ /* 0x0005e80000100800 */
[----:B------:R2:W-:Y:S02]  /*9b50*/  STL [R1+0x82c], R4 ;  /* 0x00082c0401007387 */ /* 0x0005e40000100800 */
.L_x_2:
[----:B------:R-:W3:Y:S01]  /*9b60*/  LDL R64, [R1+0x828] ;  /* 0x0008280001407983 */ /* 0x000ee20000100800 */
[----:B------:R-:W-:-:S04]  /*9b70*/  DEPBAR.LE SB0, 0x0 ;  /* 0x000080000000791a */ /* 0x000fc80000000000 */
[----:B------:R-:W-:Y:S04]  /*9b80*/  STL.64 [R1+0x12e0], R94 ;  /* 0x0012e05e01007387 */ /* 0x000fe80000100a00 */
[----:B------:R1:W-:Y:S04]  /*9b90*/  STL.64 [R1+0x12d8], R92 ;  /* 0x0012d85c01007387 */ /* 0x0003e80000100a00 */
[----:B------:R-:W-:Y:S06]  /*9ba0*/  BAR.SYNC.DEFER_BLOCKING 0x0 ;  /* 0x0000000000007b1d */ /* 0x000fec0000010000 */
[----:B-1----:R-:W4:Y:S04]  /*9bb0*/  LDL.LU.64 R92, [R1+0x2a0] ;  /* 0x0002a000015c7983 */ /* 0x002f280000300a00 */
[----:B------:R-:W4:Y:S04]  /*9bc0*/  LDL.LU.64 R94, [R1+0x2a8] ;  /* 0x0002a800015e7983 */ /* 0x000f280000300a00 */
[----:B------:R-:W-:Y:S04]  /*9bd0*/  STL.64 [R1+0x12d0], R90 ;  /* 0x0012d05a01007387 */ /* 0x000fe80000100a00 */
[----:B------:R1:W-:Y:S01]  /*9be0*/  STL.64 [R1+0x12c8], R88 ;  /* 0x0012c85801007387 */ /* 0x0003e20000100a00 */
[----:B------:R-:W-:-:S03]  /*9bf0*/  LOP3.LUT R240, R2, 0x20, RZ, 0x3c, !PT ;  /* 0x0000002002f07812 */ /* 0x000fc600078e3cff */
[----:B------:R-:W-:Y:S04]  /*9c00*/  LDS R236, [R2] ;  /* 0x0000000002ec7984 */ /* 0x000fe80000000800 */
[----:B------:R-:W-:Y:S04]  /*9c10*/  LDS R238, [R2+0x1000] ;  /* 0x0010000002ee7984 */ /* 0x000fe80000000800 */
[----:B-12---:R-:W2:Y:S04]  /*9c20*/  LDL.LU.64 R88, [R1+0x2b0] ;  /* 0x0002b00001587983 */ /* 0x006ea80000300a00 */
[----:B------:R-:W2:Y:S04]  /*9c30*/  LDL.LU.64 R90, [R1+0x2b8] ;  /* 0x0002b800015a7983 */ /* 0x000ea80000300a00 */
[----:B------:R-:W-:Y:S04]  /*9c40*/  STL.64 [R1+0x12c0], R86 ;  /* 0x0012c05601007387 */ /* 0x000fe80000100a00 */
[----:B------:R1:W-:Y:S04]  /*9c50*/  STL.64 [R1+0x12b8], R84 ;  /* 0x0012b85401007387 */ /* 0x0003e80000100a00 */
[----:B------:R-:W-:Y:S04]  /*9c60*/  LDS R237, [R240] ;  /* 0x00000000f0ed7984 */ /* 0x000fe80000000800 */
[----:B------:R-:W-:Y:S04]  /*9c70*/  LDS R239, [R240+0x1000] ;  /* 0x00100000f0ef7984 */ /* 0x000fe80000000800 */
[----:B-1----:R-:W2:Y:S04]  /*9c80*/  LDL.LU.64 R84, [R1+0x2c0] ;  /* 0x0002c00001547983 */ /* 0x002ea80000300a00 */
[----:B------:R-:W2:Y:S04]  /*9c90*/  LDL.LU.64 R86, [R1+0x2c8] ;  /* 0x0002c80001567983 */ /* 0x000ea80000300a00 */
[----:B------:R-:W-:Y:S04]  /*9ca0*/  STL.64 [R1+0x12b0], R82 ;  /* 0x0012b05201007387 */ /* 0x000fe80000100a00 */
        /* <DEDUP_REMOVED lines=9> */
[----:B------:R-:W-:Y:S04]  /*9d40*/  STL [R1+0xde8], R3 ;  /* 0x000de80301007387 */ /* 0x000fe80000100800 */
[----:B------:R-:W-:Y:S04]  /*9d50*/  STL [R1+0xd9c], R0 ;  /* 0x000d9c0001007387 */ /* 0x000fe80000100800 */
[----:B-----5:R-:W-:Y:S04]  /*9d60*/  STL [R1+0xd98], R252 ;  /* 0x000d98fc01007387 */ /* 0x020fe80000100800 */
[----:B------:R-:W-:Y:S04]  /*9d70*/  LDS R232, [R2+0x80] ;  /* 0x0000800002e87984 */ /* 0x000fe80000000800 */
[----:B------:R-:W-:Y:S04]  /*9d80*/  LDS R234, [R2+0x1080] ;  /* 0x0010800002ea7984 */ /* 0x000fe80000000800 */
[----:B------:R-:W-:Y:S04]  /*9d90*/  LDS R233, [R240+0x80] ;  /* 0x00008000f0e97984 */ /* 0x000fe80000000800 */
[----:B------:R-:W-:Y:S04]  /*9da0*/  LDS R235, [R240+0x1080] ;  /* 0x00108000f0eb7984 */ /* 0x000fe80000000800 */
[----:B------:R-:W-:Y:S04]  /*9db0*/  LDS R242, [R2+0x3000] ;  /* 0x0030000002f27984 */ /* 0x000fe80000000800 */
[----:B---3--:R-:W1:Y:S04]  /*9dc0*/  LDSM.16.M88.4 R4, [R64+0x8000] ;  /* 0x008000004004783b */ /* 0x008e680000000200 */
[----:B------:R-:W3:Y:S04]  /*9dd0*/  LDSM.16.M88.4 R8, [R64+0x8800] ;  /* 0x008800004008783b */ /* 0x000ee80000000200 */
[----:B------:R-:W1:Y:S04]  /*9de0*/  LDSM.16.M88.4 R12, [R64+0x9000] ;  /* 0x00900000400c783b */ /* 0x000e680000000200 */
[----:B------:R-:W1:Y:S04]  /*9df0*/  LDSM.16.M88.4 R16, [R64+0x9800] ;  /* 0x009800004010783b */ /* 0x000e680000000200 */
[----:B------:R-:W1:Y:S04]  /*9e00*/  LDSM.16.M88.4 R20, [R64+0xa000] ;  /* 0x00a000004014783b */ /* 0x000e680000000200 */
[----:B------:R-:W1:Y:S04]  /*9e10*/  LDSM.16.M88.4 R24, [R64+0xa800] ;  /* 0x00a800004018783b */ /* 0x000e680000000200 */
[----:B------:R-:W1:Y:S04]  /*9e20*/  LDSM.16.M88.4 R28, [R64+0xb000] ;  /* 0x00b00000401c783b */ /* 0x000e680000000200 */
[----:B------:R-:W2:Y:S04]  /*9e30*/  LDSM.16.M88.4 R32, [R64+0xb800] ;  /* 0x00b800004020783b */ /* 0x000ea80000000200 */
[----:B------:R-:W2:Y:S04]  /*9e40*/  LDSM.16.M88.4 R36, [R64+0xc000] ;  /* 0x00c000004024783b */ /* 0x000ea80000000200 */
[----:B------:R-:W2:Y:S04]  /*9e50*/  LDSM.16.M88.4 R40, [R64+0xc800] ;  /* 0x00c800004028783b */ /* 0x000ea80000000200 */
[----:B------:R-:W2:Y:S04]  /*9e60*/  LDSM.16.M88.4 R44, [R64+0xd000] ;  /* 0x00d00000402c783b */ /* 0x000ea80000000200 */
[----:B------:R-:W2:Y:S04]  /*9e70*/  LDSM.16.M88.4 R48, [R64+0xd800] ;  /* 0x00d800004030783b */ /* 0x000ea80000000200 */
[----:B------:R-:W2:Y:S04]  /*9e80*/  LDSM.16.M88.4 R52, [R64+0xe000] ;  /* 0x00e000004034783b */ /* 0x000ea80000000200 */
[----:B------:R-:W2:Y:S04]  /*9e90*/  LDSM.16.M88.4 R56, [R64+0xe800] ;  /* 0x00e800004038783b */ /* 0x000ea80000000200 */
[----:B------:R-:W2:Y:S04]  /*9ea0*/  LDSM.16.M88.4 R60, [R64+0xf000] ;  /* 0x00f00000403c783b */ /* 0x000ea80000000200 */
[----:B------:R-:W4:Y:S04]  /*9eb0*/  LDSM.16.M88.4 R64, [R64+0xf800] ;  /* 0x00f800004040783b */ /* 0x000f280000000200 */
[----:B-1----:R-:W-:Y:S04]  /*9ec0*/  STL [R1+0x11e4], R6 ;  /* 0x0011e40601007387 */ /* 0x002fe80000100800 */
[----:B------:R-:W-:Y:S04]  /*9ed0*/  STL [R1+0x11e0], R7 ;  /* 0x0011e00701007387 */ /* 0x000fe80000100800 */
[----:B---3--:R-:W-:Y:S04]  /*9ee0*/  STL [R1+0x11dc], R10 ;  /* 0x0011dc0a01007387 */ /* 0x008fe80000100800 */
[----:B------:R-:W-:Y:S04]  /*9ef0*/  STL [R1+0x11d8], R11 ;  /* 0x0011d80b01007387 */ /* 0x000fe80000100800 */
[----:B------:R-:W-:Y:S04]  /*9f00*/  STL [R1+0x11e8], R14 ;  /* 0x0011e80e01007387 */ /* 0x000fe80000100800 */
[----:B------:R-:W-:Y:S04]  /*9f10*/  STL [R1+0x11d4], R15 ;  /* 0x0011d40f01007387 */ /* 0x000fe80000100800 */
[----:B------:R-:W-:Y:S04]  /*9f20*/  STL [R1+0x11f0], R18 ;  /* 0x0011f01201007387 */ /* 0x000fe80000100800 */
[----:B------:R-:W-:Y:S04]  /*9f30*/  STL [R1+0x11ec], R19 ;  /* 0x0011ec1301007387 */ /* 0x000fe80000100800 */
[----:B------:R-:W-:Y:S01]  /*9f40*/  STL [R1+0x11f8], R22 ;  /* 0x0011f81601007387 */ /* 0x000fe20000100800 */
[C---:B--2---:R-:W-:Y:S03]  /*9f50*/  HMMA.1688.F32.TF32 R80, R236.reuse, R4, R84 ;  /* 0x00000004ec50723c */ /* 0x044fe60000081054 */
[----:B------:R-:W-:Y:S04]  /*9f60*/  STL [R1+0x11f4], R23 ;  /* 0x0011f41701007387 */ /* 0x000fe80000100800 */
[----:B------:R-:W-:Y:S04]  /*9f70*/  STL [R1+0x1200], R26 ;  /* 0x0012001a01007387 */ /* 0x000fe80000100800 */
[----:B------:R-:W-:Y:S01]  /*9f80*/  STL [R1+0x11fc], R27 ;  /* 0x0011fc1b01007387 */ /* 0x000fe20000100800 */
[C---:B------:R-:W-:Y:S03]  /*9f90*/  HMMA.1688.F32.TF32 R68, R236.reuse, R8, R88 ;  /* 0x00000008ec44723c */ /* 0x040fe60000081058 */
[----:B------:R-:W-:Y:S04]  /*9fa0*/  STL [R1+0x1208], R30 ;  /* 0x0012081e01007387 */ /* 0x000fe80000100800 */
        /* <DEDUP_REMOVED lines=17> */
[----:B------:R-:W2:Y:S04]  /*a0c0*/  LDL.LU.64 R76, [R1+0x280] ;  /* 0x00028000014c7983 */ /* 0x000ea80000300a00 */
[----:B------:R-:W2:Y:S04]  /*a0d0*/  LDL.LU.64 R78, [R1+0x288] ;  /* 0x00028800014e7983 */ /* 0x000ea80000300a00 */
[----:B----4-:R-:W-:Y:S04]  /*a0e0*/  STL [R1+0x11a4], R66 ;  /* 0x0011a44201007387 */ /* 0x010fe80000100800 */
[----:B------:R-:W-:Y:S04]  /*a0f0*/  STL [R1+0x11a0], R67 ;  /* 0x0011a04301007387 */ /* 0x000fe80000100800 */
[----:B------:R-:W3:Y:S04]  /*a100*/  LDL.LU.64 R72, [R1+0x270] ;  /* 0x0002700001487983 */ /* 0x000ee80000300a00 */
[----:B------:R-:W-:Y:S04]  /*a110*/  STL.64 [R1+0x7f0], R80 ;  /* 0x0007f05001007387 */ /* 0x000fe80000100a00 */
[----:B------:R-:W-:Y:S04]  /*a120*/  STL.64 [R1+0x7f8], R82 ;  /* 0x0007f85201007387 */ /* 0x000fe80000100a00 */
[----:B------:R-:W3:Y:S04]  /*a130*/  LDL.LU.64 R74, [R1+0x278] ;  /* 0x00027800014a7983 */ /* 0x000ee80000300a00 */
[----:B------:R-:W-:Y:S04]  /*a140*/  STL.64 [R1+0x7e0], R68 ;  /* 0x0007e04401007387 */ /* 0x000fe80000100a00 */
[----:B------:R1:W-:Y:S02]  /*a150*/  STL.64 [R1+0x7e8], R70 ;  /* 0x0007e84601007387 */ /* 0x0003e40000100a00 */
[----:B-1----:R-:W-:Y:S11]  /*a160*/  HMMA.1688.F32.TF32 R68, R236, R12, R92 ;  /* 0x0000000cec44723c */ /* 0x002ff6000008105c */
[----:B------:R-:W-:Y:S11]  /*a170*/  @!UPT UIADD3 URZ, URZ, URZ, URZ ;  /* 0x0000003f3f3ff290 */ /* 0x000ff6000fffe03f */
[----:B------:R-:W-:Y:S02]  /*a180*/  @!UPT UIADD3 URZ, URZ, URZ, URZ ;  /* 0x0000003f3f3ff290 */ /* 0x000fe4000fffe03f */
[----:B------:R-:W-:Y:S02]  /*a190*/  IMAD.MOV.U32 R42, RZ, RZ, R68 ;  /* 0x000000ffff2a7224 */ /* 0x000fe400078e0044 */
[----:B------:R-:W-:Y:S02]  /*a1a0*/  IMAD.MOV.U32 R43, RZ, RZ, R69 ;  /* 0x000000ffff2b7224 */ /* 0x000fe400078e0045 */
[----:B------:R-:W-:Y:S01]  /*a1b0*/  IMAD.MOV.U32 R38, RZ, RZ, R70 ;  /* 0x000000ffff267224 */ /* 0x000fe200078e0046 */
[----:B------:R-:W4:Y:S01]  /*a1c0*/  LDL.LU.64 R68, [R1+0x260] ;  /* 0x0002600001447983 */ /* 0x000f220000300a00 */
[----:B------:R-:W-:-:S03]  /*a1d0*/  IMAD.MOV.U32 R39, RZ, RZ, R71 ;  /* 0x000000ffff277224 */ /* 0x000fc600078e0047 */
[----:B------:R-:W4:Y:S04]  /*a1e0*/  LDL.LU.64 R70, [R1+0x268] ;  /* 0x0002680001467983 */ /* 0x000f280000300a00 */
[----:B------:R-:W-:Y:S04]  /*a1f0*/  STL [R1+0x1238], R43 ;  /* 0x0012382b01007387 */ /* 0x000fe80000100800 */
[----:B------:R-:W-:Y:S04]  /*a200*/  STL [R1+0x1234], R42 ;  /* 0x0012342a01007387 */ /* 0x000fe80000100800 */
[----:B------:R1:W-:Y:S04]  /*a210*/  STL [R1+0x1230], R38 ;  /* 0x0012302601007387 */ /* 0x0003e80000100800 */
[----:B------:R1:W-:Y:S04]  /*a220*/  STL [R1+0x122c], R39 ;  /* 0x00122c2701007387 */ /* 0x0003e80000100800 */
[----:B------:R-:W4:Y:S04]  /*a230*/  LDL.LU.64 R80, [R1+0x250] ;  /* 0x0002500001507983 */ /* 0x000f280000300a00 */
[----:B------:R-:W4:Y:S01]  /*a240*/  LDL.LU.64 R82, [R1+0x258] ;  /* 0x0002580001527983 */ /* 0x000f220000300a00 */
[C---:B--2---:R-:W-:Y:S08]  /*a250*/  HMMA.1688.F32.TF32 R76, R236.reuse, R16, R76 ;  /* 0x00000010ec4c723c */ /* 0x044ff0000008104c */
[----:B---3--:R-:W-:Y:S11]  /*a260*/  HMMA.1688.F32.TF32 R72, R236, R20, R72 ;  /* 0x00000014ec48723c */ /* 0x008ff60000081048 */
[----:B------:R-:W-:Y:S05]  /*a270*/  @!UPT UIADD3 URZ, URZ, URZ, URZ ;  /* 0x0000003f3f3ff290 */ /* 0x000fea000fffe03f */
[----:B------:R-:W-:Y:S02]  /*a280*/  IMAD.MOV.U32 R31, RZ, RZ, R79 ;  /* 0x000000ffff1f7224 */ /* 0x000fe400078e004f */
[----:B------:R-:W-:Y:S02]  /*a290*/  IMAD.MOV.U32 R30, RZ, RZ, R78 ;  /* 0x000000ffff1e7224 */ /* 0x000fe400078e004e */
[----:B------:R-:W-:Y:S02]  /*a2a0*/  IMAD.MOV.U32 R35, RZ, RZ, R77 ;  /* 0x000000ffff237224 */ /* 0x000fe400078e004d */
[----:B------:R-:W-:Y:S01]  /*a2b0*/  IMAD.MOV.U32 R34, RZ, RZ, R76 ;  /* 0x000000ffff227224 */ /* 0x000fe200078e004c */
[----:B------:R-:W-:Y:S04]  /*a2c0*/  STL [R1+0x1248], R31 ;  /* 0x0012481f01007387 */ /* 0x000fe80000100800 */
[----:B------:R-:W-:Y:S04]  /*a2d0*/  STL [R1+0x1244], R30 ;  /* 0x0012441e01007387 */ /* 0x000fe80000100800 */
[----:B------:R2:W-:Y:S04]  /*a2e0*/  STL [R1+0x1240], R35 ;  /* 0x0012402301007387 */ /* 0x0005e80000100800 */
[----:B------:R3:W-:Y:S01]  /*a2f0*/  STL [R1+0x123c], R34 ;  /* 0x00123c2201007387 */ /* 0x0007e20000100800 */
[----:B------:R-:W-:-:S03]  /*a300*/  IMAD.MOV.U32 R23, RZ, RZ, R75 ;  /* 0x000000ffff177224 */ /* 0x000fc600078e004b */
[----:B------:R-:W2:Y:S01]  /*a310*/  LDL.LU.64 R76, [R1+0x240] ;  /* 0x00024000014c7983 */ /* 0x000ea20000300a00 */
[----:B------:R-:W-:Y:S02]  /*a320*/  IMAD.MOV.U32 R22, RZ, RZ, R74 ;  /* 0x000000ffff167224 */ /* 0x000fe400078e004a */
[----:B------:R-:W-:Y:S01]  /*a330*/  IMAD.MOV.U32 R26, RZ, RZ, R72 ;  /* 0x000000ffff1a7224 */ /* 0x000fe200078e0048 */
[----:B------:R-:W2:Y:S01]  /*a340*/  LDL.LU.64 R78, [R1+0x248] ;  /* 0x00024800014e7983 */ /* 0x000ea20000300a00 */
[----:B------:R-:W-:-:S03]  /*a350*/  IMAD.MOV.U32 R27, RZ, RZ, R73 ;  /* 0x000000ffff1b7224 */ /* 0x000fc600078e0049 */
[----:B------:R-:W3:Y:S04]  /*a360*/  LDL.LU.64 R72, [R1+0x230] ;  /* 0x0002300001487983 */ /* 0x000ee80000300a00 */
[----:B------:R-:W3:Y:S01]  /*a370*/  LDL.LU.64 R74, [R1+0x238] ;  /* 0x00023800014a7983 */ /* 0x000ee20000300a00 */
[----:B----4-:R-:W-:Y:S03]  /*a380*/  HMMA.1688.F32.TF32 R68, R236, R24, R68 ;  /* 0x00000018ec44723c */ /* 0x010fe60000081044 */
[----:B------:R-:W-:Y:S04]  /*a390*/  STL [R1+0x1258], R23 ;  /* 0x0012581701007387 */ /* 0x000fe80000100800 */
[----:B------:R-:W-:Y:S04]  /*a3a0*/  STL [R1+0x1254], R22 ;  /* 0x0012541601007387 */ /* 0x000fe80000100800 */
[----:B------:R4:W-:Y:S04]  /*a3b0*/  STL [R1+0x1250], R27 ;  /* 0x0012501b01007387 */ /* 0x0009e80000100800 */
[----:B------:R1:W-:Y:S09]  /*a3c0*/  STL [R1+0x124c], R26 ;  /* 0x00124c1a01007387 */ /* 0x0003f20000100800 */
[----:B-1----:R-:W-:-:S02]  /*a3d0*/  IMAD.MOV.U32 R38, RZ, RZ, R68 ;  /* 0x000000ffff267224 */ /* 0x002fc400078e0044 */
[----:B------:R-:W-:Y:S02]  /*a3e0*/  IMAD.MOV.U32 R39, RZ, RZ, R69 ;  /* 0x000000ffff277224 */ /* 0x000fe400078e0045 */
[----:B------:R-:W-:Y:S01]  /*a3f0*/  IMAD.MOV.U32 R46, RZ, RZ, R70 ;  /* 0x000000ffff2e7224 */ /* 0x000fe200078e0046 */
[----:B------:R-:W4:Y:S01]  /*a400*/  LDL.LU.64 R68, [R1+0x220] ;  /* 0x0002200001447983 */ /* 0x000f220000300a00 */
[----:B------:R-:W-:-:S03]  /*a410*/  IMAD.MOV.U32 R47, RZ, RZ, R71 ;  /* 0x000000ffff2f7224 */ /* 0x000fc600078e0047 */
[----:B------:R-:W4:Y:S04]  /*a420*/  LDL.LU.64 R70, [R1+0x228] ;  /* 0x0002280001467983 */ /* 0x000f280000300a00 */
[----:B------:R1:W-:Y:S04]  /*a430*/  STL [R1+0x1260], R39 ;  /* 0x0012602701007387 */ /* 0x0003e80000100800 */
[----:B------:R1:W-:Y:S04]  /*a440*/  STL [R1+0x125c], R38 ;  /* 0x00125c2601007387 */ /* 0x0003e80000100800 */
[----:B------:R-:W4:Y:S04]  /*a450*/  LDL.LU.64 R248, [R1+0x210] ;  /* 0x0002100001f87983 */ /* 0x000f280000300a00 */
[----:B------:R-:W4:Y:S01]  /*a460*/  LDL.LU.64 R250, [R1+0x218] ;  /* 0x0002180001fa7983 */ /* 0x000f220000300a00 */
[----:B------:R-:W-:Y:S03]  /*a470*/  HMMA.1688.F32.TF32 R80, R236, R28, R80 ;  /* 0x0000001cec50723c */ /* 0x000fe60000081050 */
[----:B------:R-:W4:Y:S04]  /*a480*/  LDL.LU.64 R92, [R1+0x200] ;  /* 0x00020000015c7983 */ /* 0x000f280000300a00 */
[----:B------:R-:W4:Y:S04]  /*a490*/  LDL.LU.64 R94, [R1+0x208] ;  /* 0x00020800015e7983 */ /* 0x000f280000300a00 */
[----:B------:R-:W4:Y:S04]  /*a4a0*/  LDL.LU.64 R88, [R1+0x1f0] ;  /* 0x0001f00001587983 */ /* 0x000f280000300a00 */
[----:B------:R-:W4:Y:S04]  /*a4b0*/  LDL.LU.64 R90, [R1+0x1f8] ;  /* 0x0001f800015a7983 */ /* 0x000f280000300a00 */
[----:B------:R-:W4:Y:S04]  /*a4c0*/  LDL.LU.64 R84, [R1+0x1e0] ;  /* 0x0001e00001547983 */ /* 0x000f280000300a00 */
[----:B------:R-:W4:Y:S01]  /*a4d0*/  LDL.LU.64 R86, [R1+0x1e8] ;  /* 0x0001e80001567983 */ /* 0x000f220000300a00 */
[----:B------:R-:W-:-:S02]  /*a4e0*/  IMAD.MOV.U32 R18, RZ, RZ, R80 ;  /* 0x000000ffff127224 */ /* 0x000fc400078e0050 */
[----:B------:R-:W-:Y:S02]  /*a4f0*/  IMAD.MOV.U32 R19, RZ, RZ, R81 ;  /* 0x000000ffff137224 */ /* 0x000fe400078e0051 */
[----:B------:R-:W-:Y:S01]  /*a500*/  IMAD.MOV.U32 R14, RZ, RZ, R82 ;  /* 0x000000ffff0e7224 */ /* 0x000fe200078e0052 */
[----:B------:R-:W4:Y:S01]  /*a510*/  LDL.LU.64 R80, [R1+0x1c0] ;  /* 0x0001c00001507983 */ /* 0x000f220000300a00 */
[----:B------:R-:W-:-:S03]  /*a520*/  IMAD.MOV.U32 R6, RZ, RZ, R83 ;  /* 0x000000ffff067224 */ /* 0x000fc600078e0053 */
[----:B------:R-:W4:Y:S01]  /*a530*/  LDL.LU.64 R82, [R1+0x1c8] ;  /* 0x0001c80001527983 */ /* 0x000f220000300a00 */
[C---:B--2---:R-:W-:Y:S08]  /*a540*/  HMMA.1688.F32.TF32 R76, R236.reuse, R32, R76 ;  /* 0x00000020ec4c723c */ /* 0x044ff0000008104c */
[C---:B---3--:R-:W-:Y:S11]  /*a550*/  HMMA.1688.F32.TF32 R72, R236.reuse, R36, R72 ;  /* 0x00000024ec48723c */ /* 0x048ff60000081048 */
[----:B------:R-:W-:Y:S05]  /*a560*/  @!UPT UIADD3 URZ, URZ, URZ, URZ ;  /* 0x0000003f3f3ff290 */ /* 0x000fea000fffe03f */
[----:B------:R-:W-:Y:S02]  /*a570*/  IMAD.MOV.U32 R35, RZ, RZ, R76 ;  /* 0x000000ffff237224 */ /* 0x000fe400078e004c */
[----:B------:R-:W-:Y:S02]  /*a580*/  IMAD.MOV.U32 R34, RZ, RZ, R77 ;  /* 0x000000ffff227224 */ /* 0x000fe400078e004d */
[----:B------:R-:W-:Y:S01]  /*a590*/  IMAD.MOV.U32 R43, RZ, RZ, R78 ;  /* 0x000000ffff2b7224 */ /* 0x000fe200078e004e */
[----:B------:R-:W2:Y:S01]  /*a5a0*/  LDL.LU.64 R76, [R1+0x1b0] ;  /* 0x0001b000014c7983 */ /* 0x000ea20000300a00 */
[----:B------:R-:W-:Y:S02]  /*a5b0*/  IMAD.MOV.U32 R42, RZ, RZ, R79 ;  /* 0x000000ffff2a7224 */ /* 0x000fe400078e004f */
[----:B----4-:R-:W-:Y:S01]  /*a5c0*/  IMAD.MOV.U32 R27, RZ, RZ, R72 ;  /* 0x000000ffff1b7224 */ /* 0x010fe200078e0048 */
[----:B------:R-:W2:Y:S01]  /*a5d0*/  LDL.LU.64 R78, [R1+0x1b8] ;  /* 0x0001b800014e7983 */ /* 0x000ea20000300a00 */
[----:B------:R-:W-:Y:S01]  /*a5e0*/  IMAD.MOV.U32 R26, RZ, RZ, R73 ;  /* 0x000000ffff1a7224 */ /* 0x000fe200078e0049 */
[----:B------:R-:W-:Y:S01]  /*a5f0*/  HMMA.1688.F32.TF32 R68, R236, R40, R68 ;  /* 0x00000028ec44723c */ /* 0x000fe20000081044 */
[----:B------:R-:W-:Y:S01]  /*a600*/  IMAD.MOV.U32 R31, RZ, RZ, R74 ;  /* 0x000000ffff1f7224 */ /* 0x000fe200078e004a */
[----:B------:R-:W3:Y:S01]  /*a610*/  LDL.LU.64 R72, [R1+0x190] ;  /* 0x0001900001487983 */ /* 0x000ee20000300a00 */
[----:B------:R-:W-:-:S03]  /*a620*/  IMAD.MOV.U32 R30, RZ, RZ, R75 ;  /* 0x000000ffff1e7224 */ /* 0x000fc600078e004b */
[----:B------:R-:W3:Y:S11]  /*a630*/  LDL.LU.64 R74, [R1+0x198] ;  /* 0x00019800014a7983 */ /* 0x000ef60000300a00 */
[----:B------:R-:W-:Y:S07]  /*a640*/  @!UPT UIADD3 URZ, URZ, URZ, URZ ;  /* 0x0000003f3f3ff290 */ /* 0x000fee000fffe03f */
[----:B-1----:R-:W-:Y:S02]  /*a650*/  IMAD.MOV.U32 R39, RZ, RZ, R68 ;  /* 0x000000ffff277224 */ /* 0x002fe400078e0044 */
[----:B------:R-:W-:Y:S02]  /*a660*/  IMAD.MOV.U32 R38, RZ, RZ, R69 ;  /* 0x000000ffff267224 */ /* 0x000fe400078e0045 */
[----:B------:R-:W-:Y:S01]  /*a670*/  IMAD.MOV.U32 R23, RZ, RZ, R70 ;  /* 0x000000ffff177224 */ /* 0x000fe200078e0046 */
[----:B------:R-:W2:Y:S01]  /*a680*/  LDL.LU.64 R68, [R1+0x180] ;  /* 0x0001800001447983 */ /* 0x000ea20000300a00 */
[----:B------:R-:W-:-:S03]  /*a690*/  IMAD.MOV.U32 R22, RZ, RZ, R71 ;  /* 0x000000ffff167224 */ /* 0x000fc600078e0047 */
[----:B------:R-:W2:Y:S01]  /*a6a0*/  LDL.LU.64 R70, [R1+0x188] ;  /* 0x0001880001467983 */ /* 0x000ea20000300a00 */
[C---:B------:R-:W-:Y:S11]  /*a6b0*/  HMMA.1688.F32.TF32 R248, R236.reuse, R44, R248 ;  /* 0x0000002cecf8723c */ /* 0x040ff600000810f8 */
[----:B------:R-:W-:Y:S11]  /*a6c0*/  @!UPT UIADD3 URZ, URZ, URZ, URZ ;  /* 0x0000003f3f3ff290 */ /* 0x000ff6000fffe03f */
[----:B------:R-:W-:Y:S02]  /*a6d0*/  @!UPT UIADD3 URZ, URZ, URZ, URZ ;  /* 0x0000003f3f3ff290 */ /* 0x000fe4000fffe03f */
[----:B------:R-:W-:Y:S02]  /*a6e0*/  IMAD.MOV.U32 R7, RZ, RZ, R248 ;  /* 0x000000ffff077224 */ /* 0x000fe400078e00f8 */
[----:B------:R-:W-:Y:S02]  /*a6f0*/  IMAD.MOV.U32 R10, RZ, RZ, R249 ;  /* 0x000000ffff0a7224 */ /* 0x000fe400078e00f9 */
[----:B------:R-:W-:Y:S02]  /*a700*/  IMAD.MOV.U32 R11, RZ, RZ, R250 ;  /* 0x000000ffff0b7224 */ /* 0x000fe400078e00fa */
[----:B------:R-:W-:Y:S02]  /*a710*/  IMAD.MOV.U32 R15, RZ, RZ, R251 ;  /* 0x000000ffff0f7224 */ /* 0x000fe400078e00fb */
[C---:B------:R-:W-:Y:S08]  /*a720*/  HMMA.1688.F32.TF32 R248, R236.reuse, R48, R92 ;  /* 0x00000030ecf8723c */ /* 0x040ff0000008105c */
[C---:B------:R-:W-:Y:S08]  /*a730*/  HMMA.1688.F32.TF32 R92, R236.reuse, R52, R88 ;  /* 0x00000034ec5c723c */ /* 0x040ff00000081058 */
[C---:B------:R-:W-:Y:S08]  /*a740*/  HMMA.1688.F32.TF32 R88, R236.reuse, R56, R84 ;  /* 0x00000038ec58723c */ /* 0x040ff00000081054 */
[C---:B------:R-:W-:Y:S01]  /*a750*/  HMMA.1688.F32.TF32 R80, R236.reuse, R60, R80 ;  /* 0x0000003cec50723c */ /* 0x040fe20000081050 */
[----:B------:R-:W-:Y:S04]  /*a760*/  STL.64 [R1+0x5b0], R248 ;  /* 0x0005b0f801007387 */ /* 0x000fe80000100a00 */
[----:B------:R-:W-:Y:S04]  /*a770*/  STL.64 [R1+0x5b8], R250 ;  /* 0x0005b8fa01007387 */ /* 0x000fe80000100a00 */
[----:B------:R-:W2:Y:S04]  /*a780*/  LDL.LU.64 R84, [R1+0x170] ;  /* 0x0001700001547983 */ /* 0x000ea80000300a00 */
[----:B------:R-:W-:Y:S04]  /*a790*/  STL.64 [R1+0x550], R92 ;  /* 0x0005505c01007387 */ /* 0x000fe80000100a00 */
[----:B------:R-:W-:Y:S04]  /*a7a0*/  STL.64 [R1+0x558], R94 ;  /* 0x0005585e01007387 */ /* 0x000fe80000100a00 */
[----:B------:R-:W2:Y:S04]  /*a7b0*/  LDL.LU.64 R86, [R1+0x178] ;  /* 0x0001780001567983 */ /* 0x000ea80000300a00 */
[----:B------:R-:W-:Y:S04]  /*a7c0*/  STL.64 [R1+0x520], R88 ;  /* 0x0005205801007387 */ /* 0x000fe80000100a00 */
[----:B------:R-:W-:Y:S04]  /*a7d0*/  STL.64 [R1+0x528], R90 ;  /* 0x0005285a01007387 */ /* 0x000fe80000100a00 */
[----:B------:R1:W-:Y:S04]  /*a7e0*/  STL.64 [R1+0x4f0], R80 ;  /* 0x0004f05001007387 */ /* 0x0003e80000100a00 */
[----:B------:R1:W-:Y:S01]  /*a7f0*/  STL.64 [R1+0x4f8], R82 ;  /* 0x0004f85201007387 */ /* 0x0003e20000100a00 */
[----:B--2---:R-:W-:Y:S08]  /*a800*/  HMMA.1688.F32.TF32 R76, R236, R64, R76 ;  /* 0x00000040ec4c723c */ /* 0x004ff0000008104c */
[C---:B---3--:R-:W-:Y:S11]  /*a810*/  HMMA.1688.F32.TF32 R72, R232.reuse, R4, R72 ;  /* 0x00000004e848723c */ /* 0x048ff60000081048 */
[----:B------:R-:W-:Y:S04]  /*a820*/  @!UPT UIADD3 URZ, URZ, URZ, URZ ;  /* 0x0000003f3f3ff290 */ /* 0x000fe8000fffe03f */
[----:B------:R2:W-:Y:S04]  /*a830*/  STL.64 [R1+0x4d0], R76 ;  /* 0x0004d04c01007387 */ /* 0x0005e80000100a00 */
[----:B------:R3:W-:Y:S04]  /*a840*/  STL.64 [R1+0x4d8], R78 ;  /* 0x0004d84e01007387 */ /* 0x0007e80000100a00 */
[----:B-1----:R-:W4:Y:S01]  /*a850*/  LDL.LU.64 R80, [R1+0x160] ;  /* 0x0001600001507983 */ /* 0x002f220000300a00 */
[C---:B--2---:R-:W-:Y:S03]  /*a860*/  HMMA.1688.F32.TF32 R68, R232.reuse, R8, R68 ;  /* 0x00000008e844723c */ /* 0x044fe60000081044 */
[----:B------:R1:W-:Y:S04]  /*a870*/  STL.64 [R1+0x4b0], R72 ;  /* 0x0004b04801007387 */ /* 0x0003e80000100a00 */
[----:B------:R2:W-:Y:S04]  /*a880*/  STL.64 [R1+0x4b8], R74 ;  /* 0x0004b84a01007387 */ /* 0x0005e80000100a00 */
[----:B------:R-:W4:Y:S11]  /*a890*/  LDL.LU.64 R82, [R1+0x168] ;  /* 0x0001680001527983 */ /* 0x000f360000300a00 */
[----:B------:R-:W-:Y:S01]  /*a8a0*/  @!UPT UIADD3 URZ, URZ, URZ, URZ ;  /* 0x0000003f3f3ff290 */ /* 0x000fe2000fffe03f */
[----:B------:R1:W-:Y:S04]  /*a8b0*/  STL.64 [R1+0x480], R68 ;  /* 0x0004804401007387 */ /* 0x0003e80000100a00 */
[----:B------:R1:W-:Y:S04]  /*a8c0*/  STL.64 [R1+0x488], R70 ;  /* 0x0004884601007387 */ /* 0x0003e80000100a00 */
[----:B------:R-:W4:Y:S04]  /*a8d0*/  LDL.LU.64 R76, [R1+0x150] ;  /* 0x00015000014c7983 */ /* 0x000f280000300a00 */
[----:B---3--:R-:W3:Y:S04]  /*a8e0*/  LDL.LU.64 R78, [R1+0x158] ;  /* 0x00015800014e7983 */ /* 0x008ee80000300a00 */
[----:B------:R-:W3:Y:S04]  /*a8f0*/  LDL.LU.64 R248, [R1+0x140] ;  /* 0x0001400001f87983 */ /* 0x000ee80000300a00 */
[----:B------:R-:W3:Y:S04]  /*a900*/  LDL.LU.64 R250, [R1+0x148] ;  /* 0x0001480001fa7983 */ /* 0x000ee80000300a00 */
[----:B------:R-:W3:Y:S04]  /*a910*/  LDL.LU.64 R236, [R1+0x130] ;  /* 0x0001300001ec7983 */ /* 0x000ee80000300a00 */
[----:B------:R-:W3:Y:S04]  /*a920*/  LDL.LU.64 R238, [R1+0x138] ;  /* 0x0001380001ee7983 */ /* 0x000ee80000300a00 */
[----:B-1----:R-:W3:Y:S04]  /*a930*/  LDL.LU.64 R72, [R1+0x120] ;  /* 0x0001200001487983 */ /* 0x002ee80000300a00 */
[----:B--2---:R-:W2:Y:S04]  /*a940*/  LDL.LU.64 R74, [R1+0x128] ;  /* 0x00012800014a7983 */ /* 0x004ea80000300a00 */
[----:B------:R-:W2:Y:S04]  /*a950*/  LDL.LU.64 R68, [R1+0x110] ;  /* 0x0001100001447983 */ /* 0x000ea80000300a00 */
[----:B------:R-:W2:Y:S04]  /*a960*/  LDL.LU.64 R70, [R1+0x118] ;  /* 0x0001180001467983 */ /* 0x000ea80000300a00 */
[----:B------:R-:W2:Y:S04]  /*a970*/  LDL.LU.64 R92, [R1+0x100] ;  /* 0x00010000015c7983 */ /* 0x000ea80000300a00 */
[----:B------:R-:W2:Y:S01]  /*a980*/  LDL.LU.64 R94, [R1+0x108] ;  /* 0x00010800015e7983 */ /* 0x000ea20000300a00 */
[C---:B------:R-:W-:Y:S11]  /*a990*/  HMMA.1688.F32.TF32 R84, R232.reuse, R12, R84 ;  /* 0x0000000ce854723c */ /* 0x040ff60000081054 */
[----:B------:R-:W-:Y:S11]  /*a9a0*/  @!UPT UIADD3 URZ, URZ, URZ, URZ ;  /* 0x0000003f3f3ff290 */ /* 0x000ff6000fffe03f */
[----:B------:R-:W-:Y:S01]  /*a9b0*/  @!UPT UIADD3 URZ, URZ, URZ, URZ ;  /* 0x0000003f3f3ff290 */ /* 0x000fe2000fffe03f */
[----:B------:R1:W-:Y:S04]  /*a9c0*/  STL.64 [R1+0x450], R84 ;  /* 0x0004505401007387 */ /* 0x0003e80000100a00 */
[----:B------:R1:W-:Y:S04]  /*a9d0*/  STL.64 [R1+0x458], R86 ;  /* 0x0004585601007387 */ /* 0x0003e80000100a00 */
[----:B------:R-:W2:Y:S04]  /*a9e0*/  LDL.LU.64 R88, [R1+0xf0] ;  /* 0x0000f00001587983 */ /* 0x000ea80000300a00 */
[----:B------:R-:W2:Y:S04]  /*a9f0*/  LDL.LU.64 R90, [R1+0xf8] ;  /* 0x0000f800015a7983 */ /* 0x000ea80000300a00 */
[----:B-1----:R-:W2:Y:S04]  /*aa00*/  LDL.LU.64 R84, [R1+0xe0] ;  /* 0x0000e00001547983 */ /* 0x002ea80000300a00 */
[----:B------:R-:W2:Y:S01]  /*aa10*/  LDL.LU.64 R86, [R1+0xe8] ;  /* 0x0000e80001567983 */ /* 0x000ea20000300a00 */
[C---:B----4-:R-:W-:Y:S08]  /*aa20*/  HMMA.1688.F32.TF32 R80, R232.reuse, R16, R80 ;  /* 0x00000010e850723c */ /* 0x050ff00000081050 */
[C---:B---3--:R-:W-:Y:S08]  /*aa30*/  HMMA.1688.F32.TF32 R76, R232.reuse, R20, R76 ;  /* 0x00000014e84c723c */ /* 0x048ff0000008104c */
[C---:B------:R-:W-:Y:S07]  /*aa40*/  HMMA.1688.F32.TF32 R248, R232.reuse, R24, R248 ;  /* 0x00000018e8f8723c */ /* 0x040fee00000810f8 */
[----:B------:R1:W-:Y:S04]  /*aa50*/  STL.64 [R1+0x440], R80 ;  /* 0x0004405001007387 */ /* 0x0003e80000100a00 */
[----:B------:R3:W-:Y:S04]  /*aa60*/  STL.64 [R1+0x448], R82 ;  /* 0x0004485201007387 */ /* 0x0007e80000100a00 */
[----:B-1----:R-:W4:Y:S04]  /*aa70*/  LDL.LU.64 R80, [R1+0xd0] ;  /* 0x0000d00001507983 */ /* 0x002f280000300a00 */
[----:B---3--:R-:W4:Y:S04]  /*aa80*/  LDL.LU.64 R82, [R1+0xd8] ;  /* 0x0000d80001527983 */ /* 0x008f280000300a00 */
[----:B------:R1:W-:Y:S04]  /*aa90*/  STL.64 [R1+0x430], R76 ;  /* 0x0004304c01007387 */ /* 0x0003e80000100a00 */
[----:B------:R3:W-:Y:S04]  /*aaa0*/  STL.64 [R1+0x438], R78 ;  /* 0x0004384e01007387 */ /* 0x0007e80000100a00 */
[----:B-1----:R-:W4:Y:S04]  /*aab0*/  LDL.LU.64 R76, [R1+0xc0] ;  /* 0x0000c000014c7983 */ /* 0x002f280000300a00 */
[----:B---3--:R-:W3:Y:S04]  /*aac0*/  LDL.LU.64 R78, [R1+0xc8] ;  /* 0x0000c800014e7983 */ /* 0x008ee80000300a00 */
[----:B------:R-:W-:Y:S04]  /*aad0*/  STL.64 [R1+0x410], R248 ;  /* 0x000410f801007387 */ /* 0x000fe80000100a00 */
[----:B------:R1:W-:Y:S01]  /*aae0*/  STL.64 [R1+0x418], R250 ;  /* 0x000418fa01007387 */ /* 0x0003e20000100a00 */
[C---:B--2---:R-:W-:Y:S08]  /*aaf0*/  HMMA.1688.F32.TF32 R68, R232.reuse, R36, R68 ;  /* 0x00000024e844723c */ /* 0x044ff00000081044 */
[C---:B-1----:R-:W-:Y:S08]  /*ab00*/  HMMA.1688.F32.TF32 R248, R232.reuse, R28, R236 ;  /* 0x0000001ce8f8723c */ /* 0x042ff000000810ec */
[C---:B------:R-:W-:Y:S11]  /*ab10*/  HMMA.1688.F32.TF32 R236, R232.reuse, R32, R72 ;  /* 0x00000020e8ec723c */ /* 0x040ff60000081048 */
[----:B------:R-:W-:Y:S04]  /*ab20*/  @!UPT UIADD3 URZ, URZ, URZ, URZ ;  /* 0x0000003f3f3ff290 */ /* 0x000fe8000fffe03f */
[----:B------:R-:W-:Y:S04]  /*ab30*/  STL.64 [R1+0x400], R248 ;  /* 0x000400f801007387 */ /* 0x000fe80000100a00 */
[----:B------:R-:W-:Y:S04]  /*ab40*/  STL.64 [R1+0x408], R250 ;  /* 0x000408fa01007387 */ /* 0x000fe80000100a00 */
[----:B------:R-:W2:Y:S04]  /*ab50*/  LDL.LU.64 R72, [R1+0xb0] ;  /* 0x0000b00001487983 */ /* 0x000ea80000300a00 */
[----:B------:R-:W-:Y:S04]  /*ab60*/  STL.64 [R1+0x3f0], R236 ;  /* 0x0003f0ec01007387 */ /* 0x000fe80000100a00 */
[----:B------:R-:W-:Y:S04]  /*ab70*/  STL.64 [R1+0x3f8], R238 ;  /* 0x0003f8ee01007387 */ /* 0x000fe80000100a00 */
[----:B------:R-:W2:Y:S04]  /*ab80*/  LDL.LU.64 R74, [R1+0xb8] ;  /* 0x0000b800014a7983 */ /* 0x000ea80000300a00 */
[----:B------:R1:W-:Y:S04]  /*ab90*/  STL.64 [R1+0x3e0], R68 ;  /* 0x0003e04401007387 */ /* 0x0003e80000100a00 */
[----:B------:R1:W-:Y:S01]  /*aba0*/  STL.64 [R1+0x3e8], R70 ;  /* 0x0003e84601007387 */ /* 0x0003e20000100a00 */
[C---:B------:R-:W-:Y:S03]  /*abb0*/  HMMA.1688.F32.TF32 R92, R232.reuse, R40, R92 ;  /* 0x00000028e85c723c */ /* 0x040fe6000008105c */
[----:B------:R-:W-:Y:S04]  /*abc0*/  LDS R236, [R2+0x100] ;  /* 0x0001000002ec7984 */ /* 0x000fe80000000800 */
[----:B-1----:R-:W2:Y:S04]  /*abd0*/  LDL.LU.64 R68, [R1+0xa0] ;  /* 0x0000a00001447983 */ /* 0x002ea80000300a00 */
[----:B------:R-:W2:Y:S01]  /*abe0*/  LDL.LU.64 R70, [R1+0xa8] ;  /* 0x0000a80001467983 */ /* 0x000ea20000300a00 */
[C---:B------:R-:W-:Y:S03]  /*abf0*/  HMMA.1688.F32.TF32 R88, R232.reuse, R44, R88 ;  /* 0x0000002ce858723c */ /* 0x040fe60000081058 */
[----:B------:R-:W-:Y:S04]  /*ac00*/  LDS R238, [R2+0x1100] ;  /* 0x0011000002ee7984 */ /* 0x000fe80000000800 */
[----:B------:R-:W-:Y:S01]  /*ac10*/  LDS R237, [R240+0x100] ;  /* 0x00010000f0ed7984 */ /* 0x000fe20000000800 */
[C---:B------:R-:W-:Y:S03]  /*ac20*/  HMMA.1688.F32.TF32 R84, R232.reuse, R48, R84 ;  /* 0x00000030e854723c */ /* 0x040fe60000081054 */
[----:B------:R-:W-:Y:S04]  /*ac30*/  STL.64 [R1+0x3d0], R92 ;  /* 0x0003d05c01007387 */ /* 0x000fe80000100a00 */
[----:B------:R-:W-:Y:S04]  /*ac40*/  STL.64 [R1+0x3d8], R94 ;  /* 0x0003d85e01007387 */ /* 0x000fe80000100a00 */
[----:B------:R-:W1:Y:S04]  /*ac50*/  LDS R239, [R240+0x1100] ;  /* 0x00110000f0ef7984 */ /* 0x000e680000000800 */
[----:B------:R1:W-:Y:S04]  /*ac60*/  STL.64 [R1+0x3c0], R88 ;  /* 0x0003c05801007387 */ /* 0x0003e80000100a00 */
[----:B------:R1:W-:Y:S04]  /*ac70*/  STL.64 [R1+0x3c8], R90 ;  /* 0x0003c85a01007387 */ /* 0x0003e80000100a00 */
[----:B------:R1:W-:Y:S04]  /*ac80*/  STL.64 [R1+0x3b0], R84 ;  /* 0x0003b05401007387 */ /* 0x0003e80000100a00 */
[----:B------:R1:W-:Y:S01]  /*ac90*/  STL.64 [R1+0x3b8], R86 ;  /* 0x0003b85601007387 */ /* 0x0003e20000100a00 */
[C---:B----4-:R-:W-:Y:S08]  /*aca0*/  HMMA.1688.F32.TF32 R80, R232.reuse, R52, R80 ;  /* 0x00000034e850723c */ /* 0x050ff00000081050 */
[----:B---3--:R-:W-:Y:S11]  /*acb0*/  HMMA.1688.F32.TF32 R76, R232, R56, R76 ;  /* 0x00000038e84c723c */ /* 0x008ff6000008104c */
[----:B------:R-:W-:Y:S04]  /*acc0*/  @!UPT UIADD3 URZ, URZ, URZ, URZ ;  /* 0x0000003f3f3ff290 */ /* 0x000fe8000fffe03f */
[----:B------:R3:W-:Y:S04]  /*acd0*/  STL.64 [R1+0x3a0], R80 ;  /* 0x0003a05001007387 */ /* 0x0007e80000100a00 */
[----:B------:R4:W-:Y:S05]  /*ace0*/  STL.64 [R1+0x3a8], R82 ;  /* 0x0003a85201007387 */ /* 0x0009ea0000100a00 */
[----:B------:R-:W-:Y:S02]  /*acf0*/  IMAD.MOV.U32 R54, RZ, RZ, R79 ;  /* 0x000000ffff367224 */ /* 0x000fe400078e004f */
[----:B------:R-:W-:-:S02]  /*ad00*/  IMAD.MOV.U32 R58, RZ, RZ, R78 ;  /* 0x000000ffff3a7224 */ /* 0x000fc400078e004e */
[----:B------:R-:W-:Y:S01]  /*ad10*/  IMAD.MOV.U32 R62, RZ, RZ, R77 ;  /* 0x000000ffff3e7224 */ /* 0x000fe200078e004d */
[----:B------:R1:W-:Y:S04]  /*ad20*/  STL [R1+0x390], R76 ;  /* 0x0003904c01007387 */ /* 0x0003e80000100800 */
[----:B------:R1:W-:Y:S04]  /*ad30*/  STL [R1+0x11d0], R54 ;  /* 0x0011d03601007387 */ /* 0x0003e80000100800 */
[----:B------:R-:W-:Y:S04]  /*ad40*/  STL [R1+0x11cc], R58 ;  /* 0x0011cc3a01007387 */ /* 0x000fe80000100800 */
[----:B------:R-:W-:Y:S01]  /*ad50*/  STL [R1+0x11c8], R62 ;  /* 0x0011c83e01007387 */ /* 0x000fe20000100800 */
[C---:B--2---:R-:W-:Y:S08]  /*ad60*/  HMMA.1688.F32.TF32 R72, R232.reuse, R60, R72 ;  /* 0x0000003ce848723c */ /* 0x044ff00000081048 */
[----:B------:R-:W-:Y:S01]  /*ad70*/  HMMA.1688.F32.TF32 R68, R232, R64, R68 ;  /* 0x00000040e844723c */ /* 0x000fe20000081044 */
[----:B------:R-:W-:Y:S11]  /*ad80*/  LDS R232, [R2+0x180] ;  /* 0x0001800002e87984 */ /* 0x000ff60000000800 */
[----:B------:R-:W-:Y:S03]  /*ad90*/  @!UPT UIADD3 URZ, URZ, URZ, URZ ;  /* 0x0000003f3f3ff290 */ /* 0x000fe6000fffe03f */
[----:B------:R3:W-:Y:S04]  /*ada0*/  STL.64 [R1+0x380], R72 ;  /* 0x0003804801007387 */ /* 0x0007e80000100a00 */
[----:B------:R3:W-:Y:S01]  /*adb0*/  STL.64 [R1+0x388], R74 ;  /* 0x0003884a01007387 */ /* 0x0007e20000100a00 */
[----:B-1----:R-:W-:Y:S03]  /*adc0*/  HMMA.1688.F32.TF32 R244, R236, R36, R244 ;  /* 0x00000024ecf4723c */ /* 0x002fe600000810f4 */
[----:B------:R-:W-:Y:S04]  /*add0*/  LDS R234, [R2+0x1180] ;  /* 0x0011800002ea7984 */ /* 0x000fe80000000800 */
[----:B------:R-:W-:Y:S04]  /*ade0*/  LDS R233, [R240+0x180] ;  /* 0x00018000f0e97984 */ /* 0x000fe80000000800 */
[----:B------:R-:W1:Y:S04]  /*adf0*/  LDS R235, [R240+0x1180] ;  /* 0x00118000f0eb7984 */ /* 0x000e680000000800 */
[----:B------:R1:W-:Y:S04]  /*ae00*/  STL [R1+0x370], R68 ;  /* 0x0003704401007387 */ /* 0x0003e80000100800 */
[----:B------:R-:W2:Y:S04]  /*ae10*/  LDL.LU.64 R92, [R1+0x90] ;  /* 0x00009000015c7983 */ /* 0x000ea80000300a00 */
[----:B------:R-:W2:Y:S04]  /*ae20*/  LDL.LU.64 R94, [R1+0x98] ;  /* 0x00009800015e7983 */ /* 0x000ea80000300a00 */
[----:B------:R-:W2:Y:S04]  /*ae30*/  LDL.LU.64 R88, [R1+0x80] ;  /* 0x0000800001587983 */ /* 0x000ea80000300a00 */
[----:B------:R-:W2:Y:S04]  /*ae40*/  LDL.LU.64 R90, [R1+0x88] ;  /* 0x00008800015a7983 */ /* 0x000ea80000300a00 */
[----:B------:R-:W2:Y:S04]  /*ae50*/  LDL.LU.64 R84, [R1+0x70] ;  /* 0x0000700001547983 */ /* 0x000ea80000300a00 */
[----:B------:R-:W2:Y:S04]  /*ae60*/  LDL.LU.64 R86, [R1+0x78] ;  /* 0x0000780001567983 */ /* 0x000ea80000300a00 */
[----:B---3--:R-:W3:Y:S04]  /*ae70*/  LDL.LU.64 R80, [R1+0x60] ;  /* 0x0000600001507983 */ /* 0x008ee80000300a00 */
[----:B----4-:R-:W3:Y:S04]  /*ae80*/  LDL.LU.64 R82, [R1+0x68] ;  /* 0x0000680001527983 */ /* 0x010ee80000300a00 */
[----:B------:R-:W4:Y:S04]  /*ae90*/  LDL.LU.64 R76, [R1+0x50] ;  /* 0x00005000014c7983 */ /* 0x000f280000300a00 */
[----:B------:R-:W4:Y:S01]  /*aea0*/  LDL.LU.64 R78, [R1+0x58] ;  /* 0x00005800014e7983 */ /* 0x000f220000300a00 */
[----:B------:R-:W-:-:S03]  /*aeb0*/  IMAD.MOV.U32 R54, RZ, RZ, R69 ;  /* 0x000000ffff367224 */ /* 0x000fc600078e0045 */
[----:B------:R-:W4:Y:S01]  /*aec0*/  LDL.LU.64 R72, [R1+0x40] ;  /* 0x0000400001487983 */ /* 0x000f220000300a00 */
[----:B------:R-:W-:-:S03]  /*aed0*/  IMAD.MOV.U32 R58, RZ, RZ, R70 ;  /* 0x000000ffff3a7224 */ /* 0x000fc600078e0046 */
[----:B------:R-:W4:Y:S01]  /*aee0*/  LDL.LU.64 R74, [R1+0x48] ;  /* 0x00004800014a7983 */ /* 0x000f220000300a00 */
[----:B------:R-:W-:-:S03]  /*aef0*/  IMAD.MOV.U32 R62, RZ, RZ, R71 ;  /* 0x000000ffff3e7224 */ /* 0x000fc600078e0047 */
[----:B-1----:R-:W4:Y:S04]  /*af00*/  LDL.LU.64 R68, [R1+0x10] ;  /* 0x0000100001447983 */ /* 0x002f280000300a00 */
[----:B------:R-:W4:Y:S04]  /*af10*/  LDL.LU.64 R70, [R1+0x18] ;  /* 0x0000180001467983 */ /* 0x000f280000300a00 */
[----:B------:R-:W4:Y:S04]  /*af20*/  LDL.LU.64 R248, [R1] ;  /* 0x0000000001f87983 */ /* 0x000f280000300a00 */
[----:B------:R-:W4:Y:S01]  /*af30*/  LDL.LU.64 R250, [R1+0x8] ;  /* 0x0000080001fa7983 */ /* 0x000f220000300a00 */
[C---:B--2---:R-:W-:Y:S08]  /*af40*/  HMMA.1688.F32.TF32 R92, R236.reuse, R4, R92 ;  /* 0x00000004ec5c723c */ /* 0x044ff0000008105c */
[C---:B------:R-:W-:Y:S08]  /*af50*/  HMMA.1688.F32.TF32 R88, R236.reuse, R8, R88 ;  /* 0x00000008ec58723c */ /* 0x040ff00000081058 */
[C---:B------:R-:W-:Y:S08]  /*af60*/  HMMA.1688.F32.TF32 R84, R236.reuse, R12, R84 ;  /* 0x0000000cec54723c */ /* 0x040ff00000081054 */
[----:B---3--:R-:W-:Y:S01]  /*af70*/  HMMA.1688.F32.TF32 R80, R236, R16, R80 ;  /* 0x00000010ec50723c */ /* 0x008fe20000081050 */
[----:B------:R-:W-:-:S02]  /*af80*/  IMAD.MOV.U32 R51, RZ, RZ, R94 ;  /* 0x000000ffff337224 */ /* 0x000fc400078e005e */
[----:B------:R-:W-:Y:S02]  /*af90*/  IMAD.MOV.U32 R59, RZ, RZ, R95 ;  /* 0x000000ffff3b7224 */ /* 0x000fe400078e005f */
[----:B------:R-:W-:Y:S01]  /*afa0*/  IMAD.MOV.U32 R55, RZ, RZ, R92 ;  /* 0x000000ffff377224 */ /* 0x000fe200078e005c */
[----:B------:R-:W2:Y:S01]  /*afb0*/  LDL.LU.64 R94, [R1+0x12e0] ;  /* 0x0012e000015e7983 */ /* 0x000ea20000300a00 */
[----:B------:R-:W-:Y:S02]  /*afc0*/  IMAD.MOV.U32 R50, RZ, RZ, R93 ;  /* 0x000000ffff327224 */ /* 0x000fe400078e005d */
[----:B------:R-:W-:Y:S01]  /*afd0*/  IMAD.MOV.U32 R67, RZ, RZ, R90 ;  /* 0x000000ffff437224 */ /* 0x000fe200078e005a */
[----:B------:R-:W2:Y:S01]  /*afe0*/  LDL.LU.64 R92, [R1+0x12d8] ;  /* 0x0012d800015c7983 */ /* 0x000ea20000300a00 */
[----:B------:R-:W-:Y:S02]  /*aff0*/  IMAD.MOV.U32 R63, RZ, RZ, R88 ;  /* 0x000000ffff3f7224 */ /* 0x000fe400078e0058 */
[----:B------:R-:W-:Y:S01]  /*b000*/  IMAD.MOV.U32 R66, RZ, RZ, R89 ;  /* 0x000000ffff427224 */ /* 0x000fe200078e0059 */
[----:B------:R1:W-:Y:S04]  /*b010*/  STL [R1+0x35c], R91 ;  /* 0x00035c5b01007387 */ /* 0x0003e80000100800 */
[----:B-1----:R-:W3:Y:S04]  /*b020*/  LDL.LU.64 R90, [R1+0x12d0] ;  /* 0x0012d000015a7983 */ /* 0x002ee80000300a00 */
[----:B------:R-:W3:Y:S04]  /*b030*/  LDL.LU.64 R88, [R1+0x12c8] ;  /* 0x0012c80001587983 */ /* 0x000ee80000300a00 */
[----:B------:R-:W-:Y:S04]  /*b040*/  STL.64 [R1+0x340], R84 ;  /* 0x0003405401007387 */ /* 0x000fe80000100a00 */
[----:B------:R1:W-:Y:S04]  /*b050*/  STL.64 [R1+0x348], R86 ;  /* 0x0003485601007387 */ /* 0x0003e80000100a00 */
[----:B-1----:R-:W2:Y:S04]  /*b060*/  LDL.LU.64 R86, [R1+0x12c0] ;  /* 0x0012c00001567983 */ /* 0x002ea80000300a00 */
[----:B------:R-:W2:Y:S04]  /*b070*/  LDL.LU.64 R84, [R1+0x12b8] ;  /* 0x0012b80001547983 */ /* 0x000ea80000300a00 */
[----:B------:R-:W-:Y:S04]  /*b080*/  STL.64 [R1+0x330], R80 ;  /* 0x0003305001007387 */ /* 0x000fe80000100a00 */
[----:B------:R1:W-:Y:S04]  /*b090*/  STL.64 [R1+0x338], R82 ;  /* 0x0003385201007387 */ /* 0x0003e80000100a00 */
[----:B-1----:R-:W2:Y:S04]  /*b0a0*/  LDL.LU.64 R82, [R1+0x12b0] ;  /* 0x0012b00001527983 */ /* 0x002ea80000300a00 */
[----:B------:R-:W2:Y:S01]  /*b0b0*/  LDL.LU.64 R80, [R1+0x12a8] ;  /* 0x0012a80001507983 */ /* 0x000ea20000300a00 */
[C---:B----4-:R-:W-:Y:S08]  /*b0c0*/  HMMA.1688.F32.TF32 R76, R236.reuse, R20, R76 ;  /* 0x00000014ec4c723c */ /* 0x050ff0000008104c */
[C---:B------:R-:W-:Y:S08]  /*b0d0*/  HMMA.1688.F32.TF32 R72, R236.reuse, R24, R72 ;  /* 0x00000018ec48723c */ /* 0x040ff00000081048 */
[C---:B------:R-:W-:Y:S08]  /*b0e0*/  HMMA.1688.F32.TF32 R68, R236.reuse, R28, R68 ;  /* 0x0000001cec44723c */ /* 0x040ff00000081044 */
[C---:B------:R-:W-:Y:S01]  /*b0f0*/  HMMA.1688.F32.TF32 R248, R236.reuse, R32, R248 ;  /* 0x00000020ecf8723c */ /* 0x040fe200000810f8 */
[----:B------:R-:W-:Y:S04]  /*b100*/  STL.64 [R1+0x310], R76 ;  /* 0x0003104c01007387 */ /* 0x000fe80000100a00 */
[----:B------:R1:W-:Y:S04]  /*b110*/  STL.64 [R1+0x318], R78 ;  /* 0x0003184e01007387 */ /* 0x0003e80000100a00 */
[----:B-1----:R-:W2:Y:S04]  /*b120*/  LDL.LU.64 R78, [R1+0x12a0] ;  /* 0x0012a000014e7983 */ /* 0x002ea80000300a00 */
[----:B------:R-:W2:Y:S04]  /*b130*/  LDL.LU.64 R76, [R1+0x1298] ;  /* 0x00129800014c7983 */ /* 0x000ea80000300a00 */
        /* <DEDUP_REMOVED lines=13> */
[----:B------:R1:W-:Y:S02]  /*b210*/  STL.64 [R1+0x2d8], R246 ;  /* 0x0002d8f601007387 */ /* 0x0003e40000100a00 */
[C---:B-1----:R-:W-:Y:S08]  /*b220*/  HMMA.1688.F32.TF32 R244, R236.reuse, R40, R228 ;  /* 0x00000028ecf4723c */ /* 0x042ff000000810e4 */
[C---:B------:R-:W-:Y:S08]  /*b230*/  HMMA.1688.F32.TF32 R228, R236.reuse, R44, R224 ;  /* 0x0000002cece4723c */ /* 0x040ff000000810e0 */
[C---:B------:R-:W-:Y:S08]  /*b240*/  HMMA.1688.F32.TF32 R224, R236.reuse, R48, R220 ;  /* 0x00000030ece0723c */ /* 0x040ff000000810dc */
[C---:B------:R-:W-:Y:S08]  /*b250*/  HMMA.1688.F32.TF32 R220, R236.reuse, R52, R216 ;  /* 0x00000034ecdc723c */ /* 0x040ff000000810d8 */
[C---:B------:R-:W-:Y:S08]  /*b260*/  HMMA.1688.F32.TF32 R216, R236.reuse, R56, R212 ;  /* 0x00000038ecd8723c */ /* 0x040ff000000810d4 */
[C---:B------:R-:W-:Y:S08]  /*b270*/  HMMA.1688.F32.TF32 R212, R236.reuse, R60, R208 ;  /* 0x0000003cecd4723c */ /* 0x040ff000000810d0 */
[----:B------:R-:W-:Y:S01]  /*b280*/  HMMA.1688.F32.TF32 R208, R236, R64, R204 ;  /* 0x00000040ecd0723c */ /* 0x000fe200000810cc */
[----:B------:R-:W-:Y:S04]  /*b290*/  STL.64 [R1+0x2c0], R244 ;  /* 0x0002c0f401007387 */ /* 0x000fe80000100a00 */
[----:B------:R-:W-:Y:S03]  /*b2a0*/  LDS R236, [R2+0x380] ;  /* 0x0003800002ec7984 */ /* 0x000fe60000000800 */
[C---:B------:R-:W-:Y:S01]  /*b2b0*/  HMMA.1688.F32.TF32 R204, R232.reuse, R4, R200 ;  /* 0x00000004e8cc723c */ /* 0x040fe200000810c8 */
[----:B------:R-:W-:Y:S04]  /*b2c0*/  LDS R238, [R2+0x1380] ;  /* 0x0013800002ee7984 */ /* 0x000fe80000000800 */
[----:B------:R-:W-:Y:S03]  /*b2d0*/  LDS R237, [R240+0x380] ;  /* 0x00038000f0ed7984 */ /* 0x000fe60000000800 */
[C---:B------:R-:W-:Y:S01]  /*b2e0*/  HMMA.1688.F32.TF32 R200, R232.reuse, R8, R196 ;  /* 0x00000008e8c8723c */ /* 0x040fe200000810c4 */
[----:B------:R-:W-:Y:S04]  /*b2f0*/  STL.64 [R1+0x2c8], R246 ;  /* 0x0002c8f601007387 */ /* 0x000fe80000100a00 */
[----:B------:R-:W-:Y:S03]  /*b300*/  LDS R239, [R240+0x1380] ;  /* 0x00138000f0ef7984 */ /* 0x000fe60000000800 */
[C---:B------:R-:W-:Y:S01]  /*b310*/  HMMA.1688.F32.TF32 R196, R232.reuse, R12, R192 ;  /* 0x0000000ce8c4723c */ /* 0x040fe200000810c0 */
[----:B------:R-:W-:Y:S07]  /*b320*/  STL.64 [R1+0x2b0], R228 ;  /* 0x0002b0e401007387 */ /* 0x000fee0000100a00 */
[C---:B------:R-:W-:Y:S01]  /*b330*/  HMMA.1688.F32.TF32 R192, R232.reuse, R16, R188 ;  /* 0x00000010e8c0723c */ /* 0x040fe200000810bc */
[----:B------:R-:W-:Y:S07]  /*b340*/  STL.64 [R1+0x2b8], R230 ;  /* 0x0002b8e601007387 */ /* 0x000fee0000100a00 */
[C---:B------:R-:W-:Y:S01]  /*b350*/  HMMA.1688.F32.TF32 R188, R232.reuse, R20, R184 ;  /* 0x00000014e8bc723c */ /* 0x040fe200000810b8 */
[----:B------:R-:W-:Y:S07]  /*b360*/  STL.64 [R1+0x2a0], R224 ;  /* 0x0002a0e001007387 */ /* 0x000fee0000100a00 */
[C---:B------:R-:W-:Y:S01]  /*b370*/  HMMA.1688.F32.TF32 R184, R232.reuse, R24, R180 ;  /* 0x00000018e8b8723c */ /* 0x040fe200000810b4 */
[----:B------:R-:W-:Y:S04]  /*b380*/  STL.64 [R1+0x2a8], R226 ;  /* 0x0002a8e201007387 */ /* 0x000fe80000100a00 */
[----:B------:R-:W-:Y:S03]  /*b390*/  STL.64 [R1+0x290], R220 ;  /* 0x000290dc01007387 */ /* 0x000fe60000100a00 */
        /* <DEDUP_REMOVED lines=29> */
[----:B------:R-:W-:Y:S04]  /*b570*/  LDS R156, [R2+0x200] ;  /* 0x00020000029c7984 */ /* 0x000fe80000000800 */
[----:B------:R-:W-:Y:S04]  /*b580*/  LDS R158, [R2+0x1200] ;  /* 0x00120000029e7984 */ /* 0x000fe80000000800 */
[----:B------:R-:W-:Y:S04]  /*b590*/  LDS R157, [R240+0x200] ;  /* 0x00020000f09d7984 */ /* 0x000fe80000000800 */
[----:B------:R-:W1:Y:S04]  /*b5a0*/  LDS R159, [R240+0x1200] ;  /* 0x00120000f09f7984 */ /* 0x000e680000000800 */
[----:B------:R-:W-:Y:S04]  /*b5b0*/  STL.64 [R1+0x1c0], R172 ;  /* 0x0001c0ac01007387 */ /* 0x000fe80000100a00 */
[----:B------:R-:W-:Y:S04]  /*b5c0*/  STL.64 [R1+0x1c8], R174 ;  /* 0x0001c8ae01007387 */ /* 0x000fe80000100a00 */
[----:B------:R-:W-:Y:S04]  /*b5d0*/  STL.64 [R1+0x1b0], R168 ;  /* 0x0001b0a801007387 */ /* 0x000fe80000100a00 */
[----:B------:R-:W-:Y:S04]  /*b5e0*/  STL.64 [R1+0x1b8], R170 ;  /* 0x0001b8aa01007387 */ /* 0x000fe80000100a00 */
[----:B------:R-:W-:Y:S04]  /*b5f0*/  STL.64 [R1+0x190], R164 ;  /* 0x000190a401007387 */ /* 0x000fe80000100a00 */
[----:B------:R-:W-:Y:S04]  /*b600*/  STL.64 [R1+0x198], R166 ;  /* 0x000198a601007387 */ /* 0x000fe80000100a00 */
[----:B------:R-:W-:Y:S04]  /*b610*/  STL.64 [R1+0x180], R160 ;  /* 0x000180a001007387 */ /* 0x000fe80000100a00 */
[----:B------:R1:W-:Y:S04]  /*b620*/  STL.64 [R1+0x188], R162 ;  /* 0x000188a201007387 */ /* 0x0003e80000100a00 */
[----:B------:R-:W-:Y:S04]  /*b630*/  LDS R176, [R2+0x300] ;  /* 0x0003000002b07984 */ /* 0x000fe80000000800 */
[----:B------:R-:W-:Y:S01]  /*b640*/  LDS R178, [R2+0x1300] ;  /* 0x0013000002b27984 */ /* 0x000fe20000000800 */
[C---:B-1----:R-:W-:Y:S03]  /*b650*/  HMMA.1688.F32.TF32 R160, R232.reuse, R52, R152 ;  /* 0x00000034e8a0723c */ /* 0x042fe60000081098 */
[----:B------:R-:W-:Y:S04]  /*b660*/  LDS R177, [R240+0x300] ;  /* 0x00030000f0b17984 */ /* 0x000fe80000000800 */
[----:B------:R-:W-:Y:S01]  /*b670*/  LDS R179, [R240+0x1300] ;  /* 0x00130000f0b37984 */ /* 0x000fe20000000800 */
[C---:B------:R-:W-:Y:S08]  /*b680*/  HMMA.1688.F32.TF32 R152, R232.reuse, R56, R148 ;  /* 0x00000038e898723c */ /* 0x040ff00000081094 */
[C---:B------:R-:W-:Y:S08]  /*b690*/  HMMA.1688.F32.TF32 R148, R232.reuse, R60, R144 ;  /* 0x0000003ce894723c */ /* 0x040ff00000081090 */
[----:B------:R-:W-:Y:S01]  /*b6a0*/  HMMA.1688.F32.TF32 R144, R232, R64, R140 ;  /* 0x00000040e890723c */ /* 0x000fe2000008108c */
[----:B------:R-:W-:Y:S04]  /*b6b0*/  STL.64 [R1+0x170], R160 ;  /* 0x000170a001007387 */ /* 0x000fe80000100a00 */
[----:B------:R-:W-:Y:S04]  /*b6c0*/  STL.64 [R1+0x178], R162 ;  /* 0x000178a201007387 */ /* 0x000fe80000100a00 */
[----:B------:R-:W-:Y:S04]  /*b6d0*/  STL.64 [R1+0x160], R152 ;  /* 0x0001609801007387 */ /* 0x000fe80000100a00 */
[----:B------:R-:W-:Y:S04]  /*b6e0*/  STL.64 [R1+0x168], R154 ;  /* 0x0001689a01007387 */ /* 0x000fe80000100a00 */
[----:B------:R-:W-:Y:S04]  /*b6f0*/  STL.64 [R1+0x150], R148 ;  /* 0x0001509401007387 */ /* 0x000fe80000100a00 */
[----:B------:R-:W-:Y:S04]  /*b700*/  STL.64 [R1+0x158], R150 ;  /* 0x0001589601007387 */ /* 0x000fe80000100a00 */
[----:B------:R-:W-:Y:S04]  /*b710*/  STL.64 [R1+0x140], R144 ;  /* 0x0001409001007387 */ /* 0x000fe80000100a00 */
[----:B------:R1:W-:Y:S01]  /*b720*/  STL.64 [R1+0x148], R146 ;  /* 0x0001489201007387 */ /* 0x0003e20000100a00 */
[C---:B------:R-:W-:Y:S03]  /*b730*/  HMMA.1688.F32.TF32 R124, R156.reuse, R16, R124 ;  /* 0x000000109c7c723c */ /* 0x040fe6000008107c */
[----:B------:R-:W-:Y:S04]  /*b740*/  LDS R140, [R2+0x280] ;  /* 0x00028000028c7984 */ /* 0x000fe80000000800 */
[----:B------:R-:W-:Y:S01]  /*b750*/  LDS R142, [R2+0x1280] ;  /* 0x00128000028e7984 */ /* 0x000fe20000000800 */
[C---:B-1----:R-:W-:Y:S03]  /*b760*/  HMMA.1688.F32.TF32 R144, R156.reuse, R4, R136 ;  /* 0x000000049c90723c */ /* 0x042fe60000081088 */
[----:B------:R-:W-:Y:S04]  /*b770*/  LDS R141, [R240+0x280] ;  /* 0x00028000f08d7984 */ /* 0x000fe80000000800 */
[----:B------:R-:W1:Y:S01]  /*b780*/  LDS R143, [R240+0x1280] ;  /* 0x00128000f08f7984 */ /* 0x000e620000000800 */
[C---:B------:R-:W-:Y:S03]  /*b790*/  HMMA.1688.F32.TF32 R136, R156.reuse, R8, R132 ;  /* 0x000000089c88723c */ /* 0x040fe60000081084 */
[----:B------:R-:W-:Y:S05]  /*b7a0*/  LDS R240, [R2+0x2000] ;  /* 0x0020000002f07984 */ /* 0x000fea0000000800 */
[C---:B------:R-:W-:Y:S08]  /*b7b0*/  HMMA.1688.F32.TF32 R132, R156.reuse, R12, R128 ;  /* 0x0000000c9c84723c */ /* 0x040ff00000081080 */
[C---:B------:R-:W-:Y:S08]  /*b7c0*/  HMMA.1688.F32.TF32 R120, R156.reuse, R20, R120 ;  /* 0x000000149c78723c */ /* 0x040ff00000081078 */
[C---:B------:R-:W-:Y:S08]  /*b7d0*/  HMMA.1688.F32.TF32 R116, R156.reuse, R24, R116 ;  /* 0x000000189c74723c */ /* 0x040ff00000081074 */
[C---:B------:R-:W-:Y:S01]  /*b7e0*/  HMMA.1688.F32.TF32 R112, R156.reuse, R28, R112 ;  /* 0x0000001c9c70723c */ /* 0x040fe20000081070 */
[----:B------:R-:W-:Y:S07]  /*b7f0*/  STL.64 [R1+0x130], R144 ;  /* 0x0001309001007387 */ /* 0x000fee0000100a00 */
[C---:B------:R-:W-:Y:S01]  /*b800*/  HMMA.1688.F32.TF32 R108, R156.reuse, R32, R108 ;  /* 0x000000209c6c723c */ /* 0x040fe2000008106c */
[----:B------:R-:W-:Y:S04]  /*b810*/  STL.64 [R1+0x138], R146 ;  /* 0x0001389201007387 */ /* 0x000fe80000100a00 */
[----:B------:R-:W-:Y:S04]  /*b820*/  STL.64 [R1+0x120], R136 ;  /* 0x0001208801007387 */ /* 0x000fe80000100a00 */
[----:B------:R-:W-:Y:S01]  /*b830*/  STL.64 [R1+0x128], R138 ;  /* 0x0001288a01007387 */ /* 0x000fe20000100a00 */
[C---:B------:R-:W-:Y:S03]  /*b840*/  HMMA.1688.F32.TF32 R104, R156.reuse, R36, R104 ;  /* 0x000000249c68723c */ /* 0x040fe60000081068 */
[----:B------:R-:W4:Y:S04]  /*b850*/  LDL.LU.64 R128, [R1+0x30] ;  /* 0x0000300001807983 */ /* 0x000f280000300a00 */
[----:B------:R-:W-:Y:S04]  /*b860*/  STL.64 [R1+0x110], R132 ;  /* 0x0001108401007387 */ /* 0x000fe80000100a00 */
[----:B------:R-:W-:Y:S04]  /*b870*/  STL.64 [R1+0x118], R134 ;  /* 0x0001188601007387 */ /* 0x000fe80000100a00 */
[----:B------:R-:W4:Y:S04]  /*b880*/  LDL.LU.64 R130, [R1+0x38] ;  /* 0x0000380001827983 */ /* 0x000f280000300a00 */
[----:B------:R-:W-:Y:S04]  /*b890*/  STL.64 [R1+0x100], R124 ;  /* 0x0001007c01007387 */ /* 0x000fe80000100a00 */
[----:B------:R-:W-:Y:S04]  /*b8a0*/  STL.64 [R1+0x108], R126 ;  /* 0x0001087e01007387 */ /* 0x000fe80000100a00 */
[----:B------:R-:W-:Y:S04]  /*b8b0*/  STL.64 [R1+0xf0], R120 ;  /* 0x0000f07801007387 */ /* 0x000fe80000100a00 */
[----:B------:R-:W-:Y:S04]  /*b8c0*/  STL.64 [R1+0xf8], R122 ;  /* 0x0000f87a01007387 */ /* 0x000fe80000100a00 */
[----:B------:R-:W-:Y:S04]  /*b8d0*/  STL.64 [R1+0xe0], R116 ;  /* 0x0000e07401007387 */ /* 0x000fe80000100a00 */
[----:B------:R-:W-:Y:S04]  /*b8e0*/  STL.64 [R1+0xe8], R118 ;  /* 0x0000e87601007387 */ /* 0x000fe80000100a00 */
[----:B------:R1:W-:Y:S04]  /*b8f0*/  STL.64 [R1+0xd0], R112 ;  /* 0x0000d07001007387 */ /* 0x0003e80000100a00 */
[----:B------:R2:W-:Y:S04]  /*b900*/  STL.64 [R1+0xd8], R114 ;  /* 0x0000d87201007387 */ /* 0x0005e80000100a00 */
[----:B-1----:R-:W4:Y:S04]  /*b910*/  LDL.LU.64 R112, [R1+0x1a0] ;  /* 0x0001a00001707983 */ /* 0x002f280000300a00 */
[----:B------:R-:W-:Y:S04]  /*b920*/  STL.64 [R1+0xc0], R108 ;  /* 0x0000c06c01007387 */ /* 0x000fe80000100a00 */
[----:B------:R-:W-:Y:S04]  /*b930*/  STL.64 [R1+0xc8], R110 ;  /* 0x0000c86e01007387 */ /* 0x000fe80000100a00 */
[----:B--2---:R-:W2:Y:S01]  /*b940*/  LDL.LU.64 R114, [R1+0x1a8] ;  /* 0x0001a80001727983 */ /* 0x004ea20000300a00 */
[C---:B------:R-:W-:Y:S03]  /*b950*/  HMMA.1688.F32.TF32 R100, R156.reuse, R40, R100 ;  /* 0x000000289c64723c */ /* 0x040fe60000081064 */
[----:B------:R1:W-:Y:S04]  /*b960*/  STL.64 [R1+0xb0], R104 ;  /* 0x0000b06801007387 */ /* 0x0003e80000100a00 */
[----:B------:R3:W-:Y:S01]  /*b970*/  STL.64 [R1+0xb8], R106 ;  /* 0x0000b86a01007387 */ /* 0x0007e20000100a00 */
[C---:B------:R-:W-:Y:S03]  /*b980*/  HMMA.1688.F32.TF32 R96, R156.reuse, R44, R96 ;  /* 0x0000002c9c60723c */ /* 0x040fe60000081060 */
[----:B-1----:R-:W2:Y:S05]  /*b990*/  LDL.LU.64 R104, [R1+0x1d0] ;  /* 0x0001d00001687983 */ /* 0x002eaa0000300a00 */
[C---:B------:R-:W-:Y:S01]  /*b9a0*/  HMMA.1688.F32.TF32 R92, R156.reuse, R48, R92 ;  /* 0x000000309c5c723c */ /* 0x040fe2000008105c */
[----:B---3--:R-:W3:Y:S07]  /*b9b0*/  LDL.LU.64 R106, [R1+0x1d8] ;  /* 0x0001d800016a7983 */ /* 0x008eee0000300a00 */
[C---:B------:R-:W-:Y:S08]  /*b9c0*/  HMMA.1688.F32.TF32 R88, R156.reuse, R52, R88 ;  /* 0x000000349c58723c */ /* 0x040ff00000081058 */
[C---:B------:R-:W-:Y:S08]  /*b9d0*/  HMMA.1688.F32.TF32 R84, R156.reuse, R56, R84 ;  /* 0x000000389c54723c */ /* 0x040ff00000081054 */
        /* <DEDUP_REMOVED lines=9> */
[----:B------:R-:W3:Y:S04]  /*ba70*/  LDL.LU.64 R108, [R1+0x320] ;  /* 0x00032000016c7983 */ /* 0x000ee80000300a00 */
[----:B------:R-:W-:Y:S04]  /*ba80*/  STL.64 [R1+0x60], R84 ;  /* 0x0000605401007387 */ /* 0x000fe80000100a00 */
[----:B------:R-:W-:Y:S04]  /*ba90*/  STL.64 [R1+0x68], R86 ;  /* 0x0000685601007387 */ /* 0x000fe80000100a00 */
[----:B------:R-:W3:Y:S04]  /*baa0*/  LDL.LU.64 R110, [R1+0x328] ;  /* 0x00032800016e7983 */ /* 0x000ee80000300a00 */
[----:B------:R1:W-:Y:S04]  /*bab0*/  STL.64 [R1+0x50], R80 ;  /* 0x0000505001007387 */ /* 0x0003e80000100a00 */
[----:B------:R1:W-:Y:S04]  /*bac0*/  STL.64 [R1+0x58], R82 ;  /* 0x0000585201007387 */ /* 0x0003e80000100a00 */
[----:B-1----:R-:W3:Y:S04]  /*bad0*/  LDL.LU.64 R80, [R1+0x530] ;  /* 0x0005300001507983 */ /* 0x002ee80000300a00 */
[----:B------:R-:W3:Y:S01]  /*bae0*/  LDL.LU.64 R82, [R1+0x538] ;  /* 0x0005380001527983 */ /* 0x000ee20000300a00 */
[----:B------:R-:W-:Y:S08]  /*baf0*/  HMMA.1688.F32.TF32 R76, R156, R64, R76 ;  /* 0x000000409c4c723c */ /* 0x000ff0000008104c */
[C---:B------:R-:W-:Y:S08]  /*bb00*/  HMMA.1688.F32.TF32 R244, R140.reuse, R4, R72 ;  /* 0x000000048cf4723c */ /* 0x040ff00000081048 */
[C---:B------:R-:W-:Y:S08]  /*bb10*/  HMMA.1688.F32.TF32 R72, R140.reuse, R12, R248 ;  /* 0x0000000c8c48723c */ /* 0x040ff000000810f8 */
[----:B------:R-:W-:Y:S01]  /*bb20*/  HMMA.1688.F32.TF32 R68, R140, R8, R68 ;  /* 0x000000088c44723c */ /* 0x000fe20000081044 */
[----:B------:R-:W-:Y:S04]  /*bb30*/  STL.64 [R1+0x20], R76 ;  /* 0x0000204c01007387 */ /* 0x000fe80000100a00 */
[----:B------:R-:W-:Y:S04]  /*bb40*/  STL.64 [R1+0x28], R78 ;  /* 0x0000284e01007387 */ /* 0x000fe80000100a00 */
[----:B------:R-:W3:Y:S04]  /*bb50*/  LDL.LU.64 R84, [R1+0x560] ;  /* 0x0005600001547983 */ /* 0x000ee80000300a00 */
[----:B------:R-:W3:Y:S04]  /*bb60*/  LDL.LU.64 R86, [R1+0x568] ;  /* 0x0005680001567983 */ /* 0x000ee80000300a00 */
[----:B------:R-:W-:Y:S04]  /*bb70*/  STL.64 [R1+0x1018], R246 ;  /* 0x001018f601007387 */ /* 0x000fe80000100a00 */
[----:B------:R-:W-:Y:S04]  /*bb80*/  STL.64 [R1+0x1010], R244 ;  /* 0x001010f401007387 */ /* 0x000fe80000100a00 */
[----:B------:R-:W-:Y:S04]  /*bb90*/  STL.64 [R1], R72 ;  /* 0x0000004801007387 */ /* 0x000fe80000100a00 */
[----:B------:R-:W-:Y:S04]  /*bba0*/  STL.64 [R1+0x10], R68 ;  /* 0x0000104401007387 */ /* 0x000fe80000100a00 */
[----:B------:R2:W-:Y:S01]  /*bbb0*/  STL.64 [R1+0x18], R70 ;  /* 0x0000184601007387 */ /* 0x0005e20000100a00 */
[----:B------:R-:W-:-:S03]  /*bbc0*/  IMAD.MOV.U32 R252, RZ, RZ, R75 ;  /* 0x000000fffffc7224 */ /* 0x000fc600078e004b */
[----:B------:R3:W-:Y:S04]  /*bbd0*/  STL [R1+0x8], R74 ;  /* 0x0000084a01007387 */ /* 0x0007e80000100800 */
[----:B------:R-:W3:Y:S04]  /*bbe0*/  LDL.LU.64 R88, [R1+0x580] ;  /* 0x0005800001587983 */ /* 0x000ee80000300a00 */
[----:B------:R-:W3:Y:S04]  /*bbf0*/  LDL.LU.64 R90, [R1+0x588] ;  /* 0x00058800015a7983 */ /* 0x000ee80000300a00 */
[----:B------:R-:W3:Y:S04]  /*bc00*/  LDL.LU.64 R92, [R1+0x5a0] ;  /* 0x0005a000015c7983 */ /* 0x000ee80000300a00 */
[----:B------:R-:W3:Y:S04]  /*bc10*/  LDL.LU.64 R94, [R1+0x5a8] ;  /* 0x0005a800015e7983 */ /* 0x000ee80000300a00 */
[----:B------:R-:W3:Y:S04]  /*bc20*/  LDL.LU.64 R96, [R1+0x5d0] ;  /* 0x0005d00001607983 */ /* 0x000ee80000300a00 */
[----:B------:R-:W3:Y:S01]  /*bc30*/  LDL.LU.64 R98, [R1+0x5d8] ;  /* 0x0005d80001627983 */ /* 0x000ee20000300a00 */
[C---:B----4-:R-:W-:Y:S11]  /*bc40*/  HMMA.1688.F32.TF32 R248, R140.reuse, R16, R128 ;  /* 0x000000108cf8723c */ /* 0x050ff60000081080 */
[----:B------:R-:W-:Y:S11]  /*bc50*/  @!UPT UIADD3 URZ, URZ, URZ, URZ ;  /* 0x0000003f3f3ff290 */ /* 0x000ff6000fffe03f */
[----:B------:R-:W-:Y:S01]  /*bc60*/  @!UPT UIADD3 URZ, URZ, URZ, URZ ;  /* 0x0000003f3f3ff290 */ /* 0x000fe2000fffe03f */
[----:B------:R-:W-:Y:S04]  /*bc70*/  STL.64 [R1+0xff8], R250 ;  /* 0x000ff8fa01007387 */ /* 0x000fe80000100a00 */
[----:B------:R-:W-:Y:S01]  /*bc80*/  STL.64 [R1+0xff0], R248 ;  /* 0x000ff0f801007387 */ /* 0x000fe20000100a00 */
[C---:B--2---:R-:W-:Y:S08]  /*bc90*/  HMMA.1688.F32.TF32 R68, R140.reuse, R20, R112 ;  /* 0x000000148c44723c */ /* 0x044ff00000081070 */
[C---:B---3--:R-:W-:Y:S11]  /*bca0*/  HMMA.1688.F32.TF32 R72, R140.reuse, R24, R104 ;  /* 0x000000188c48723c */ /* 0x048ff60000081068 */
[----:B------:R-:W-:Y:S04]  /*bcb0*/  @!UPT UIADD3 URZ, URZ, URZ, URZ ;  /* 0x0000003f3f3ff290 */ /* 0x000fe8000fffe03f */
[----:B------:R-:W-:Y:S04]  /*bcc0*/  STL.64 [R1+0x1008], R70 ;  /* 0x0010084601007387 */ /* 0x000fe80000100a00 */
[----:B------:R-:W-:Y:S04]  /*bcd0*/  STL.64 [R1+0x1000], R68 ;  /* 0x0010004401007387 */ /* 0x000fe80000100a00 */
[----:B------:R-:W2:Y:S04]  /*bce0*/  LDL.LU.64 R100, [R1+0x620] ;  /* 0x0006200001647983 */ /* 0x000ea80000300a00 */
[----:B------:R-:W2:Y:S04]  /*bcf0*/  LDL.LU.64 R102, [R1+0x628] ;  /* 0x0006280001667983 */ /* 0x000ea80000300a00 */
[----:B------:R-:W3:Y:S04]  /*bd00*/  LDL.LU.64 R104, [R1+0x650] ;  /* 0x0006500001687983 */ /* 0x000ee80000300a00 */
[----:B------:R-:W3:Y:S04]  /*bd10*/  LDL.LU.64 R106, [R1+0x658] ;  /* 0x00065800016a7983 */ /* 0x000ee80000300a00 */
[----:B------:R-:W-:Y:S04]  /*bd20*/  STL.64 [R1+0x1028], R74 ;  /* 0x0010284a01007387 */ /* 0x000fe80000100a00 */
[----:B------:R1:W-:Y:S04]  /*bd30*/  STL.64 [R1+0x1020], R72 ;  /* 0x0010204801007387 */ /* 0x0003e80000100a00 */
[----:B-1----:R-:W4:Y:S04]  /*bd40*/  LDL.LU.64 R72, [R1+0x750] ;  /* 0x0007500001487983 */ /* 0x002f280000300a00 */
[----:B------:R-:W4:Y:S01]  /*bd50*/  LDL.LU.64 R74, [R1+0x758] ;  /* 0x00075800014a7983 */ /* 0x000f220000300a00 */
[C---:B------:R-:W-:Y:S08]  /*bd60*/  HMMA.1688.F32.TF32 R76, R140.reuse, R28, R108 ;  /* 0x0000001c8c4c723c */ /* 0x040ff0000008106c */
[C---:B------:R-:W-:Y:S11]  /*bd70*/  HMMA.1688.F32.TF32 R80, R140.reuse, R32, R80 ;  /* 0x000000208c50723c */ /* 0x040ff60000081050 */
[----:B------:R-:W-:Y:S04]  /*bd80*/  @!UPT UIADD3 URZ, URZ, URZ, URZ ;  /* 0x0000003f3f3ff290 */ /* 0x000fe8000fffe03f */
[----:B------:R-:W-:Y:S04]  /*bd90*/  STL.64 [R1+0x1038], R78 ;  /* 0x0010384e01007387 */ /* 0x000fe80000100a00 */
[----:B------:R-:W-:Y:S04]  /*bda0*/  STL.64 [R1+0x1030], R76 ;  /* 0x0010304c01007387 */ /* 0x000fe80000100a00 */
[----:B------:R-:W-:Y:S04]  /*bdb0*/  STL.64 [R1+0x1048], R82 ;  /* 0x0010485201007387 */ /* 0x000fe80000100a00 */
[----:B------:R-:W-:Y:S04]  /*bdc0*/  STL.64 [R1+0x1040], R80 ;  /* 0x0010405001007387 */ /* 0x000fe80000100a00 */
[----:B------:R-:W4:Y:S04]  /*bdd0*/  LDL.LU.64 R68, [R1+0x640] ;  /* 0x0006400001447983 */ /* 0x000f280000300a00 */
[----:B------:R-:W4:Y:S01]  /*bde0*/  LDL.LU.64 R70, [R1+0x648] ;  /* 0x0006480001467983 */ /* 0x000f220000300a00 */
[C---:B------:R-:W-:Y:S08]  /*bdf0*/  HMMA.1688.F32.TF32 R84, R140.reuse, R36, R84 ;  /* 0x000000248c54723c */ /* 0x040ff00000081054 */
        /* <DEDUP_REMOVED lines=10> */
[----:B------:R-:W-:Y:S01]  /*bea0*/  STL.64 [R1+0x1080], R96 ;  /* 0x0010806001007387 */ /* 0x000fe20000100a00 */
[C---:B--2---:R-:W-:Y:S08]  /*beb0*/  HMMA.1688.F32.TF32 R100, R140.reuse, R52, R100 ;  /* 0x000000348c64723c */ /* 0x044ff00000081064 */
[C---:B---3--:R-:W-:Y:S08]  /*bec0*/  HMMA.1688.F32.TF32 R104, R140.reuse, R56, R104 ;  /* 0x000000388c68723c */ /* 0x048ff00000081068 */
[C---:B----4-:R-:W-:Y:S07]  /*bed0*/  HMMA.1688.F32.TF32 R108, R140.reuse, R60, R72 ;  /* 0x0000003c8c6c723c */ /* 0x050fee0000081048 */
[----:B------:R-:W-:Y:S04]  /*bee0*/  STL.64 [R1+0x1098], R102 ;  /* 0x0010986601007387 */ /* 0x000fe80000100a00 */
[----:B------:R-:W-:Y:S04]  /*bef0*/  STL.64 [R1+0x1090], R100 ;  /* 0x0010906401007387 */ /* 0x000fe80000100a00 */
[----:B------:R-:W2:Y:S04]  /*bf00*/  LDL.LU.64 R116, [R1+0x740] ;  /* 0x0007400001747983 */ /* 0x000ea80000300a00 */
[----:B------:R-:W2:Y:S04]  /*bf10*/  LDL.LU.64 R118, [R1+0x748] ;  /* 0x0007480001767983 */ /* 0x000ea80000300a00 */
[----:B------:R-:W-:Y:S04]  /*bf20*/  STL.64 [R1+0x10a8], R106 ;  /* 0x0010a86a01007387 */ /* 0x000fe80000100a00 */
[----:B------:R1:W-:Y:S04]  /*bf30*/  STL.64 [R1+0x10a0], R104 ;  /* 0x0010a06801007387 */ /* 0x0003e80000100a00 */
[----:B-1----:R-:W3:Y:S04]  /*bf40*/  LDL.LU.64 R104, [R1+0x730] ;  /* 0x0007300001687983 */ /* 0x002ee80000300a00 */
[----:B------:R-:W3:Y:S04]  /*bf50*/  LDL.LU.64 R106, [R1+0x738] ;  /* 0x00073800016a7983 */ /* 0x000ee80000300a00 */
[----:B------:R-:W4:Y:S04]  /*bf60*/  LDL.LU.64 R100, [R1+0x720] ;  /* 0x0007200001647983 */ /* 0x000f280000300a00 */
[----:B------:R-:W4:Y:S04]  /*bf70*/  LDL.LU.64 R102, [R1+0x728] ;  /* 0x0007280001667983 */ /* 0x000f280000300a00 */
[----:B------:R-:W4:Y:S04]  /*bf80*/  LDL.LU.64 R96, [R1+0x710] ;  /* 0x0007100001607983 */ /* 0x000f280000300a00 */
[----:B------:R-:W4:Y:S04]  /*bf90*/  LDL.LU.64 R98, [R1+0x718] ;  /* 0x0007180001627983 */ /* 0x000f280000300a00 */
[----:B------:R-:W-:Y:S04]  /*bfa0*/  STL.64 [R1+0x10b8], R110 ;  /* 0x0010b86e01007387 */ /* 0x000fe80000100a00 */
[----:B------:R-:W-:Y:S04]  /*bfb0*/  STL.64 [R1+0x10b0], R108 ;  /* 0x0010b06c01007387 */ /* 0x000fe80000100a00 */
[----:B------:R-:W4:Y:S04]  /*bfc0*/  LDL.LU.64 R92, [R1+0x700] ;  /* 0x00070000015c7983 */ /* 0x000f280000300a00 */
[----:B------:R-:W4:Y:S04]  /*bfd0*/  LDL.LU.64 R94, [R1+0x708] ;  /* 0x00070800015e7983 */ /* 0x000f280000300a00 */
[----:B------:R-:W4:Y:S04]  /*bfe0*/  LDL.LU.64 R88, [R1+0x6f0] ;  /* 0x0006f00001587983 */ /* 0x000f280000300a00 */
[----:B------:R-:W4:Y:S04]  /*bff0*/  LDL.LU.64 R90, [R1+0x6f8] ;  /* 0x0006f800015a7983 */ /* 0x000f280000300a00 */
        /* <DEDUP_REMOVED lines=8> */
[----:B------:R-:W4:Y:S04]  /*c080*/  LDL.LU.64 R74, [R1+0x6b8] ;  /* 0x0006b800014a7983 */ /* 0x000f280000300a00 */
[----:B------:R-:W-:Y:S04]  /*c090*/  STL.64 [R1+0x10c8], R114 ;  /* 0x0010c87201007387 */ /* 0x000fe80000100a00 */
[----:B------:R-:W-:Y:S04]  /*c0a0*/  STL.64 [R1+0x10c0], R112 ;  /* 0x0010c07001007387 */ /* 0x000fe80000100a00 */
[----:B------:R-:W4:Y:S04]  /*c0b0*/  LDL.LU.64 R68, [R1+0x6a0] ;  /* 0x0006a00001447983 */ /* 0x000f280000300a00 */
[----:B------:R-:W4:Y:S01]  /*c0c0*/  LDL.LU.64 R70, [R1+0x6a8] ;  /* 0x0006a80001467983 */ /* 0x000f220000300a00 */
[C---:B--2---:R-:W-:Y:S08]  /*c0d0*/  HMMA.1688.F32.TF32 R116, R176.reuse, R4, R116 ;  /* 0x00000004b074723c */ /* 0x044ff00000081074 */
[C---:B---3--:R-:W-:Y:S08]  /*c0e0*/  HMMA.1688.F32.TF32 R120, R176.reuse, R8, R104 ;  /* 0x00000008b078723c */ /* 0x048ff00000081068 */
[C---:B----4-:R-:W-:Y:S08]  /*c0f0*/  HMMA.1688.F32.TF32 R124, R176.reuse, R12, R100 ;  /* 0x0000000cb07c723c */ /* 0x050ff00000081064 */
[C---:B------:R-:W-:Y:S01]  /*c100*/  HMMA.1688.F32.TF32 R128, R176.reuse, R16, R96 ;  /* 0x00000010b080723c */ /* 0x040fe20000081060 */
[----:B------:R-:W-:Y:S07]  /*c110*/  STL.64 [R1+0x10d8], R118 ;  /* 0x0010d87601007387 */ /* 0x000fee0000100a00 */
[C---:B------:R-:W-:Y:S08]  /*c120*/  HMMA.1688.F32.TF32 R132, R176.reuse, R20, R92 ;  /* 0x00000014b084723c */ /* 0x040ff0000008105c */
        /* <DEDUP_REMOVED lines=20> */
[----:B------:R-:W-:Y:S03]  /*c270*/  HMMA.1688.F32.TF32 R156, R176, R44, R68 ;  /* 0x0000002cb09c723c */ /* 0x000fe60000081044 */
[----:B------:R-:W-:Y:S04]  /*c280*/  STL.64 [R1+0x1158], R150 ;  /* 0x0011589601007387 */ /* 0x000fe80000100a00 */
[----:B------:R-:W-:Y:S04]  /*c290*/  STL.64 [R1+0x1150], R148 ;  /* 0x0011509401007387 */ /* 0x000fe80000100a00 */
[----:B------:R-:W-:Y:S04]  /*c2a0*/  STL.64 [R1+0x1168], R154 ;  /* 0x0011689a01007387 */ /* 0x000fe80000100a00 */
[----:B------:R-:W-:Y:S04]  /*c2b0*/  STL.64 [R1+0x1160], R152 ;  /* 0x0011609801007387 */ /* 0x000fe80000100a00 */
[----:B------:R-:W2:Y:S04]  /*c2c0*/  LDL.LU.64 R68, [R1+0x690] ;  /* 0x0006900001447983 */ /* 0x000ea80000300a00 */
[----:B------:R-:W2:Y:S04]  /*c2d0*/  LDL.LU.64 R70, [R1+0x698] ;  /* 0x0006980001467983 */ /* 0x000ea80000300a00 */
[----:B-1----:R-:W3:Y:S04]  /*c2e0*/  LDL.LU.64 R144, [R1+0x680] ;  /* 0x0006800001907983 */ /* 0x002ee80000300a00 */
[----:B------:R-:W3:Y:S04]  /*c2f0*/  LDL.LU.64 R146, [R1+0x688] ;  /* 0x0006880001927983 */ /* 0x000ee80000300a00 */
[----:B------:R-:W4:Y:S04]  /*c300*/  LDL.LU.64 R140, [R1+0x670] ;  /* 0x00067000018c7983 */ /* 0x000f280000300a00 */
        /* <DEDUP_REMOVED lines=35> */
[----:B------:R-:W-:Y:S04]  /*c540*/  STL.64 [R1+0x1178], R158 ;  /* 0x0011789e01007387 */ /* 0x000fe80000100a00 */
[----:B------:R-:W-:Y:S01]  /*c550*/  STL.64 [R1+0x1170], R156 ;  /* 0x0011709c01007387 */ /* 0x000fe20000100a00 */
[----:B------:R-:W-:-:S02]  /*c560*/  IMAD.MOV.U32 R248, RZ, RZ, R39 ;  /* 0x000000fffff87224 */ /* 0x000fc400078e0027 */
[----:B------:R-:W-:Y:S01]  /*c570*/  IMAD.MOV.U32 R249, RZ, RZ, R38 ;  /* 0x000000fffff97224 */ /* 0x000fe200078e0026 */
[C---:B--2---:R-:W-:Y:S01]  /*c580*/  HMMA.1688.F32.TF32 R160, R176.reuse, R48, R68 ;  /* 0x00000030b0a0723c */ /* 0x044fe20000081044 */
[----:B------:R-:W2:Y:S04]  /*c590*/  LDL.LU.64 R68, [R1+0x420] ;  /* 0x0004200001447983 */ /* 0x000ea80000300a00 */
[----:B------:R-:W2:Y:S03]  /*c5a0*/  LDL.LU.64 R70, [R1+0x428] ;  /* 0x0004280001467983 */ /* 0x000ea60000300a00 */
[----:B---3--:R-:W-:Y:S11]  /*c5b0*/  HMMA.1688.F32.TF32 R164, R176, R52, R144 ;  /* 0x00000034b0a4723c */ /* 0x008ff60000081090 */
[----:B------:R-:W-:Y:S04]  /*c5c0*/  @!UPT UIADD3 URZ, URZ, URZ, URZ ;  /* 0x0000003f3f3ff290 */ /* 0x000fe8000fffe03f */
[----:B------:R-:W-:Y:S04]  /*c5d0*/  STL.64 [R1+0x1188], R162 ;  /* 0x001188a201007387 */ /* 0x000fe80000100a00 */
[----:B------:R-:W-:Y:S04]  /*c5e0*/  STL.64 [R1+0x1180], R160 ;  /* 0x001180a001007387 */ /* 0x000fe80000100a00 */
[----:B------:R-:W-:Y:S04]  /*c5f0*/  STL.64 [R1+0x1198], R166 ;  /* 0x001198a601007387 */ /* 0x000fe80000100a00 */
[----:B------:R-:W-:Y:S04]  /*c600*/  STL.64 [R1+0x1190], R164 ;  /* 0x001190a401007387 */ /* 0x000fe80000100a00 */
[----:B------:R-:W3:Y:S04]  /*c610*/  LDL.LU R39, [R1+0x1260] ;  /* 0x0012600001277983 */ /* 0x000ee80000300800 */
[----:B------:R-:W3:Y:S01]  /*c620*/  LDL.LU R38, [R1+0x125c] ;  /* 0x00125c0001267983 */ /* 0x000ee20000300800 */
[----:B------:R-:W-:-:S02]  /*c630*/  IMAD.MOV.U32 R250, RZ, RZ, R23 ;  /* 0x000000fffffa7224 */ /* 0x000fc400078e0017 */
[----:B------:R-:W-:Y:S01]  /*c640*/  IMAD.MOV.U32 R251, RZ, RZ, R22 ;  /* 0x000000fffffb7224 */ /* 0x000fe200078e0016 */
[----:B------:R-:W3:Y:S04]  /*c650*/  LDL.LU R23, [R1+0x1258] ;  /* 0x0012580001177983 */ /* 0x000ee80000300800 */
[----:B------:R-:W3:Y:S01]  /*c660*/  LDL.LU R22, [R1+0x1254] ;  /* 0x0012540001167983 */ /* 0x000ee20000300800 */
[C---:B----4-:R-:W-:Y:S08]  /*c670*/  HMMA.1688.F32.TF32 R188, R236.reuse, R12, R120 ;  /* 0x0000000cecbc723c */ /* 0x050ff00000081078 */
[C---:B------:R-:W-:Y:S08]  /*c680*/  HMMA.1688.F32.TF32 R208, R236.reuse, R32, R100 ;  /* 0x00000020ecd0723c */ /* 0x040ff00000081064 */
[C---:B------:R-:W-:Y:S08]  /*c690*/  HMMA.1688.F32.TF32 R216, R236.reuse, R40, R92 ;  /* 0x00000028ecd8723c */ /* 0x040ff0000008105c */
[C---:B------:R-:W-:Y:S08]  /*c6a0*/  HMMA.1688.F32.TF32 R220, R236.reuse, R44, R88 ;  /* 0x0000002cecdc723c */ /* 0x040ff00000081058 */
[C---:B------:R-:W-:Y:S08]  /*c6b0*/  HMMA.1688.F32.TF32 R224, R236.reuse, R48, R84 ;  /* 0x00000030ece0723c */ /* 0x040ff00000081054 */
[C---:B------:R-:W-:Y:S08]  /*c6c0*/  HMMA.1688.F32.TF32 R72, R236.reuse, R60, R72 ;  /* 0x0000003cec48723c */ /* 0x040ff00000081048 */
[----:B------:R-:W-:Y:S11]  /*c6d0*/  HMMA.1688.F32.TF32 R212, R236, R36, R96 ;  /* 0x00000024ecd4723c */ /* 0x000ff60000081060 */
[----:B------:R-:W-:Y:S05]  /*c6e0*/  @!UPT UIADD3 URZ, URZ, URZ, URZ ;  /* 0x0000003f3f3ff290 */ /* 0x000fea000fffe03f */
[----:B------:R-:W-:Y:S02]  /*c6f0*/  IMAD.MOV.U32 R48, RZ, RZ, R72 ;  /* 0x000000ffff307224 */ /* 0x000fe400078e0048 */
[----:B------:R-:W-:Y:S02]  /*c700*/  IMAD.MOV.U32 R45, RZ, RZ, R73 ;  /* 0x000000ffff2d7224 */ /* 0x000fe400078e0049 */
[----:B------:R-:W-:Y:S02]  /*c710*/  IMAD.MOV.U32 R72, RZ, RZ, R35 ;  /* 0x000000ffff487224 */ /* 0x000fe400078e0023 */
[----:B------:R-:W-:Y:S02]  /*c720*/  IMAD.MOV.U32 R44, RZ, RZ, R74 ;  /* 0x000000ffff2c7224 */ /* 0x000fe400078e004a */
[----:B------:R-:W-:Y:S02]  /*c730*/  IMAD.MOV.U32 R73, RZ, RZ, R34 ;  /* 0x000000ffff497224 */ /* 0x000fe400078e0022 */
[----:B------:R-:W-:-:S02]  /*c740*/  IMAD.MOV.U32 R41, RZ, RZ, R75 ;  /* 0x000000ffff297224 */ /* 0x000fc400078e004b */
[----:B------:R-:W-:Y:S02]  /*c750*/  IMAD.MOV.U32 R74, RZ, RZ, R43 ;  /* 0x000000ffff4a7224 */ /* 0x000fe400078e002b */
[----:B------:R-:W-:Y:S01]  /*c760*/  IMAD.MOV.U32 R75, RZ, RZ, R42 ;  /* 0x000000ffff4b7224 */ /* 0x000fe200078e002a */
[C---:B------:R-:W-:Y:S08]  /*c770*/  HMMA.1688.F32.TF32 R228, R236.reuse, R52, R80 ;  /* 0x00000034ece4723c */ /* 0x040ff00000081050 */
[----:B--2---:R-:W-:Y:S11]  /*c780*/  HMMA.1688.F32.TF32 R68, R236, R64, R68 ;  /* 0x00000040ec44723c */ /* 0x004ff60000081044 */
[----:B------:R-:W-:Y:S11]  /*c790*/  @!UPT UIADD3 URZ, URZ, URZ, URZ ;  /* 0x0000003f3f3ff290 */ /* 0x000ff6000fffe03f */
[----:B------:R-:W-:Y:S02]  /*c7a0*/  @!UPT UIADD3 URZ, URZ, URZ, URZ ;  /* 0x0000003f3f3ff290 */ /* 0x000fe4000fffe03f */
[----:B------:R-:W-:Y:S02]  /*c7b0*/  IMAD.MOV.U32 R40, RZ, RZ, R68 ;  /* 0x000000ffff287224 */ /* 0x000fe400078e0044 */
[----:B------:R-:W-:Y:S02]  /*c7c0*/  IMAD.MOV.U32 R12, RZ, RZ, R69 ;  /* 0x000000ffff0c7224 */ /* 0x000fe400078e0045 */
[----:B------:R-:W-:Y:S02]  /*c7d0*/  IMAD.MOV.U32 R68, RZ, RZ, R27 ;  /* 0x000000ffff447224 */ /* 0x000fe400078e001b */
[----:B------:R-:W-:Y:S01]  /*c7e0*/  IMAD.MOV.U32 R3, RZ, RZ, R70 ;  /* 0x000000ffff037224 */ /* 0x000fe200078e0046 */
[----:B------:R-:W2:Y:S01]  /*c7f0*/  LDL.LU R27, [R1+0x1250] ;  /* 0x00125000011b7983 */ /* 0x000ea20000300800 */
[----:B------:R-:W-:Y:S02]  /*c800*/  IMAD.MOV.U32 R69, RZ, RZ, R26 ;  /* 0x000000ffff457224 */ /* 0x000fe400078e001a */
[----:B------:R-:W-:Y:S01]  /*c810*/  IMAD.MOV.U32 R0, RZ, RZ, R71 ;  /* 0x000000ffff007224 */ /* 0x000fe200078e0047 */
[----:B------:R-:W4:Y:S01]  /*c820*/  LDL.LU R26, [R1+0x124c] ;  /* 0x00124c00011a7983 */ /* 0x000f220000300800 */
[----:B------:R-:W-:-:S02]  /*c830*/  IMAD.MOV.U32 R70, RZ, RZ, R31 ;  /* 0x000000ffff467224 */ /* 0x000fc400078e001f */
[----:B------:R-:W-:Y:S01]  /*c840*/  IMAD.MOV.U32 R71, RZ, RZ, R30 ;  /* 0x000000ffff477224 */ /* 0x000fe200078e001e */
[----:B------:R-:W4:Y:S04]  /*c850*/  LDL.LU R31, [R1+0x1248] ;  /* 0x00124800011f7983 */ /* 0x000f280000300800 */
        /* <DEDUP_REMOVED lines=8> */
[----:B------:R-:W4:Y:S01]  /*c8e0*/  LDL.LU R103, [R1+0x7fc] ;  /* 0x0007fc0001677983 */ /* 0x000f220000300800 */
[----:B---3--:R-:W-:-:S03]  /*c8f0*/  IMAD.MOV.U32 R80, RZ, RZ, R38 ;  /* 0x000000ffff507224 */ /* 0x008fc600078e0026 */
[----:B------:R-:W3:Y:S01]  /*c900*/  LDL.LU R96, [R1+0x7e0] ;  /* 0x0007e00001607983 */ /* 0x000ee20000300800 */
[----:B------:R-:W-:-:S03]  /*c910*/  IMAD.MOV.U32 R81, RZ, RZ, R39 ;  /* 0x000000ffff517224 */ /* 0x000fc600078e0027 */
[----:B------:R-:W3:Y:S04]  /*c920*/  LDL.LU R97, [R1+0x7e4] ;  /* 0x0007e40001617983 */ /* 0x000ee80000300800 */
[----:B------:R-:W3:Y:S04]  /*c930*/  LDL.LU R98, [R1+0x7e8] ;  /* 0x0007e80001627983 */ /* 0x000ee80000300800 */
[----:B------:R-:W3:Y:S04]  /*c940*/  LDL.LU R99, [R1+0x7ec] ;  /* 0x0007ec0001637983 */ /* 0x000ee80000300800 */
[----:B------:R-:W3:Y:S04]  /*c950*/  LDL.LU R38, [R1+0x1230] ;  /* 0x0012300001267983 */ /* 0x000ee80000300800 */
[----:B------:R-:W3:Y:S01]  /*c960*/  LDL.LU R39, [R1+0x122c] ;  /* 0x00122c0001277983 */ /* 0x000ee20000300800 */
[----:B------:R-:W-:-:S02]  /*c970*/  IMAD.MOV.U32 R82, RZ, RZ, R46 ;  /* 0x000000ffff527224 */ /* 0x000fc400078e002e */
[----:B------:R-:W-:Y:S01]  /*c980*/  IMAD.MOV.U32 R83, RZ, RZ, R47 ;  /* 0x000000ffff537224 */ /* 0x000fe200078e002f */
[----:B------:R-:W3:Y:S04]  /*c990*/  LDL.LU R46, [R1+0x1228] ;  /* 0x00122800012e7983 */ /* 0x000ee80000300800 */
[----:B------:R-:W3:Y:S01]  /*c9a0*/  LDL.LU R47, [R1+0x1224] ;  /* 0x00122400012f7983 */ /* 0x000ee20000300800 */
[----:B------:R-:W-:Y:S02]  /*c9b0*/  IMAD.MOV.U32 R86, RZ, RZ, R22 ;  /* 0x000000ffff567224 */ /* 0x000fe400078e0016 */
[----:B------:R-:W-:Y:S02]  /*c9c0*/  IMAD.MOV.U32 R87, RZ, RZ, R23 ;  /* 0x000000ffff577224 */ /* 0x000fe400078e0017 */
[----:B--2---:R-:W-:-:S02]  /*c9d0*/  IMAD.MOV.U32 R85, RZ, RZ, R27 ;  /* 0x000000ffff557224 */ /* 0x004fc400078e001b */
[----:B----4-:R-:W-:Y:S02]  /*c9e0*/  IMAD.MOV.U32 R84, RZ, RZ, R26 ;  /* 0x000000ffff547224 */ /* 0x010fe400078e001a */
[----:B------:R-:W-:Y:S02]  /*c9f0*/  IMAD.MOV.U32 R91, RZ, RZ, R31 ;  /* 0x000000ffff5b7224 */ /* 0x000fe400078e001f */
[----:B------:R-:W-:Y:S02]  /*ca00*/  IMAD.MOV.U32 R90, RZ, RZ, R30 ;  /* 0x000000ffff5a7224 */ /* 0x000fe400078e001e */
[----:B------:R-:W-:Y:S02]  /*ca10*/  IMAD.MOV.U32 R89, RZ, RZ, R35 ;  /* 0x000000ffff597224 */ /* 0x000fe400078e0023 */
[----:B------:R-:W-:Y:S02]  /*ca20*/  IMAD.MOV.U32 R88, RZ, RZ, R34 ;  /* 0x000000ffff587224 */ /* 0x000fe400078e0022 */
[----:B------:R-:W-:-:S02]  /*ca30*/  IMAD.MOV.U32 R93, RZ, RZ, R43 ;  /* 0x000000ffff5d7224 */ /* 0x000fc400078e002b */
[----:B------:R-:W-:Y:S02]  /*ca40*/  IMAD.MOV.U32 R92, RZ, RZ, R42 ;  /* 0x000000ffff5c7224 */ /* 0x000fe400078e002a */
[----:B------:R-:W2:Y:S04]  /*ca50*/  LDL.LU R42, [R1+0x1220] ;  /* 0x00122000012a7983 */ /* 0x000ea80000300800 */
[----:B------:R-:W2:Y:S01]  /*ca60*/  LDL.LU R43, [R1+0x121c] ;  /* 0x00121c00012b7983 */ /* 0x000ea20000300800 */
[----:B---3--:R-:W-:-:S03]  /*ca70*/  IMAD.MOV.U32 R94, RZ, RZ, R38 ;  /* 0x000000ffff5e7224 */ /* 0x008fc600078e0026 */
[----:B------:R-:W3:Y:S01]  /*ca80*/  LDL.LU R38, [R1+0x1218] ;  /* 0x0012180001267983 */ /* 0x000ee20000300800 */
[----:B------:R-:W-:-:S03]  /*ca90*/  IMAD.MOV.U32 R95, RZ, RZ, R39 ;  /* 0x000000ffff5f7224 */ /* 0x000fc600078e0027 */
[----:B------:R-:W3:Y:S04]  /*caa0*/  LDL.LU R39, [R1+0x1214] ;  /* 0x0012140001277983 */ /* 0x000ee80000300800 */
[----:B------:R-:W4:Y:S04]  /*cab0*/  LDL.LU R34, [R1+0x1210] ;  /* 0x0012100001227983 */ /* 0x000f280000300800 */
[----:B------:R-:W4:Y:S04]  /*cac0*/  LDL.LU R35, [R1+0x120c] ;  /* 0x00120c0001237983 */ /* 0x000f280000300800 */
[----:B------:R-:W2:Y:S04]  /*cad0*/  LDL.LU R30, [R1+0x1208] ;  /* 0x00120800011e7983 */ /* 0x000ea80000300800 */
[----:B------:R-:W2:Y:S04]  /*cae0*/  LDL.LU R31, [R1+0x1204] ;  /* 0x00120400011f7983 */ /* 0x000ea80000300800 */
[----:B------:R-:W3:Y:S04]  /*caf0*/  LDL.LU R26, [R1+0x1200] ;  /* 0x00120000011a7983 */ /* 0x000ee80000300800 */
[----:B------:R-:W3:Y:S04]  /*cb00*/  LDL.LU R27, [R1+0x11fc] ;  /* 0x0011fc00011b7983 */ /* 0x000ee80000300800 */
[----:B------:R-:W3:Y:S04]  /*cb10*/  LDL.LU R22, [R1+0x11f8] ;  /* 0x0011f80001167983 */ /* 0x000ee80000300800 */
[----:B------:R-:W3:Y:S01]  /*cb20*/  LDL.LU R23, [R1+0x11f4] ;  /* 0x0011f40001177983 */ /* 0x000ee20000300800 */
[----:B------:R-:W-:Y:S07]  /*cb30*/  HMMA.1688.F32.TF32 R180, R236, R4, R128 ;  /* 0x00000004ecb4723c */ /* 0x000fee0000081080 */
[----:B------:R-:W-:-:S05]  /*cb40*/  LOP3.LUT R5, R2, 0x20, RZ, 0x3c, !PT ;  /* 0x0000002002057812 */ /* 0x000fca00078e3cff */
[----:B------:R-:W-:Y:S04]  /*cb50*/  LDS R241, [R5+0x2000] ;  /* 0x0020000005f17984 */ /* 0x000fe80000000800 */
[----:B------:R-:W4:Y:S01]  /*cb60*/  LDS R243, [R5+0x3000] ;  /* 0x0030000005f37984 */ /* 0x000f220000000800 */
[----:B------:R-:W-:Y:S01]  /*cb70*/  HMMA.1688.F32.TF32 R232, R236, R56, R76 ;  /* 0x00000038ece8723c */ /* 0x000fe2000008104c */
[----:B------:R-:W-:-:S06]  /*cb80*/  IMAD.MOV.U32 R244, RZ, RZ, R7 ;  /* 0x000000fffff47224 */ /* 0x000fcc00078e0007 */
[----:B------:R-:W-:Y:S02]  /*cb90*/  IMAD.MOV.U32 R76, RZ, RZ, R18 ;  /* 0x000000ffff4c7224 */ /* 0x000fe400078e0012 */
[----:B------:R-:W3:Y:S01]  /*cba0*/  LDL.LU R18, [R1+0x11f0] ;  /* 0x0011f00001127983 */ /* 0x000ee20000300800 */
[----:B------:R-:W-:Y:S02]  /*cbb0*/  IMAD.MOV.U32 R77, RZ, RZ, R19 ;  /* 0x000000ffff4d7224 */ /* 0x000fe400078e0013 */
[----:B------:R-:W-:Y:S01]  /*cbc0*/  IMAD.MOV.U32 R78, RZ, RZ, R14 ;  /* 0x000000ffff4e7224 */ /* 0x000fe200078e000e */
[----:B------:R-:W3:Y:S01]  /*cbd0*/  LDL.LU R19, [R1+0x11ec] ;  /* 0x0011ec0001137983 */ /* 0x000ee20000300800 */
[----:B------:R-:W-:-:S03]  /*cbe0*/  IMAD.MOV.U32 R79, RZ, RZ, R6 ;  /* 0x000000ffff4f7224 */ /* 0x000fc600078e0006 */
[----:B------:R-:W3:Y:S01]  /*cbf0*/  LDL.LU R14, [R1+0x11e8] ;  /* 0x0011e800010e7983 */ /* 0x000ee20000300800 */
[----:B------:R-:W-:-:S03]  /*cc00*/  IMAD.MOV.U32 R245, RZ, RZ, R10 ;  /* 0x000000fffff57224 */ /* 0x000fc600078e000a */
[----:B------:R-:W3:Y:S01]  /*cc10*/  LDL.LU R6, [R1+0x11e4] ;  /* 0x0011e40001067983 */ /* 0x000ee20000300800 */
[----:B------:R-:W-:-:S03]  /*cc20*/  IMAD.MOV.U32 R246, RZ, RZ, R11 ;  /* 0x000000fffff67224 */ /* 0x000fc600078e000b */
[----:B------:R-:W3:Y:S04]  /*cc30*/  LDL.LU R7, [R1+0x11e0] ;  /* 0x0011e00001077983 */ /* 0x000ee80000300800 */
[----:B------:R-:W3:Y:S04]  /*cc40*/  LDL.LU R10, [R1+0x11dc] ;  /* 0x0011dc00010a7983 */ /* 0x000ee80000300800 */
[----:B------:R-:W3:Y:S01]  /*cc50*/  LDL.LU R11, [R1+0x11d8] ;  /* 0x0011d800010b7983 */ /* 0x000ee20000300800 */
[----:B------:R-:W-:-:S03]  /*cc60*/  IMAD.MOV.U32 R247, RZ, RZ, R15 ;  /* 0x000000fffff77224 */ /* 0x000fc600078e000f */
[----:B------:R-:W3:Y:S01]  /*cc70*/  LDL.LU R15, [R1+0x11d4] ;  /* 0x0011d400010f7983 */ /* 0x000ee20000300800 */
[C---:B----4-:R-:W-:Y:S08]  /*cc80*/  HMMA.1688.F32.TF32 R72, R240.reuse, R34, R72 ;  /* 0x00000022f048723c */ /* 0x050ff00000081048 */
[C---:B--2---:R-:W-:Y:S08]  /*cc90*/  HMMA.1688.F32.TF32 R76, R240.reuse, R30, R76 ;  /* 0x0000001ef04c723c */ /* 0x044ff0000008104c */
[C---:B---3--:R-:W-:Y:S08]  /*cca0*/  HMMA.1688.F32.TF32 R80, R240.reuse, R26, R80 ;  /* 0x0000001af050723c */ /* 0x048ff00000081050 */
[C---:B------:R-:W-:Y:S08]  /*ccb0*/  HMMA.1688.F32.TF32 R84, R240.reuse, R22, R84 ;  /* 0x00000016f054723c */ /* 0x040ff00000081054 */
[C---:B------:R-:W-:Y:S11]  /*ccc0*/  HMMA.1688.F32.TF32 R68, R240.reuse, R38, R68 ;  /* 0x00000026f044723c */ /* 0x040ff60000081044 */
[----:B------:R-:W-:Y:S04]  /*ccd0*/  @!UPT UIADD3 URZ, URZ, URZ, URZ ;  /* 0x0000003f3f3ff290 */ /* 0x000fe8000fffe03f */
[----:B------:R-:W-:Y:S04]  /*cce0*/  STL.64 [R1+0x7d0], R84 ;  /* 0x0007d05401007387 */ /* 0x000fe80000100a00 */
[----:B------:R-:W-:Y:S04]  /*ccf0*/  STL.64 [R1+0x7d8], R86 ;  /* 0x0007d85601007387 */ /* 0x000fe80000100a00 */
[----:B------:R-:W-:Y:S04]  /*cd00*/  STL.64 [R1+0x7c0], R80 ;  /* 0x0007c05001007387 */ /* 0x000fe80000100a00 */
[----:B------:R-:W-:Y:S04]  /*cd10*/  STL.64 [R1+0x7c8], R82 ;  /* 0x0007c85201007387 */ /* 0x000fe80000100a00 */
[----:B------:R-:W-:Y:S04]  /*cd20*/  STL.64 [R1+0x7b0], R76 ;  /* 0x0007b04c01007387 */ /* 0x000fe80000100a00 */
[----:B------:R1:W-:Y:S04]  /*cd30*/  STL.64 [R1+0x7b8], R78 ;  /* 0x0007b84e01007387 */ /* 0x0003e80000100a00 */
[----:B------:R-:W-:Y:S04]  /*cd40*/  STL.64 [R1+0x7a0], R72 ;  /* 0x0007a04801007387 */ /* 0x000fe80000100a00 */
[----:B------:R2:W-:Y:S01]  /*cd50*/  STL.64 [R1+0x7a8], R74 ;  /* 0x0007a84a01007387 */ /* 0x0005e20000100a00 */
[C---:B-1----:R-:W-:Y:S08]  /*cd60*/  HMMA.1688.F32.TF32 R76, R240.reuse, R42, R248 ;  /* 0x0000002af04c723c */ /* 0x042ff000000810f8 */
[----:B--2---:R-:W-:Y:S01]  /*cd70*/  HMMA.1688.F32.TF32 R72, R240, R46, R244 ;  /* 0x0000002ef048723c */ /* 0x004fe200000810f4 */
[----:B------:R1:W-:Y:S04]  /*cd80*/  STL.64 [R1+0x790], R68 ;  /* 0x0007904401007387 */ /* 0x0003e80000100a00 */
[----:B------:R2:W-:Y:S04]  /*cd90*/  STL.64 [R1+0x798], R70 ;  /* 0x0007984601007387 */ /* 0x0005e80000100a00 */
[----:B-1----:R-:W3:Y:S01]  /*cda0*/  LDL.LU R68, [R1+0x370] ;  /* 0x0003700001447983 */ /* 0x002ee20000300800 */
[----:B------:R-:W-:-:S05]  /*cdb0*/  IMAD.MOV.U32 R69, RZ, RZ, R54 ;  /* 0x000000ffff457224 */ /* 0x000fca00078e0036 */
[----:B------:R-:W-:Y:S01]  /*cdc0*/  STL.64 [R1+0x780], R76 ;  /* 0x0007804c01007387 */ /* 0x000fe20000100a00 */
[----:B--2---:R-:W-:-:S03]  /*cdd0*/  IMAD.MOV.U32 R70, RZ, RZ, R58 ;  /* 0x000000ffff467224 */ /* 0x004fc600078e003a */
[----:B------:R-:W-:Y:S01]  /*cde0*/  STL.64 [R1+0x788], R78 ;  /* 0x0007884e01007387 */ /* 0x000fe20000100a00 */
[----:B------:R-:W-:-:S03]  /*cdf0*/  IMAD.MOV.U32 R71, RZ, RZ, R62 ;  /* 0x000000ffff477224 */ /* 0x000fc600078e003e */
[----:B------:R1:W-:Y:S04]  /*ce00*/  STL.64 [R1+0x770], R72 ;  /* 0x0007704801007387 */ /* 0x0003e80000100a00 */
[----:B------:R2:W-:Y:S04]  /*ce10*/  STL.64 [R1+0x778], R74 ;  /* 0x0007784a01007387 */ /* 0x0005e80000100a00 */
[----:B------:R-:W4:Y:S04]  /*ce20*/  LDL.LU R54, [R1+0x11d0] ;  /* 0x0011d00001367983 */ /* 0x000f280000300800 */
[----:B------:R-:W3:Y:S04]  /*ce30*/  LDL.LU R58, [R1+0x11cc] ;  /* 0x0011cc00013a7983 */ /* 0x000ee80000300800 */
[----:B------:R-:W4:Y:S01]  /*ce40*/  LDL.LU R62, [R1+0x11c8] ;  /* 0x0011c800013e7983 */ /* 0x000f220000300800 */
[C---:B------:R-:W-:Y:S03]  /*ce50*/  HMMA.1688.F32.TF32 R88, R240.reuse, R18, R88 ;  /* 0x00000012f058723c */ /* 0x040fe60000081058 */
[----:B-1----:R-:W4:Y:S04]  /*ce60*/  LDL.LU R72, [R1+0x380] ;  /* 0x0003800001487983 */ /* 0x002f280000300800 */
[----:B------:R-:W4:Y:S01]  /*ce70*/  LDL.LU R73, [R1+0x384] ;  /* 0x0003840001497983 */ /* 0x000f220000300800 */
[C---:B------:R-:W-:Y:S03]  /*ce80*/  HMMA.1688.F32.TF32 R96, R240.reuse, R10, R96 ;  /* 0x0000000af060723c */ /* 0x040fe60000081060 */
[----:B--2---:R-:W2:Y:S04]  /*ce90*/  LDL.LU R74, [R1+0x388] ;  /* 0x00038800014a7983 */ /* 0x004ea80000300800 */
[----:B------:R-:W2:Y:S01]  /*cea0*/  LDL.LU R75, [R1+0x38c] ;  /* 0x00038c00014b7983 */ /* 0x000ea20000300800 */
[----:B------:R-:W-:Y:S03]  /*ceb0*/  HMMA.1688.F32.TF32 R100, R240, R6, R100 ;  /* 0x00000006f064723c */ /* 0x000fe60000081064 */
[----:B------:R-:W2:Y:S04]  /*cec0*/  LDL.LU R80, [R1+0x3a0] ;  /* 0x0003a00001507983 */ /* 0x000ea80000300800 */
[----:B------:R-:W2:Y:S04]  /*ced0*/  LDL.LU R81, [R1+0x3a4] ;  /* 0x0003a40001517983 */ /* 0x000ea80000300800 */
[----:B------:R-:W2:Y:S04]  /*cee0*/  LDL.LU R82, [R1+0x3a8] ;  /* 0x0003a80001527983 */ /* 0x000ea80000300800 */
[----:B------:R-:W2:Y:S01]  /*cef0*/  LDL.LU R83, [R1+0x3ac] ;  /* 0x0003ac0001537983 */ /* 0x000ea20000300800 */
[----:B------:R-:W-:-:S03]  /*cf00*/  IMAD.MOV.U32 R37, RZ, RZ, R88 ;  /* 0x000000ffff257224 */ /* 0x000fc600078e0058 */
[----:B------:R-:W2:Y:S01]  /*cf10*/  LDL.LU R84, [R1+0x3b0] ;  /* 0x0003b00001547983 */ /* 0x000ea20000300800 */
[----:B------:R-:W-:-:S03]  /*cf20*/  IMAD.MOV.U32 R36, RZ, RZ, R89 ;  /* 0x000000ffff247224 */ /* 0x000fc600078e0059 */
[----:B------:R-:W2:Y:S01]  /*cf30*/  LDL.LU R85, [R1+0x3b4] ;  /* 0x0003b40001557983 */ /* 0x000ea20000300800 */
[----:B------:R-:W-:-:S03]  /*cf40*/  IMAD.MOV.U32 R33, RZ, RZ, R90 ;  /* 0x000000ffff217224 */ /* 0x000fc600078e005a */
[----:B------:R-:W2:Y:S01]  /*cf50*/  LDL.LU R86, [R1+0x3b8] ;  /* 0x0003b80001567983 */ /* 0x000ea20000300800 */
[----:B------:R-:W-:Y:S03]  /*cf60*/  HMMA.1688.F32.TF32 R204, R236, R28, R104 ;  /* 0x0000001ceccc723c */ /* 0x000fe60000081068 */
[----:B------:R-:W2:Y:S01]  /*cf70*/  LDL.LU R87, [R1+0x3bc] ;  /* 0x0003bc0001577983 */ /* 0x000ea20000300800 */
[----:B------:R-:W-:-:S03]  /*cf80*/  IMAD.MOV.U32 R32, RZ, RZ, R91 ;  /* 0x000000ffff207224 */ /* 0x000fc600078e005b */
[----:B------:R-:W2:Y:S01]  /*cf90*/  LDL.LU R88, [R1+0x3c0] ;  /* 0x0003c00001587983 */ /* 0x000ea20000300800 */
[----:B------:R-:W-:-:S03]  /*cfa0*/  IMAD.MOV.U32 R29, RZ, RZ, R96 ;  /* 0x000000ffff1d7224 */ /* 0x000fc600078e0060 */
[----:B------:R-:W2:Y:S01]  /*cfb0*/  LDL.LU R89, [R1+0x3c4] ;  /* 0x0003c40001597983 */ /* 0x000ea20000300800 */
[C---:B------:R-:W-:Y:S01]  /*cfc0*/  HMMA.1688.F32.TF32 R200, R236.reuse, R24, R108 ;  /* 0x00000018ecc8723c */ /* 0x040fe2000008106c */
[----:B------:R-:W-:Y:S02]  /*cfd0*/  IMAD.MOV.U32 R28, RZ, RZ, R97 ;  /* 0x000000ffff1c7224 */ /* 0x000fe400078e0061 */
[----:B------:R-:W2:Y:S04]  /*cfe0*/  LDL.LU R90, [R1+0x3c8] ;  /* 0x0003c800015a7983 */ /* 0x000ea80000300800 */
[----:B------:R-:W2:Y:S01]  /*cff0*/  LDL.LU R91, [R1+0x3cc] ;  /* 0x0003cc00015b7983 */ /* 0x000ea20000300800 */
[----:B------:R-:W-:Y:S01]  /*d000*/  IMAD.MOV.U32 R25, RZ, RZ, R98 ;  /* 0x000000ffff197224 */ /* 0x000fe200078e0062 */
[----:B------:R-:W-:Y:S02]  /*d010*/  HMMA.1688.F32.TF32 R196, R236, R20, R112 ;  /* 0x00000014ecc4723c */ /* 0x000fe40000081070 */
[----:B------:R-:W2:Y:S01]  /*d020*/  LDL.LU R96, [R1+0x3e0] ;  /* 0x0003e00001607983 */ /* 0x000ea20000300800 */
[----:B------:R-:W-:-:S03]  /*d030*/  IMAD.MOV.U32 R24, RZ, RZ, R99 ;  /* 0x000000ffff187224 */ /* 0x000fc600078e0063 */
[----:B------:R-:W2:Y:S01]  /*d040*/  LDL.LU R97, [R1+0x3e4] ;  /* 0x0003e40001617983 */ /* 0x000ea20000300800 */
[----:B------:R-:W-:Y:S01]  /*d050*/  IMAD.MOV.U32 R21, RZ, RZ, R100 ;  /* 0x000000ffff157224 */ /* 0x000fe200078e0064 */
[----:B------:R-:W-:Y:S02]  /*d060*/  HMMA.1688.F32.TF32 R192, R236, R16, R116 ;  /* 0x00000010ecc0723c */ /* 0x000fe40000081074 */
[----:B------:R-:W2:Y:S01]  /*d070*/  LDL.LU R98, [R1+0x3e8] ;  /* 0x0003e80001627983 */ /* 0x000ea20000300800 */
[----:B------:R-:W-:-:S03]  /*d080*/  IMAD.MOV.U32 R20, RZ, RZ, R101 ;  /* 0x000000ffff147224 */ /* 0x000fc600078e0065 */
[----:B------:R-:W2:Y:S01]  /*d090*/  LDL.LU R99, [R1+0x3ec] ;  /* 0x0003ec0001637983 */ /* 0x000ea20000300800 */
[----:B------:R-:W-:-:S03]  /*d0a0*/  IMAD.MOV.U32 R17, RZ, RZ, R102 ;  /* 0x000000ffff117224 */ /* 0x000fc600078e0066 */
[----:B------:R-:W2:Y:S01]  /*d0b0*/  LDL.LU R100, [R1+0x3f0] ;  /* 0x0003f00001647983 */ /* 0x000ea20000300800 */
[----:B------:R-:W-:-:S03]  /*d0c0*/  IMAD.MOV.U32 R16, RZ, RZ, R103 ;  /* 0x000000ffff107224 */ /* 0x000fc600078e0067 */
[----:B------:R-:W2:Y:S04]  /*d0d0*/  LDL.LU R101, [R1+0x3f4] ;  /* 0x0003f40001657983 */ /* 0x000ea80000300800 */
        /* <DEDUP_REMOVED lines=12> */
[----:B------:R-:W2:Y:S01]  /*d1a0*/  LDL.LU R118, [R1+0x448] ;  /* 0x0004480001767983 */ /* 0x000ea20000300800 */
[C---:B------:R-:W-:Y:S03]  /*d1b0*/  HMMA.1688.F32.TF32 R168, R176.reuse, R56, R140 ;  /* 0x00000038b0a8723c */ /* 0x040fe6000008108c */
[----:B------:R-:W2:Y:S04]  /*d1c0*/  LDL.LU R119, [R1+0x44c] ;  /* 0x00044c0001777983 */ /* 0x000ea80000300800 */
[----:B------:R-:W2:Y:S01]  /*d1d0*/  LDL.LU R120, [R1+0x450] ;  /* 0x0004500001787983 */ /* 0x000ea20000300800 */
[C---:B------:R-:W-:Y:S03]  /*d1e0*/  HMMA.1688.F32.TF32 R172, R176.reuse, R60, R136 ;  /* 0x0000003cb0ac723c */ /* 0x040fe60000081088 */
[----:B------:R-:W2:Y:S04]  /*d1f0*/  LDL.LU R121, [R1+0x454] ;  /* 0x0004540001797983 */ /* 0x000ea80000300800 */
[----:B------:R-:W2:Y:S01]  /*d200*/  LDL.LU R122, [R1+0x458] ;  /* 0x00045800017a7983 */ /* 0x000ea20000300800 */
[----:B------:R-:W-:Y:S03]  /*d210*/  HMMA.1688.F32.TF32 R176, R176, R64, R132 ;  /* 0x00000040b0b0723c */ /* 0x000fe60000081084 */
[----:B------:R-:W2:Y:S04]  /*d220*/  LDL.LU R123, [R1+0x45c] ;  /* 0x00045c00017b7983 */ /* 0x000ea80000300800 */
[----:B------:R-:W2:Y:S04]  /*d230*/  LDL.LU R132, [R1+0x4d0] ;  /* 0x0004d00001847983 */ /* 0x000ea80000300800 */
[----:B------:R-:W2:Y:S04]  /*d240*/  LDL.LU R133, [R1+0x4d4] ;  /* 0x0004d40001857983 */ /* 0x000ea80000300800 */
[----:B------:R-:W2:Y:S04]  /*d250*/  LDL.LU R134, [R1+0x4d8] ;  /* 0x0004d80001867983 */ /* 0x000ea80000300800 */
[----:B------:R-:W2:Y:S01]  /*d260*/  LDL.LU R135, [R1+0x4dc] ;  /* 0x0004dc0001877983 */ /* 0x000ea20000300800 */
[----:B------:R-:W-:Y:S03]  /*d270*/  HMMA.1688.F32.TF32 R92, R240, R14, R92 ;  /* 0x0000000ef05c723c */ /* 0x000fe6000008105c */
        /* <DEDUP_REMOVED lines=34> */
[----:B------:R-:W2:Y:S01]  /*d4a0*/  LDL.LU R93, [R1+0x3d4] ;  /* 0x0003d400015d7983 */ /* 0x000ea20000300800 */
[----:B---3--:R-:W-:-:S03]  /*d4b0*/  IMAD.MOV.U32 R78, RZ, RZ, R58 ;  /* 0x000000ffff4e7224 */ /* 0x008fc600078e003a */
[----:B------:R-:W3:Y:S01]  /*d4c0*/  LDL.LU R94, [R1+0x3d8] ;  /* 0x0003d800015e7983 */ /* 0x000ee20000300800 */
[----:B----4-:R-:W-:-:S03]  /*d4d0*/  IMAD.MOV.U32 R77, RZ, RZ, R62 ;  /* 0x000000ffff4d7224 */ /* 0x010fc600078e003e */
[----:B------:R-:W3:Y:S01]  /*d4e0*/  LDL.LU R95, [R1+0x3dc] ;  /* 0x0003dc00015f7983 */ /* 0x000ee20000300800 */
[----:B------:R-:W-:-:S03]  /*d4f0*/  IMAD.MOV.U32 R79, RZ, RZ, R54 ;  /* 0x000000ffff4f7224 */ /* 0x000fc600078e0036 */
[----:B------:R-:W4:Y:S01]  /*d500*/  LDL.LU R76, [R1+0x390] ;  /* 0x00039000014c7983 */ /* 0x000f220000300800 */
[----:B------:R-:W-:-:S03]  /*d510*/  IMAD.MOV.U32 R248, RZ, RZ, R55 ;  /* 0x000000fffff87224 */ /* 0x000fc600078e0037 */
[----:B------:R-:W3:Y:S01]  /*d520*/  LDL.LU R62, [R1+0x11c4] ;  /* 0x0011c400013e7983 */ /* 0x000ee20000300800 */
[----:B------:R-:W-:-:S03]  /*d530*/  IMAD.MOV.U32 R249, RZ, RZ, R50 ;  /* 0x000000fffff97224 */ /* 0x000fc600078e0032 */
[----:B------:R-:W3:Y:S01]  /*d540*/  LDL.LU R58, [R1+0x11c0] ;  /* 0x0011c000013a7983 */ /* 0x000ee20000300800 */
[----:B------:R-:W-:-:S03]  /*d550*/  IMAD.MOV.U32 R250, RZ, RZ, R51 ;  /* 0x000000fffffa7224 */ /* 0x000fc600078e0033 */
[----:B------:R-:W3:Y:S04]  /*d560*/  LDL.LU R54, [R1+0x11bc] ;  /* 0x0011bc0001367983 */ /* 0x000ee80000300800 */
[----:B------:R-:W3:Y:S04]  /*d570*/  LDL.LU R55, [R1+0x11b8] ;  /* 0x0011b80001377983 */ /* 0x000ee80000300800 */
[----:B------:R-:W4:Y:S01]  /*d580*/  LDL.LU R50, [R1+0x11b4] ;  /* 0x0011b40001327983 */ /* 0x000f220000300800 */
[----:B------:R-:W-:-:S03]  /*d590*/  IMAD.MOV.U32 R251, RZ, RZ, R59 ;  /* 0x000000fffffb7224 */ /* 0x000fc600078e003b */
[----:B------:R-:W4:Y:S01]  /*d5a0*/  LDL.LU R51, [R1+0x11b0] ;  /* 0x0011b00001337983 */ /* 0x000f220000300800 */
[----:B------:R-:W-:-:S03]  /*d5b0*/  IMAD.MOV.U32 R244, RZ, RZ, R63 ;  /* 0x000000fffff47224 */ /* 0x000fc600078e003f */
[----:B------:R-:W4:Y:S01]  /*d5c0*/  LDL.LU R59, [R1+0x11ac] ;  /* 0x0011ac00013b7983 */ /* 0x000f220000300800 */
[----:B------:R-:W-:Y:S02]  /*d5d0*/  IMAD.MOV.U32 R245, RZ, RZ, R66 ;  /* 0x000000fffff57224 */ /* 0x000fe400078e0042 */
[----:B------:R-:W-:Y:S01]  /*d5e0*/  IMAD.MOV.U32 R246, RZ, RZ, R67 ;  /* 0x000000fffff67224 */ /* 0x000fe200078e0043 */
[----:B------:R-:W4:Y:S04]  /*d5f0*/  LDL.LU R63, [R1+0x11a8] ;  /* 0x0011a800013f7983 */ /* 0x000f280000300800 */
[----:B------:R-:W4:Y:S04]  /*d600*/  LDL.LU R66, [R1+0x11a4] ;  /* 0x0011a40001427983 */ /* 0x000f280000300800 */
[----:B------:R-:W4:Y:S04]  /*d610*/  LDL.LU R67, [R1+0x11a0] ;  /* 0x0011a00001437983 */ /* 0x000f280000300800 */
[----:B------:R-:W4:Y:S04]  /*d620*/  LDL.LU R247, [R1+0x35c] ;  /* 0x00035c0001f77983 */ /* 0x000f280000300800 */
[----:B------:R-:W-:Y:S04]  /*d630*/  LDS R236, [R2+0x2080] ;  /* 0x0020800002ec7984 */ /* 0x000fe80000000800 */
[----:B------:R-:W-:Y:S04]  /*d640*/  LDS R238, [R2+0x3080] ;  /* 0x0030800002ee7984 */ /* 0x000fe80000000800 */
[----:B------:R-:W-:Y:S04]  /*d650*/  LDS R237, [R5+0x2080] ;  /* 0x0020800005ed7984 */ /* 0x000fe80000000800 */
[----:B------:R-:W2:Y:S02]  /*d660*/  LDS R239, [R5+0x3080] ;  /* 0x0030800005ef7984 */ /* 0x000ea40000000800 */
[C---:B--2---:R-:W-:Y:S08]  /*d670*/  HMMA.1688.F32.TF32 R100, R236.reuse, R34, R100 ;  /* 0x00000022ec64723c */ /* 0x044ff00000081064 */
[C---:B------:R-:W-:Y:S08]  /*d680*/  HMMA.1688.F32.TF32 R104, R236.reuse, R30, R104 ;  /* 0x0000001eec68723c */ /* 0x040ff00000081068 */
[C---:B------:R-:W-:Y:S08]  /*d690*/  HMMA.1688.F32.TF32 R112, R236.reuse, R22, R112 ;  /* 0x00000016ec70723c */ /* 0x040ff00000081070 */
[C---:B------:R-:W-:Y:S08]  /*d6a0*/  HMMA.1688.F32.TF32 R116, R236.reuse, R18, R116 ;  /* 0x00000012ec74723c */ /* 0x040ff00000081074 */
[C---:B------:R-:W-:Y:S08]  /*d6b0*/  HMMA.1688.F32.TF32 R120, R236.reuse, R14, R120 ;  /* 0x0000000eec78723c */ /* 0x040ff00000081078 */
[C---:B------:R-:W-:Y:S08]  /*d6c0*/  HMMA.1688.F32.TF32 R96, R236.reuse, R38, R96 ;  /* 0x00000026ec60723c */ /* 0x040ff00000081060 */
[C---:B------:R-:W-:Y:S08]  /*d6d0*/  HMMA.1688.F32.TF32 R88, R236.reuse, R46, R88 ;  /* 0x0000002eec58723c */ /* 0x040ff00000081058 */
[C---:B------:R-:W-:Y:S08]  /*d6e0*/  HMMA.1688.F32.TF32 R128, R236.reuse, R6, R128 ;  /* 0x00000006ec80723c */ /* 0x040ff00000081080 */
[C---:B------:R-:W-:Y:S08]  /*d6f0*/  HMMA.1688.F32.TF32 R124, R236.reuse, R10, R124 ;  /* 0x0000000aec7c723c */ /* 0x040ff0000008107c */
[----:B------:R-:W-:Y:S08]  /*d700*/  HMMA.1688.F32.TF32 R108, R236, R26, R108 ;  /* 0x0000001aec6c723c */ /* 0x000ff0000008106c */
[C---:B---3--:R-:W-:Y:S08]  /*d710*/  HMMA.1688.F32.TF32 R144, R240.reuse, R54, R144 ;  /* 0x00000036f090723c */ /* 0x048ff00000081090 */
[C---:B----4-:R-:W-:Y:S08]  /*d720*/  HMMA.1688.F32.TF32 R148, R240.reuse, R50, R148 ;  /* 0x00000032f094723c */ /* 0x050ff00000081094 */
[C---:B------:R-:W-:Y:S08]  /*d730*/  HMMA.1688.F32.TF32 R140, R240.reuse, R58, R140 ;  /* 0x0000003af08c723c */ /* 0x040ff0000008108c */
[C---:B------:R-:W-:Y:S08]  /*d740*/  HMMA.1688.F32.TF32 R136, R240.reuse, R62, R136 ;  /* 0x0000003ef088723c */ /* 0x040ff00000081088 */
[----:B------:R-:W-:Y:S01]  /*d750*/  HMMA.1688.F32.TF32 R132, R240, R66, R132 ;  /* 0x00000042f084723c */ /* 0x000fe20000081084 */
[----:B------:R-:W-:Y:S04]  /*d760*/  STL.64 [R1+0x760], R148 ;  /* 0x0007609401007387 */ /* 0x000fe80000100a00 */
[----:B------:R-:W-:Y:S04]  /*d770*/  LDS R240, [R2+0x2100] ;  /* 0x0021000002f07984 */ /* 0x000fe80000000800 */
[----:B------:R-:W-:Y:S04]  /*d780*/  LDS R242, [R2+0x3100] ;  /* 0x0031000002f27984 */ /* 0x000fe80000000800 */
[----:B------:R-:W-:Y:S04]  /*d790*/  LDS R241, [R5+0x2100] ;  /* 0x0021000005f17984 */ /* 0x000fe80000000800 */
[----:B------:R-:W1:Y:S04]  /*d7a0*/  LDS R243, [R5+0x3100] ;  /* 0x0031000005f37984 */ /* 0x000e680000000800 */
[----:B------:R-:W-:Y:S01]  /*d7b0*/  STL.64 [R1+0x768], R150 ;  /* 0x0007689601007387 */ /* 0x000fe20000100a00 */
[C---:B------:R-:W-:Y:S03]  /*d7c0*/  HMMA.1688.F32.TF32 R92, R236.reuse, R42, R92 ;  /* 0x0000002aec5c723c */ /* 0x040fe6000008105c */
[----:B------:R-:W-:Y:S04]  /*d7d0*/  STL.64 [R1+0x750], R144 ;  /* 0x0007509001007387 */ /* 0x000fe80000100a00 */
[----:B------:R-:W-:Y:S04]  /*d7e0*/  STL.64 [R1+0x758], R146 ;  /* 0x0007589201007387 */ /* 0x000fe80000100a00 */
[----:B------:R-:W-:Y:S04]  /*d7f0*/  STL.64 [R1+0x740], R140 ;  /* 0x0007408c01007387 */ /* 0x000fe80000100a00 */
[----:B------:R-:W-:Y:S01]  /*d800*/  STL.64 [R1+0x748], R142 ;  /* 0x0007488e01007387 */ /* 0x000fe20000100a00 */
[C---:B------:R-:W-:Y:S03]  /*d810*/  HMMA.1688.F32.TF32 R84, R236.reuse, R50, R84 ;  /* 0x00000032ec54723c */ /* 0x040fe60000081054 */
        /* <DEDUP_REMOVED lines=11> */
[----:B------:R-:W-:Y:S03]  /*d8d0*/  HMMA.1688.F32.TF32 R68, R236, R66, R68 ;  /* 0x00000042ec44723c */ /* 0x000fe60000081044 */
        /* <DEDUP_REMOVED lines=28> */
[C---:B-1----:R-:W-:Y:S03]  /*daa0*/  HMMA.1688.F32.TF32 R72, R240.reuse, R6, R248 ;  /* 0x00000006f048723c */ /* 0x042fe600000810f8 */
[----:B------:R-:W3:Y:S04]  /*dab0*/  LDL.LU R248, [R1+0x180] ;  /* 0x0001800001f87983 */ /* 0x000ee80000300800 */
[----:B------:R-:W-:Y:S01]  /*dac0*/  LDS R236, [R2+0x2180] ;  /* 0x0021800002ec7984 */ /* 0x000fe20000000800 */
[C---:B--2---:R-:W-:Y:S03]  /*dad0*/  HMMA.1688.F32.TF32 R68, R240.reuse, R10, R244 ;  /* 0x0000000af044723c */ /* 0x044fe600000810f4 */
[----:B------:R-:W-:Y:S04]  /*dae0*/  LDS R238, [R2+0x3180] ;  /* 0x0031800002ee7984 */ /* 0x000fe80000000800 */
[----:B------:R-:W-:Y:S04]  /*daf0*/  LDS R237, [R5+0x2180] ;  /* 0x0021800005ed7984 */ /* 0x000fe80000000800 */
[----:B------:R-:W1:Y:S04]  /*db00*/  LDS R239, [R5+0x3180] ;  /* 0x0031800005ef7984 */ /* 0x000e680000000800 */
[----:B------:R-:W-:Y:S04]  /*db10*/  STL.64 [R1+0x6f0], R72 ;  /* 0x0006f04801007387 */ /* 0x000fe80000100a00 */
[----:B------:R-:W-:Y:S04]  /*db20*/  STL.64 [R1+0x6f8], R74 ;  /* 0x0006f84a01007387 */ /* 0x000fe80000100a00 */
[----:B------:R2:W-:Y:S04]  /*db30*/  STL.64 [R1+0x6e0], R68 ;  /* 0x0006e04401007387 */ /* 0x0005e80000100a00 */
[----:B------:R4:W-:Y:S04]  /*db40*/  STL.64 [R1+0x6e8], R70 ;  /* 0x0006e84601007387 */ /* 0x0009e80000100a00 */
[----:B------:R-:W3:Y:S04]  /*db50*/  LDL.LU R249, [R1+0x184] ;  /* 0x0001840001f97983 */ /* 0x000ee80000300800 */
[----:B------:R-:W3:Y:S04]  /*db60*/  LDL.LU R250, [R1+0x188] ;  /* 0x0001880001fa7983 */ /* 0x000ee80000300800 */
[----:B------:R-:W3:Y:S04]  /*db70*/  LDL.LU R251, [R1+0x18c] ;  /* 0x00018c0001fb7983 */ /* 0x000ee80000300800 */
[----:B--2---:R-:W2:Y:S04]  /*db80*/  LDL.LU R68, [R1+0x190] ;  /* 0x0001900001447983 */ /* 0x004ea80000300800 */
[----:B------:R-:W2:Y:S04]  /*db90*/  LDL.LU R69, [R1+0x194] ;  /* 0x0001940001457983 */ /* 0x000ea80000300800 */
[----:B----4-:R-:W2:Y:S04]  /*dba0*/  LDL.LU R70, [R1+0x198] ;  /* 0x0001980001467983 */ /* 0x010ea80000300800 */
[----:B------:R-:W2:Y:S04]  /*dbb0*/  LDL.LU R71, [R1+0x19c] ;  /* 0x00019c0001477983 */ /* 0x000ea80000300800 */
[----:B------:R-:W4:Y:S04]  /*dbc0*/  LDL.LU R72, [R1+0x1b0] ;  /* 0x0001b00001487983 */ /* 0x000f280000300800 */
[----:B------:R-:W4:Y:S04]  /*dbd0*/  LDL.LU R73, [R1+0x1b4] ;  /* 0x0001b40001497983 */ /* 0x000f280000300800 */
[----:B------:R-:W4:Y:S04]  /*dbe0*/  LDL.LU R74, [R1+0x1b8] ;  /* 0x0001b800014a7983 */ /* 0x000f280000300800 */
[----:B------:R-:W4:Y:S04]  /*dbf0*/  LDL.LU R75, [R1+0x1bc] ;  /* 0x0001bc00014b7983 */ /* 0x000f280000300800 */
        /* <DEDUP_REMOVED lines=24> */
[----:B------:R-:W3:Y:S04]  /*dd80*/  LDL.LU R116, [R1+0x270] ;  /* 0x0002700001747983 */ /* 0x000ee80000300800 */
[----:B------:R-:W3:Y:S04]  /*dd90*/  LDL.LU R117, [R1+0x274] ;  /* 0x0002740001757983 */ /* 0x000ee80000300800 */
[----:B------:R-:W3:Y:S04]  /*dda0*/  LDL.LU R118, [R1+0x278] ;  /* 0x0002780001767983 */ /* 0x000ee80000300800 */
[----:B------:R-:W3:Y:S04]  /*ddb0*/  LDL.LU R119, [R1+0x27c] ;  /* 0x00027c0001777983 */ /* 0x000ee80000300800 */
        /* <DEDUP_REMOVED lines=52> */
[----:B------:R-:W1:Y:S04]  /*e100*/  LDL.LU R108, [R1+0x250] ;  /* 0x00025000016c7983 */ /* 0x000e680000300800 */
[----:B------:R-:W1:Y:S04]  /*e110*/  LDL.LU R109, [R1+0x254] ;  /* 0x00025400016d7983 */ /* 0x000e680000300800 */
[----:B------:R-:W1:Y:S04]  /*e120*/  LDL.LU R110, [R1+0x258] ;  /* 0x00025800016e7983 */ /* 0x000e680000300800 */
[----:B------:R-:W1:Y:S04]  /*e130*/  LDL.LU R111, [R1+0x25c] ;  /* 0x00025c00016f7983 */ /* 0x000e680000300800 */
        /* <DEDUP_REMOVED lines=12> */
[C---:B--2---:R-:W-:Y:S08]  /*e200*/  HMMA.1688.F32.TF32 R112, R240.reuse, R66, R112 ;  /* 0x00000042f070723c */ /* 0x044ff00000081070 */
[C---:B---3--:R-:W-:Y:S08]  /*e210*/  HMMA.1688.F32.TF32 R116, R240.reuse, R62, R116 ;  /* 0x0000003ef074723c */ /* 0x048ff00000081074 */
[C---:B----4-:R-:W-:Y:S08]  /*e220*/  HMMA.1688.F32.TF32 R120, R240.reuse, R58, R120 ;  /* 0x0000003af078723c */ /* 0x050ff00000081078 */
        /* <DEDUP_REMOVED lines=8> */
[C---:B------:R-:W-:Y:S11]  /*e2b0*/  HMMA.1688.F32.TF32 R156, R240.reuse, R22, R156 ;  /* 0x00000016f09c723c */ /* 0x040ff6000008109c */
[----:B------:R-:W-:Y:S04]  /*e2c0*/  @!UPT UIADD3 URZ, URZ, URZ, URZ ;  /* 0x0000003f3f3ff290 */ /* 0x000fe8000fffe03f */
[----:B------:R-:W-:Y:S04]  /*e2d0*/  STL.64 [R1+0x6d0], R164 ;  /* 0x0006d0a401007387 */ /* 0x000fe80000100a00 */
[----:B------:R2:W-:Y:S01]  /*e2e0*/  STL.64 [R1+0x6d8], R166 ;  /* 0x0006d8a601007387 */ /* 0x0005e20000100a00 */
[C---:B------:R-:W-:Y:S03]  /*e2f0*/  HMMA.1688.F32.TF32 R140, R240.reuse, R38, R140 ;  /* 0x00000026f08c723c */ /* 0x040fe6000008108c */
[----:B--2---:R-:W2:Y:S04]  /*e300*/  LDL.LU.64 R166, [R1+0x1198] ;  /* 0x0011980001a67983 */ /* 0x004ea80000300a00 */
[----:B------:R-:W2:Y:S04]  /*e310*/  LDL.LU.64 R164, [R1+0x1190] ;  /* 0x0011900001a47983 */ /* 0x000ea80000300a00 */
[----:B------:R-:W-:Y:S04]  /*e320*/  STL.64 [R1+0x6c0], R160 ;  /* 0x0006c0a001007387 */ /* 0x000fe80000100a00 */
[----:B------:R3:W-:Y:S01]  /*e330*/  STL.64 [R1+0x6c8], R162 ;  /* 0x0006c8a201007387 */ /* 0x0007e20000100a00 */
[----:B------:R-:W-:Y:S03]  /*e340*/  HMMA.1688.F32.TF32 R124, R240, R54, R124 ;  /* 0x00000036f07c723c */ /* 0x000fe6000008107c */
[----:B------:R-:W-:Y:S04]  /*e350*/  LDS R240, [R2+0x2200] ;  /* 0x0022000002f07984 */ /* 0x000fe80000000800 */
[----:B------:R-:W-:Y:S04]  /*e360*/  LDS R242, [R2+0x3200] ;  /* 0x0032000002f27984 */ /* 0x000fe80000000800 */
[----:B---3--:R-:W3:Y:S04]  /*e370*/  LDL.LU.64 R162, [R1+0x1188] ;  /* 0x0011880001a27983 */ /* 0x008ee80000300a00 */
[----:B------:R-:W3:Y:S04]  /*e380*/  LDL.LU.64 R160, [R1+0x1180] ;  /* 0x0011800001a07983 */ /* 0x000ee80000300a00 */
[----:B------:R-:W-:Y:S04]  /*e390*/  STL.64 [R1+0x6b0], R156 ;  /* 0x0006b09c01007387 */ /* 0x000fe80000100a00 */
[----:B------:R4:W-:Y:S04]  /*e3a0*/  STL.64 [R1+0x6b8], R158 ;  /* 0x0006b89e01007387 */ /* 0x0009e80000100a00 */
[----:B------:R-:W-:Y:S04]  /*e3b0*/  LDS R241, [R5+0x2200] ;  /* 0x0022000005f17984 */ /* 0x000fe80000000800 */
[----:B------:R-:W1:Y:S04]  /*e3c0*/  LDS R243, [R5+0x3200] ;  /* 0x0032000005f37984 */ /* 0x000e680000000800 */
[----:B----4-:R-:W4:Y:S04]  /*e3d0*/  LDL.LU.64 R158, [R1+0x1178] ;  /* 0x00117800019e7983 */ /* 0x010f280000300a00 */
[----:B------:R-:W4:Y:S04]  /*e3e0*/  LDL.LU.64 R156, [R1+0x1170] ;  /* 0x00117000019c7983 */ /* 0x000f280000300a00 */
        /* <DEDUP_REMOVED lines=56> */
[----:B------:R-:W-:Y:S04]  /*e770*/  STL.64 [R1+0x4b8], R90 ;  /* 0x0004b85a01007387 */ /* 0x000fe80000100a00 */
[----:B------:R-:W-:Y:S04]  /*e780*/  STL.64 [R1+0x4a0], R84 ;  /* 0x0004a05401007387 */ /* 0x000fe80000100a00 */
[----:B------:R-:W-:Y:S04]  /*e790*/  STL.64 [R1+0x4a8], R86 ;  /* 0x0004a85601007387 */ /* 0x000fe80000100a00 */
[----:B------:R-:W-:Y:S01]  /*e7a0*/  STL.64 [R1+0x490], R76 ;  /* 0x0004904c01007387 */ /* 0x000fe20000100a00 */
[C---:B------:R-:W-:Y:S03]  /*e7b0*/  HMMA.1688.F32.TF32 R68, R236.reuse, R54, R244 ;  /* 0x00000036ec44723c */ /* 0x040fe600000810f4 */
[----:B------:R1:W-:Y:S05]  /*e7c0*/  STL.64 [R1+0x498], R78 ;  /* 0x0004984e01007387 */ /* 0x0003ea0000100a00 */
[----:B-1----:R-:W-:Y:S01]  /*e7d0*/  HMMA.1688.F32.TF32 R76, R236, R50, R248 ;  /* 0x00000032ec4c723c */ /* 0x002fe200000810f8 */
[----:B------:R-:W-:Y:S04]  /*e7e0*/  STL.64 [R1+0x480], R80 ;  /* 0x0004805001007387 */ /* 0x000fe80000100a00 */
[----:B------:R-:W-:Y:S04]  /*e7f0*/  STL.64 [R1+0x488], R82 ;  /* 0x0004885201007387 */ /* 0x000fe80000100a00 */
[----:B------:R1:W-:Y:S04]  /*e800*/  STL.64 [R1+0x470], R72 ;  /* 0x0004704801007387 */ /* 0x0003e80000100a00 */
[----:B------:R3:W-:Y:S04]  /*e810*/  STL.64 [R1+0x478], R74 ;  /* 0x0004784a01007387 */ /* 0x0007e80000100a00 */
[----:B-1----:R-:W2:Y:S06]  /*e820*/  LDL.LU R72, [R1+0x50] ;  /* 0x0000500001487983 */ /* 0x002eac0000300800 */
[----:B------:R1:W-:Y:S04]  /*e830*/  STL.64 [R1+0x460], R76 ;  /* 0x0004604c01007387 */ /* 0x0003e80000100a00 */
[----:B------:R1:W-:Y:S04]  /*e840*/  STL.64 [R1+0x468], R78 ;  /* 0x0004684e01007387 */ /* 0x0003e80000100a00 */
[----:B------:R1:W-:Y:S04]  /*e850*/  STL.64 [R1+0x450], R68 ;  /* 0x0004504401007387 */ /* 0x0003e80000100a00 */
[----:B------:R1:W-:Y:S04]  /*e860*/  STL.64 [R1+0x458], R70 ;  /* 0x0004584601007387 */ /* 0x0003e80000100a00 */
[----:B------:R-:W2:Y:S04]  /*e870*/  LDL.LU R73, [R1+0x54] ;  /* 0x0000540001497983 */ /* 0x000ea80000300800 */
[----:B---3--:R-:W2:Y:S04]  /*e880*/  LDL.LU R74, [R1+0x58] ;  /* 0x00005800014a7983 */ /* 0x008ea80000300800 */
[----:B------:R-:W2:Y:S04]  /*e890*/  LDL.LU R75, [R1+0x5c] ;  /* 0x00005c00014b7983 */ /* 0x000ea80000300800 */
[----:B-1----:R-:W3:Y:S04]  /*e8a0*/  LDL.LU R76, [R1+0x60] ;  /* 0x00006000014c7983 */ /* 0x002ee80000300800 */
        /* <DEDUP_REMOVED lines=78> */
[----:B------:R-:W-:Y:S08]  /*ed90*/  HMMA.1688.F32.TF32 R108, R240, R26, R108 ;  /* 0x0000001af06c723c */ /* 0x000ff0000008106c */
[C---:B------:R-:W-:Y:S08]  /*eda0*/  HMMA.1688.F32.TF32 R68, R236.reuse, R62, R68 ;  /* 0x0000003eec44723c */ /* 0x040ff00000081044 */
[C---:B------:R-:W-:Y:S08]  /*edb0*/  HMMA.1688.F32.TF32 R132, R236.reuse, R58, R132 ;  /* 0x0000003aec84723c */ /* 0x040ff00000081084 */
[----:B------:R-:W-:Y:S11]  /*edc0*/  HMMA.1688.F32.TF32 R236, R236, R66, R248 ;  /* 0x00000042ecec723c */ /* 0x000ff600000810f8 */
[----:B------:R-:W-:Y:S04]  /*edd0*/  @!UPT UIADD3 URZ, URZ, URZ, URZ ;  /* 0x0000003f3f3ff290 */ /* 0x000fe8000fffe03f */
[----:B------:R-:W-:Y:S04]  /*ede0*/  STL.64 [R1+0x440], R132 ;  /* 0x0004408401007387 */ /* 0x000fe80000100a00 */
[----:B------:R1:W-:Y:S01]  /*edf0*/  STL.64 [R1+0x448], R134 ;  /* 0x0004488601007387 */ /* 0x0003e20000100a00 */
[C---:B------:R-:W-:Y:S03]  /*ee00*/  HMMA.1688.F32.TF32 R120, R240.reuse, R14, R120 ;  /* 0x0000000ef078723c */ /* 0x040fe60000081078 */
[----:B-1----:R-:W2:Y:S04]  /*ee10*/  LDL.LU.64 R134, [R1+0x1118] ;  /* 0x0011180001867983 */ /* 0x002ea80000300a00 */
[----:B------:R-:W2:Y:S01]  /*ee20*/  LDL.LU.64 R132, [R1+0x1110] ;  /* 0x0011100001847983 */ /* 0x000ea20000300a00 */
[C---:B------:R-:W-:Y:S03]  /*ee30*/  HMMA.1688.F32.TF32 R124, R240.reuse, R10, R124 ;  /* 0x0000000af07c723c */ /* 0x040fe6000008107c */
[----:B------:R1:W-:Y:S05]  /*ee40*/  STL.64 [R1+0x430], R68 ;  /* 0x0004304401007387 */ /* 0x0003ea0000100a00 */
[C---:B------:R-:W-:Y:S01]  /*ee50*/  HMMA.1688.F32.TF32 R128, R240.reuse, R6, R128 ;  /* 0x00000006f080723c */ /* 0x040fe20000081080 */
[----:B------:R3:W-:Y:S04]  /*ee60*/  STL.64 [R1+0x438], R70 ;  /* 0x0004384601007387 */ /* 0x0007e80000100a00 */
[----:B-1----:R-:W4:Y:S03]  /*ee70*/  LDL.LU R68, [R1+0x10] ;  /* 0x0000100001447983 */ /* 0x002f260000300800 */
[C---:B------:R-:W-:Y:S01]  /*ee80*/  HMMA.1688.F32.TF32 R112, R240.reuse, R22, R112 ;  /* 0x00000016f070723c */ /* 0x040fe20000081070 */
[----:B------:R-:W-:Y:S07]  /*ee90*/  STL.64 [R1+0x420], R236 ;  /* 0x000420ec01007387 */ /* 0x000fee0000100a00 */
[C---:B------:R-:W-:Y:S01]  /*eea0*/  HMMA.1688.F32.TF32 R116, R240.reuse, R18, R116 ;  /* 0x00000012f074723c */ /* 0x040fe20000081074 */
[----:B------:R-:W-:Y:S04]  /*eeb0*/  STL.64 [R1+0x428], R238 ;  /* 0x000428ee01007387 */ /* 0x000fe80000100a00 */
[----:B------:R-:W4:Y:S04]  /*eec0*/  LDL.LU R69, [R1+0x14] ;  /* 0x0000140001457983 */ /* 0x000f280000300800 */
[----:B---3--:R-:W4:Y:S04]  /*eed0*/  LDL.LU R70, [R1+0x18] ;  /* 0x0000180001467983 */ /* 0x008f280000300800 */
[----:B------:R-:W4:Y:S04]  /*eee0*/  LDL.LU R71, [R1+0x1c] ;  /* 0x00001c0001477983 */ /* 0x000f280000300800 */
[----:B------:R-:W3:Y:S04]  /*eef0*/  LDL.LU R248, [R1] ;  /* 0x0000000001f87983 */ /* 0x000ee80000300800 */
[----:B------:R-:W3:Y:S04]  /*ef00*/  LDL.LU R249, [R1+0x4] ;  /* 0x0000040001f97983 */ /* 0x000ee80000300800 */
[----:B------:R-:W3:Y:S04]  /*ef10*/  LDL.LU R250, [R1+0x8] ;  /* 0x0000080001fa7983 */ /* 0x000ee80000300800 */
[----:B------:R-:W-:Y:S04]  /*ef20*/  STL.64 [R1+0x410], R128 ;  /* 0x0004108001007387 */ /* 0x000fe80000100a00 */
[----:B------:R1:W-:Y:S01]  /*ef30*/  STL.64 [R1+0x418], R130 ;  /* 0x0004188201007387 */ /* 0x0003e20000100a00 */
[C---:B------:R-:W-:Y:S03]  /*ef40*/  HMMA.1688.F32.TF32 R100, R240.reuse, R34, R100 ;  /* 0x00000022f064723c */ /* 0x040fe60000081064 */
[----:B------:R-:W-:Y:S04]  /*ef50*/  LDS R236, [R2+0x2280] ;  /* 0x0022800002ec7984 */ /* 0x000fe80000000800 */
[----:B------:R-:W-:Y:S04]  /*ef60*/  LDS R238, [R2+0x3280] ;  /* 0x0032800002ee7984 */ /* 0x000fe80000000800 */
[----:B-1----:R-:W2:Y:S04]  /*ef70*/  LDL.LU.64 R130, [R1+0x1108] ;  /* 0x0011080001827983 */ /* 0x002ea80000300a00 */
[----:B------:R-:W2:Y:S04]  /*ef80*/  LDL.LU.64 R128, [R1+0x1100] ;  /* 0x0011000001807983 */ /* 0x000ea80000300a00 */
[----:B------:R-:W-:Y:S04]  /*ef90*/  STL.64 [R1+0x400], R124 ;  /* 0x0004007c01007387 */ /* 0x000fe80000100a00 */
[----:B------:R1:W-:Y:S01]  /*efa0*/  STL.64 [R1+0x408], R126 ;  /* 0x0004087e01007387 */ /* 0x0003e20000100a00 */
[C---:B------:R-:W-:Y:S03]  /*efb0*/  HMMA.1688.F32.TF32 R84, R240.reuse, R50, R84 ;  /* 0x00000032f054723c */ /* 0x040fe60000081054 */
[----:B------:R-:W-:Y:S04]  /*efc0*/  LDS R237, [R5+0x2280] ;  /* 0x0022800005ed7984 */ /* 0x000fe80000000800 */
[----:B------:R-:W4:Y:S04]  /*efd0*/  LDS R239, [R5+0x3280] ;  /* 0x0032800005ef7984 */ /* 0x000f280000000800 */
        /* <DEDUP_REMOVED lines=43> */
[----:B------:R1:W-:Y:S01]  /*f290*/  STL.64 [R1+0x358], R82 ;  /* 0x0003585201007387 */ /* 0x0003e20000100a00 */
[----:B------:R-:W-:Y:S03]  /*f2a0*/  HMMA.1688.F32.TF32 R240, R240, R66, R244 ;  /* 0x00000042f0f0723c */ /* 0x000fe600000810f4 */
        /* <DEDUP_REMOVED lines=10> */
[----:B------:R-:W2:Y:S04]  /*f350*/  LDL.LU.64 R246, [R1+0x1018] ;  /* 0x0010180001f67983 */ /* 0x000ea80000300a00 */
[----:B------:R-:W2:Y:S01]  /*f360*/  LDL.LU.64 R244, [R1+0x1010] ;  /* 0x0010100001f47983 */ /* 0x000ea20000300a00 */
[----:B------:R-:W-:Y:S01]  /*f370*/  IMAD.MOV.U32 R251, RZ, RZ, R252 ;  /* 0x000000fffffb7224 */ /* 0x000fe200078e00fc */
[C---:B----4-:R-:W-:Y:S08]  /*f380*/  HMMA.1688.F32.TF32 R68, R236.reuse, R10, R68 ;  /* 0x0000000aec44723c */ /* 0x050ff00000081044 */
[C---:B---3--:R-:W-:Y:S01]  /*f390*/  HMMA.1688.F32.TF32 R248, R236.reuse, R14, R248 ;  /* 0x0000000eecf8723c */ /* 0x048fe200000810f8 */
[----:B------:R-:W-:Y:S04]  /*f3a0*/  STL.64 [R1+0x320], R240 ;  /* 0x000320f001007387 */ /* 0x000fe80000100a00 */
[----:B------:R-:W-:Y:S04]  /*f3b0*/  STL.64 [R1+0x328], R242 ;  /* 0x000328f201007387 */ /* 0x000fe80000100a00 */
[----:B------:R-:W-:Y:S04]  /*f3c0*/  LDS R240, [R2+0x2300] ;  /* 0x0023000002f07984 */ /* 0x000fe80000000800 */
[----:B------:R-:W-:Y:S04]  /*f3d0*/  LDS R242, [R2+0x3300] ;  /* 0x0033000002f27984 */ /* 0x000fe80000000800 */
[----:B------:R-:W-:Y:S04]  /*f3e0*/  LDS R241, [R5+0x2300] ;  /* 0x0023000005f17984 */ /* 0x000fe80000000800 */
[----:B------:R-:W1:Y:S01]  /*f3f0*/  LDS R243, [R5+0x3300] ;  /* 0x0033000005f37984 */ /* 0x000e620000000800 */
[C---:B--2---:R-:W-:Y:S11]  /*f400*/  HMMA.1688.F32.TF32 R244, R236.reuse, R6, R244 ;  /* 0x00000006ecf4723c */ /* 0x044ff600000810f4 */
[----:B------:R-:W-:Y:S11]  /*f410*/  @!UPT UIADD3 URZ, URZ, URZ, URZ ;  /* 0x0000003f3f3ff290 */ /* 0x000ff6000fffe03f */
[----:B------:R-:W-:Y:S01]  /*f420*/  @!UPT UIADD3 URZ, URZ, URZ, URZ ;  /* 0x0000003f3f3ff290 */ /* 0x000fe2000fffe03f */
[----:B------:R-:W-:Y:S04]  /*f430*/  STL.64 [R1+0x310], R244 ;  /* 0x000310f401007387 */ /* 0x000fe80000100a00 */
[----:B------:R-:W-:Y:S04]  /*f440*/  STL.64 [R1+0x318], R246 ;  /* 0x000318f601007387 */ /* 0x000fe80000100a00 */
[----:B------:R-:W-:Y:S04]  /*f450*/  STL.64 [R1+0x300], R68 ;  /* 0x0003004401007387 */ /* 0x000fe80000100a00 */
[----:B------:R2:W-:Y:S01]  /*f460*/  STL.64 [R1+0x308], R70 ;  /* 0x0003084601007387 */ /* 0x0005e20000100a00 */
[C---:B------:R-:W-:Y:S03]  /*f470*/  HMMA.1688.F32.TF32 R72, R236.reuse, R26, R72 ;  /* 0x0000001aec48723c */ /* 0x040fe60000081048 */
[----:B------:R-:W-:Y:S04]  /*f480*/  LDS R244, [R2+0x2380] ;  /* 0x0023800002f47984 */ /* 0x000fe80000000800 */
[----:B------:R-:W-:Y:S04]  /*f490*/  LDS R246, [R2+0x3380] ;  /* 0x0033800002f67984 */ /* 0x000fe80000000800 */
[----:B--2---:R-:W2:Y:S04]  /*f4a0*/  LDL.LU.64 R70, [R1+0x1008] ;  /* 0x0010080001467983 */ /* 0x004ea80000300a00 */
[----:B------:R-:W2:Y:S04]  /*f4b0*/  LDL.LU.64 R68, [R1+0x1000] ;  /* 0x0010000001447983 */ /* 0x000ea80000300a00 */
[----:B------:R-:W-:Y:S04]  /*f4c0*/  STL.64 [R1+0x2f0], R248 ;  /* 0x0002f0f801007387 */ /* 0x000fe80000100a00 */
[----:B------:R3:W-:Y:S04]  /*f4d0*/  STL.64 [R1+0x2f8], R250 ;  /* 0x0002f8fa01007387 */ /* 0x0007e80000100a00 */
[----:B------:R-:W-:Y:S04]  /*f4e0*/  LDS R245, [R5+0x2380] ;  /* 0x0023800005f57984 */ /* 0x000fe80000000800 */
[----:B------:R-:W4:Y:S04]  /*f4f0*/  LDS R247, [R5+0x3380] ;  /* 0x0033800005f77984 */ /* 0x000f280000000800 */
[----:B---3--:R-:W3:Y:S04]  /*f500*/  LDL.LU.64 R250, [R1+0xff8] ;  /* 0x000ff80001fa7983 */ /* 0x008ee80000300a00 */
[----:B------:R-:W3:Y:S02]  /*f510*/  LDL.LU.64 R248, [R1+0xff0] ;  /* 0x000ff00001f87983 */ /* 0x000ee40000300a00 */
[C---:B---3--:R-:W-:Y:S11]  /*f520*/  HMMA.1688.F32.TF32 R248, R236.reuse, R18, R248 ;  /* 0x00000012ecf8723c */ /* 0x048ff600000810f8 */
[----:B------:R-:W-:Y:S11]  /*f530*/  @!UPT UIADD3 URZ, URZ, URZ, URZ ;  /* 0x0000003f3f3ff290 */ /* 0x000ff6000fffe03f */
[----:B------:R-:W-:Y:S01]  /*f540*/  @!UPT UIADD3 URZ, URZ, URZ, URZ ;  /* 0x0000003f3f3ff290 */ /* 0x000fe2000fffe03f */
[----:B------:R-:W-:Y:S04]  /*f550*/  STL.64 [R1+0x2e0], R248 ;  /* 0x0002e0f801007387 */ /* 0x000fe80000100a00 */
[----:B------:R2:W-:Y:S02]  /*f560*/  STL.64 [R1+0x2e8], R250 ;  /* 0x0002e8fa01007387 */ /* 0x0005e40000100a00 */
[C---:B--2---:R-:W-:Y:S08]  /*f570*/  HMMA.1688.F32.TF32 R248, R236.reuse, R22, R68 ;  /* 0x00000016ecf8723c */ /* 0x044ff00000081044 */
[C---:B------:R-:W-:Y:S08]  /*f580*/  HMMA.1688.F32.TF32 R68, R236.reuse, R30, R76 ;  /* 0x0000001eec44723c */ /* 0x040ff0000008104c */
[C---:B------:R-:W-:Y:S07]  /*f590*/  HMMA.1688.F32.TF32 R76, R236.reuse, R34, R80 ;  /* 0x00000022ec4c723c */ /* 0x040fee0000081050 */
[----:B------:R-:W-:Y:S04]  /*f5a0*/  STL.64 [R1+0x2d0], R248 ;  /* 0x0002d0f801007387 */ /* 0x000fe80000100a00 */
[----:B------:R-:W-:Y:S04]  /*f5b0*/  STL.64 [R1+0x2d8], R250 ;  /* 0x0002d8fa01007387 */ /* 0x000fe80000100a00 */
[----:B------:R-:W-:Y:S04]  /*f5c0*/  STL.64 [R1+0x2c0], R72 ;  /* 0x0002c04801007387 */ /* 0x000fe80000100a00 */
[----:B------:R2:W-:Y:S02]  /*f5d0*/  STL.64 [R1+0x2c8], R74 ;  /* 0x0002c84a01007387 */ /* 0x0005e40000100a00 */
[C---:B--2---:R-:W-:Y:S02]  /*f5e0*/  HMMA.1688.F32.TF32 R72, R236.reuse, R38, R84 ;  /* 0x00000026ec48723c */ /* 0x044fe40000081054 */
[----:B------:R-:W-:Y:S04]  /*f5f0*/  STL.64 [R1+0x2b0], R68 ;  /* 0x0002b04401007387 */ /* 0x000fe80000100a00 */
[----:B------:R2:W-:Y:S04]  /*f600*/  STL.64 [R1+0x2b8], R70 ;  /* 0x0002b84601007387 */ /* 0x0005e80000100a00 */
[----:B------:R-:W-:Y:S04]  /*f610*/  STL.64 [R1+0x2a0], R76 ;  /* 0x0002a04c01007387 */ /* 0x000fe80000100a00 */
[----:B------:R3:W-:Y:S01]  /*f620*/  STL.64 [R1+0x2a8], R78 ;  /* 0x0002a84e01007387 */ /* 0x0007e20000100a00 */
[C---:B--2---:R-:W-:Y:S08]  /*f630*/  HMMA.1688.F32.TF32 R68, R236.reuse, R42, R88 ;  /* 0x0000002aec44723c */ /* 0x044ff00000081058 */
[----:B------:R-:W-:Y:S01]  /*f640*/  STL.64 [R1+0x290], R72 ;  /* 0x0002904801007387 */ /* 0x000fe20000100a00 */
[C---:B---3--:R-:W-:Y:S03]  /*f650*/  HMMA.1688.F32.TF32 R76, R236.reuse, R46, R92 ;  /* 0x0000002eec4c723c */ /* 0x048fe6000008105c */
[----:B------:R2:W-:Y:S05]  /*f660*/  STL.64 [R1+0x298], R74 ;  /* 0x0002984a01007387 */ /* 0x0005ea0000100a00 */
[C---:B--2---:R-:W-:Y:S06]  /*f670*/  HMMA.1688.F32.TF32 R72, R236.reuse, R50, R96 ;  /* 0x00000032ec48723c */ /* 0x044fec0000081060 */
[----:B------:R-:W-:Y:S04]  /*f680*/  STL.64 [R1+0x280], R68 ;  /* 0x0002804401007387 */ /* 0x000fe80000100a00 */
[----:B------:R2:W-:Y:S05]  /*f690*/  STL.64 [R1+0x288], R70 ;  /* 0x0002884601007387 */ /* 0x0005ea0000100a00 */
[----:B------:R-:W-:Y:S04]  /*f6a0*/  STL.64 [R1+0x270], R76 ;  /* 0x0002704c01007387 */ /* 0x000fe80000100a00 */
[----:B------:R3:W-:Y:S01]  /*f6b0*/  STL.64 [R1+0x278], R78 ;  /* 0x0002784e01007387 */ /* 0x0007e20000100a00 */
[C---:B--2---:R-:W-:Y:S03]  /*f6c0*/  HMMA.1688.F32.TF32 R68, R236.reuse, R54, R100 ;  /* 0x00000036ec44723c */ /* 0x044fe60000081064 */
[----:B------:R-:W-:Y:S05]  /*f6d0*/  STL.64 [R1+0x260], R72 ;  /* 0x0002604801007387 */ /* 0x000fea0000100a00 */
[C---:B---3--:R-:W-:Y:S01]  /*f6e0*/  HMMA.1688.F32.TF32 R76, R236.reuse, R58, R104 ;  /* 0x0000003aec4c723c */ /* 0x048fe20000081068 */
[----:B------:R2:W-:Y:S07]  /*f6f0*/  STL.64 [R1+0x268], R74 ;  /* 0x0002684a01007387 */ /* 0x0005ee0000100a00 */
[C---:B--2---:R-:W-:Y:S07]  /*f700*/  HMMA.1688.F32.TF32 R72, R236.reuse, R62, R108 ;  /* 0x0000003eec48723c */ /* 0x044fee000008106c */
[----:B------:R-:W-:Y:S04]  /*f710*/  STL.64 [R1+0x250], R68 ;  /* 0x0002504401007387 */ /* 0x000fe80000100a00 */
[----:B------:R2:W-:Y:S04]  /*f720*/  STL.64 [R1+0x258], R70 ;  /* 0x0002584601007387 */ /* 0x0005e80000100a00 */
[----:B------:R-:W-:Y:S04]  /*f730*/  STL.64 [R1+0x240], R76 ;  /* 0x0002404c01007387 */ /* 0x000fe80000100a00 */
[----:B------:R1:W-:Y:S01]  /*f740*/  STL.64 [R1+0x248], R78 ;  /* 0x0002484e01007387 */ /* 0x0003e20000100a00 */
[----:B--2---:R-:W-:Y:S03]  /*f750*/  HMMA.1688.F32.TF32 R68, R236, R66, R112 ;  /* 0x00000042ec44723c */ /* 0x004fe60000081070 */
[----:B------:R-:W-:Y:S05]  /*f760*/  STL.64 [R1+0x230], R72 ;  /* 0x0002304801007387 */ /* 0x000fea0000100a00 */
[C---:B-1----:R-:W-:Y:S01]  /*f770*/  HMMA.1688.F32.TF32 R76, R240.reuse, R6, R116 ;  /* 0x00000006f04c723c */ /* 0x042fe20000081074 */
[----:B------:R1:W-:Y:S07]  /*f780*/  STL.64 [R1+0x238], R74 ;  /* 0x0002384a01007387 */ /* 0x0003ee0000100a00 */
[C---:B-1----:R-:W-:Y:S07]  /*f790*/  HMMA.1688.F32.TF32 R72, R240.reuse, R10, R120 ;  /* 0x0000000af048723c */ /* 0x042fee0000081078 */
[----:B------:R-:W-:Y:S04]  /*f7a0*/  STL.64 [R1+0x220], R68 ;  /* 0x0002204401007387 */ /* 0x000fe80000100a00 */
[----:B------:R1:W-:Y:S04]  /*f7b0*/  STL.64 [R1+0x228], R70 ;  /* 0x0002284601007387 */ /* 0x0003e80000100a00 */
[----:B------:R-:W-:Y:S04]  /*f7c0*/  STL.64 [R1+0x210], R76 ;  /* 0x0002104c01007387 */ /* 0x000fe80000100a00 */
[----:B------:R2:W-:Y:S01]  /*f7d0*/  STL.64 [R1+0x218], R78 ;  /* 0x0002184e01007387 */ /* 0x0005e20000100a00 */
[C---:B-1----:R-:W-:Y:S08]  /*f7e0*/  HMMA.1688.F32.TF32 R68, R240.reuse, R14, R124 ;  /* 0x0000000ef044723c */ /* 0x042ff0000008107c */
[C---:B------:R-:W-:Y:S01]  /*f7f0*/  HMMA.1688.F32.TF32 R80, R240.reuse, R34, R144 ;  /* 0x00000022f050723c */ /* 0x040fe20000081090 */
[----:B------:R-:W-:Y:S04]  /*f800*/  STL.64 [R1+0x200], R72 ;  /* 0x0002004801007387 */ /* 0x000fe80000100a00 */
[----:B------:R1:W-:Y:S03]  /*f810*/  STL.64 [R1+0x208], R74 ;  /* 0x0002084a01007387 */ /* 0x0003e60000100a00 */
[----:B--2---:R-:W-:Y:S01]  /*f820*/  HMMA.1688.F32.TF32 R76, R240, R18, R128 ;  /* 0x00000012f04c723c */ /* 0x004fe20000081080 */
[----:B------:R-:W-:Y:S01]  /*f830*/  IMAD.MOV.U32 R250, RZ, RZ, R3 ;  /* 0x000000fffffa7224 */ /* 0x000fe200078e0003 */
[----:B------:R-:W-:Y:S01]  /*f840*/  LDS R124, [R2+0x4000] ;  /* 0x00400000027c7984 */ /* 0x000fe20000000800 */
[----:B------:R-:W-:-:S02]  /*f850*/  IMAD.MOV.U32 R248, RZ, RZ, R40 ;  /* 0x000000fffff87224 */ /* 0x000fc400078e0028 */
[----:B------:R-:W-:Y:S01]  /*f860*/  IMAD.MOV.U32 R249, RZ, RZ, R12 ;  /* 0x000000fffff97224 */ /* 0x000fe200078e000c */
[----:B------:R-:W-:Y:S02]  /*f870*/  LDS R126, [R2+0x5000] ;  /* 0x00500000027e7984 */ /* 0x000fe40000000800 */
[----:B-1----:R-:W-:Y:S02]  /*f880*/  HMMA.1688.F32.TF32 R72, R240, R22, R132 ;  /* 0x00000016f048723c */ /* 0x002fe40000081084 */
[----:B------:R-:W-:Y:S04]  /*f890*/  STL.64 [R1+0x1f0], R68 ;  /* 0x0001f04401007387 */ /* 0x000fe80000100a00 */
[----:B------:R-:W-:Y:S01]  /*f8a0*/  STL.64 [R1+0x1f8], R70 ;  /* 0x0001f84601007387 */ /* 0x000fe20000100a00 */
[----:B------:R-:W-:-:S03]  /*f8b0*/  IMAD.MOV.U32 R251, RZ, RZ, R0 ;  /* 0x000000fffffb7224 */ /* 0x000fc600078e0000 */
[----:B------:R-:W-:Y:S04]  /*f8c0*/  LDS R125, [R5+0x4000] ;  /* 0x00400000057d7984 */ /* 0x000fe80000000800 */
[----:B------:R-:W-:Y:S04]  /*f8d0*/  LDS R127, [R5+0x5000] ;  /* 0x00500000057f7984 */ /* 0x000fe80000000800 */
[----:B------:R-:W-:Y:S04]  /*f8e0*/  STL.64 [R1+0x1e0], R76 ;  /* 0x0001e04c01007387 */ /* 0x000fe80000100a00 */
[----:B------:R1:W-:Y:S04]  /*f8f0*/  STL.64 [R1+0x1e8], R78 ;  /* 0x0001e84e01007387 */ /* 0x0003e80000100a00 */
[----:B------:R-:W-:Y:S04]  /*f900*/  STL.64 [R1+0x1d0], R72 ;  /* 0x0001d04801007387 */ /* 0x000fe80000100a00 */
[----:B------:R2:W-:Y:S01]  /*f910*/  STL.64 [R1+0x1d8], R74 ;  /* 0x0001d84a01007387 */ /* 0x0005e20000100a00 */
[C---:B-1----:R-:W-:Y:S08]  /*f920*/  HMMA.1688.F32.TF32 R76, R240.reuse, R26, R136 ;  /* 0x0000001af04c723c */ /* 0x042ff00000081088 */
[C---:B--2---:R-:W-:Y:S11]  /*f930*/  HMMA.1688.F32.TF32 R72, R240.reuse, R30, R140 ;  /* 0x0000001ef048723c */ /* 0x044ff6000008108c */
[----:B------:R-:W-:Y:S04]  /*f940*/  @!UPT UIADD3 URZ, URZ, URZ, URZ ;  /* 0x0000003f3f3ff290 */ /* 0x000fe8000fffe03f */
[----:B------:R-:W-:Y:S04]  /*f950*/  STL.64 [R1+0x1c0], R76 ;  /* 0x0001c04c01007387 */ /* 0x000fe80000100a00 */
[----:B------:R1:W-:Y:S04]  /*f960*/  STL.64 [R1+0x1c8], R78 ;  /* 0x0001c84e01007387 */ /* 0x0003e80000100a00 */
[----:B------:R-:W-:Y:S04]  /*f970*/  STL.64 [R1+0x1b0], R72 ;  /* 0x0001b04801007387 */ /* 0x000fe80000100a00 */
[----:B------:R2:W-:Y:S01]  /*f980*/  STL.64 [R1+0x1b8], R74 ;  /* 0x0001b84a01007387 */ /* 0x0005e20000100a00 */
[C---:B-1----:R-:W-:Y:S08]  /*f990*/  HMMA.1688.F32.TF32 R76, R240.reuse, R38, R148 ;  /* 0x00000026f04c723c */ /* 0x042ff00000081094 */
[C---:B--2---:R-:W-:Y:S01]  /*f9a0*/  HMMA.1688.F32.TF32 R72, R240.reuse, R42, R152 ;  /* 0x0000002af048723c */ /* 0x044fe20000081098 */
[----:B------:R-:W-:Y:S04]  /*f9b0*/  STL.64 [R1+0x1a0], R80 ;  /* 0x0001a05001007387 */ /* 0x000fe80000100a00 */
[----:B------:R1:W-:Y:S10]  /*f9c0*/  STL.64 [R1+0x1a8], R82 ;  /* 0x0001a85201007387 */ /* 0x0003f40000100a00 */
[----:B------:R-:W-:Y:S01]  /*f9d0*/  STL.64 [R1+0x190], R76 ;  /* 0x0001904c01007387 */ /* 0x000fe20000100a00 */
[C---:B-1----:R-:W-:Y:S03]  /*f9e0*/  HMMA.1688.F32.TF32 R80, R240.reuse, R46, R156 ;  /* 0x0000002ef050723c */ /* 0x042fe6000008109c */
[----:B------:R1:W-:Y:S04]  /*f9f0*/  STL.64 [R1+0x198], R78 ;  /* 0x0001984e01007387 */ /* 0x0003e80000100a00 */
[----:B------:R-:W-:Y:S04]  /*fa00*/  STL.64 [R1+0x180], R72 ;  /* 0x0001804801007387 */ /* 0x000fe80000100a00 */
[----:B------:R2:W-:Y:S01]  /*fa10*/  STL.64 [R1+0x188], R74 ;  /* 0x0001884a01007387 */ /* 0x0005e20000100a00 */
[C---:B-1----:R-:W-:Y:S08]  /*fa20*/  HMMA.1688.F32.TF32 R76, R240.reuse, R50, R160 ;  /* 0x00000032f04c723c */ /* 0x042ff000000810a0 */
[C---:B--2---:R-:W-:Y:S03]  /*fa30*/  HMMA.1688.F32.TF32 R72, R240.reuse, R54, R164 ;  /* 0x00000036f048723c */ /* 0x044fe600000810a4 */
[----:B------:R-:W-:Y:S04]  /*fa40*/  STL.64 [R1+0x170], R80 ;  /* 0x0001705001007387 */ /* 0x000fe80000100a00 */
[----:B------:R1:W-:Y:S08]  /*fa50*/  STL.64 [R1+0x178], R82 ;  /* 0x0001785201007387 */ /* 0x0003f00000100a00 */
[----:B------:R-:W-:Y:S01]  /*fa60*/  STL.64 [R1+0x160], R76 ;  /* 0x0001604c01007387 */ /* 0x000fe20000100a00 */
[C---:B-1----:R-:W-:Y:S03]  /*fa70*/  HMMA.1688.F32.TF32 R80, R240.reuse, R58, R168 ;  /* 0x0000003af050723c */ /* 0x042fe600000810a8 */
[----:B------:R1:W-:Y:S04]  /*fa80*/  STL.64 [R1+0x168], R78 ;  /* 0x0001684e01007387 */ /* 0x0003e80000100a00 */
[----:B------:R-:W-:Y:S04]  /*fa90*/  STL.64 [R1+0x150], R72 ;  /* 0x0001504801007387 */ /* 0x000fe80000100a00 */
[----:B------:R2:W-:Y:S01]  /*faa0*/  STL.64 [R1+0x158], R74 ;  /* 0x0001584a01007387 */ /* 0x0005e20000100a00 */
[C---:B-1----:R-:W-:Y:S08]  /*fab0*/  HMMA.1688.F32.TF32 R76, R240.reuse, R62, R172 ;  /* 0x0000003ef04c723c */ /* 0x042ff000000810ac */
[----:B--2---:R-:W-:Y:S03]  /*fac0*/  HMMA.1688.F32.TF32 R72, R240, R66, R176 ;  /* 0x00000042f048723c */ /* 0x004fe600000810b0 */
[----:B------:R-:W-:Y:S04]  /*fad0*/  STL.64 [R1+0x140], R80 ;  /* 0x0001405001007387 */ /* 0x000fe80000100a00 */
[----:B------:R4:W-:Y:S01]  /*fae0*/  STL.64 [R1+0x148], R82 ;  /* 0x0001485201007387 */ /* 0x0009e20000100a00 */
[----:B------:R-:W-:-:S02]  /*faf0*/  IMAD.MOV.U32 R71, RZ, RZ, R41 ;  /* 0x000000ffff477224 */ /* 0x000fc400078e0029 */
[----:B------:R-:W-:Y:S01]  /*fb00*/  IMAD.MOV.U32 R69, RZ, RZ, R45 ;  /* 0x000000ffff457224 */ /* 0x000fe200078e002d */
[----:B------:R-:W-:Y:S01]  /*fb10*/  LDS R240, [R2+0x4100] ;  /* 0x0041000002f07984 */ /* 0x000fe20000000800 */
[----:B------:R-:W-:Y:S02]  /*fb20*/  IMAD.MOV.U32 R70, RZ, RZ, R44 ;  /* 0x000000ffff467224 */ /* 0x000fe400078e002c */
[----:B------:R-:W-:Y:S01]  /*fb30*/  IMAD.MOV.U32 R68, RZ, RZ, R48 ;  /* 0x000000ffff447224 */ /* 0x000fe200078e0030 */
[----:B------:R-:W-:Y:S01]  /*fb40*/  LDS R242, [R2+0x5100] ;  /* 0x0051000002f27984 */ /* 0x000fe20000000800 */
[C---:B----4-:R-:W-:Y:S03]  /*fb50*/  HMMA.1688.F32.TF32 R80, R244.reuse, R6, R180 ;  /* 0x00000006f450723c */ /* 0x050fe600000810b4 */
[----:B------:R-:W-:Y:S04]  /*fb60*/  STL.64 [R1+0x130], R76 ;  /* 0x0001304c01007387 */ /* 0x000fe80000100a00 */
[----:B------:R1:W-:Y:S04]  /*fb70*/  STL.64 [R1+0x138], R78 ;  /* 0x0001384e01007387 */ /* 0x0003e80000100a00 */
[----:B------:R-:W-:Y:S04]  /*fb80*/  STL.64 [R1+0x120], R72 ;  /* 0x0001204801007387 */ /* 0x000fe80000100a00 */
[----:B------:R2:W-:Y:S01]  /*fb90*/  STL.64 [R1+0x128], R74 ;  /* 0x0001284a01007387 */ /* 0x0005e20000100a00 */
[C---:B-1----:R-:W-:Y:S08]  /*fba0*/  HMMA.1688.F32.TF32 R76, R244.reuse, R10, R184 ;  /* 0x0000000af44c723c */ /* 0x042ff000000810b8 */
[C---:B--2---:R-:W-:Y:S01]  /*fbb0*/  HMMA.1688.F32.TF32 R72, R244.reuse, R14, R188 ;  /* 0x0000000ef448723c */ /* 0x044fe200000810bc */
[----:B------:R-:W-:Y:S04]  /*fbc0*/  STL.64 [R1+0x110], R80 ;  /* 0x0001105001007387 */ /* 0x000fe80000100a00 */
[----:B------:R1:W-:Y:S03]  /*fbd0*/  STL.64 [R1+0x118], R82 ;  /* 0x0001185201007387 */ /* 0x0003e60000100a00 */
[C---:B------:R-:W-:Y:S01]  /*fbe0*/  HMMA.1688.F32.TF32 R40, R244.reuse, R42, R216 ;  /* 0x0000002af428723c */ /* 0x040fe200000810d8 */
[----:B------:R-:W-:Y:S04]  /*fbf0*/  LDS R189, [R5+0x4080] ;  /* 0x0040800005bd7984 */ /* 0x000fe80000000800 */
[----:B------:R-:W-:Y:S03]  /*fc00*/  LDS R191, [R5+0x5080] ;  /* 0x0050800005bf7984 */ /* 0x000fe60000000800 */
[C---:B-1----:R-:W-:Y:S01]  /*fc10*/  HMMA.1688.F32.TF32 R80, R244.reuse, R18, R192 ;  /* 0x00000012f450723c */ /* 0x042fe200000810c0 */
[----:B------:R-:W-:Y:S04]  /*fc20*/  STL.64 [R1+0x100], R76 ;  /* 0x0001004c01007387 */ /* 0x000fe80000100a00 */
[----:B------:R1:W-:Y:S04]  /*fc30*/  STL.64 [R1+0x108], R78 ;  /* 0x0001084e01007387 */ /* 0x0003e80000100a00 */
[----:B------:R-:W-:Y:S04]  /*fc40*/  STL.64 [R1+0xf0], R72 ;  /* 0x0000f04801007387 */ /* 0x000fe80000100a00 */
[----:B------:R2:W-:Y:S01]  /*fc50*/  STL.64 [R1+0xf8], R74 ;  /* 0x0000f84a01007387 */ /* 0x0005e20000100a00 */
[C---:B-1----:R-:W-:Y:S03]  /*fc60*/  HMMA.1688.F32.TF32 R76, R244.reuse, R22, R196 ;  /* 0x00000016f44c723c */ /* 0x042fe600000810c4 */
[----:B------:R-:W-:Y:S04]  /*fc70*/  LDS R188, [R2+0x4080] ;  /* 0x0040800002bc7984 */ /* 0x000fe80000000800 */
[----:B------:R-:W-:Y:S01]  /*fc80*/  LDS R190, [R2+0x5080] ;  /* 0x0050800002be7984 */ /* 0x000fe20000000800 */
[C---:B--2---:R-:W-:Y:S03]  /*fc90*/  HMMA.1688.F32.TF32 R72, R244.reuse, R26, R200 ;  /* 0x0000001af448723c */ /* 0x044fe600000810c8 */
[----:B------:R-:W-:Y:S04]  /*fca0*/  STL.64 [R1+0xe0], R80 ;  /* 0x0000e05001007387 */ /* 0x000fe80000100a00 */
[----:B------:R1:W-:Y:S08]  /*fcb0*/  STL.64 [R1+0xe8], R82 ;  /* 0x0000e85201007387 */ /* 0x0003f00000100a00 */
[----:B------:R-:W-:Y:S01]  /*fcc0*/  STL.64 [R1+0xd0], R76 ;  /* 0x0000d04c01007387 */ /* 0x000fe20000100a00 */
[----:B-1----:R-:W-:Y:S03]  /*fcd0*/  HMMA.1688.F32.TF32 R80, R244, R30, R204 ;  /* 0x0000001ef450723c */ /* 0x002fe600000810cc */
[----:B------:R1:W-:Y:S04]  /*fce0*/  STL.64 [R1+0xd8], R78 ;  /* 0x0000d84e01007387 */ /* 0x0003e80000100a00 */
[----:B------:R2:W-:Y:S01]  /*fcf0*/  STL.64 [R1+0xc0], R72 ;  /* 0x0000c04801007387 */ /* 0x0005e20000100a00 */
[----:B------:R-:W-:-:S02]  /*fd00*/  IMAD.MOV.U32 R252, RZ, RZ, R74 ;  /* 0x000000fffffc7224 */ /* 0x000fc400078e004a */
[----:B------:R-:W-:Y:S01]  /*fd10*/  IMAD.MOV.U32 R3, RZ, RZ, R75 ;  /* 0x000000ffff037224 */ /* 0x000fe200078e004b */
[C---:B-1----:R-:W-:Y:S08]  /*fd20*/  HMMA.1688.F32.TF32 R76, R244.reuse, R34, R208 ;  /* 0x00000022f44c723c */ /* 0x042ff000000810d0 */
[C---:B--2---:R-:W-:Y:S08]  /*fd30*/  HMMA.1688.F32.TF32 R72, R244.reuse, R38, R212 ;  /* 0x00000026f448723c */ /* 0x044ff000000810d4 */
        /* <DEDUP_REMOVED lines=11> */
[----:B------:R2:W-:Y:S04]  /*fdf0*/  STL.64 [R1+0x78], R46 ;  /* 0x0000782e01007387 */ /* 0x0005e80000100a00 */
[----:B------:R-:W-:Y:S04]  /*fe00*/  STL.64 [R1+0x60], R48 ;  /* 0x0000603001007387 */ /* 0x000fe80000100a00 */
[----:B------:R-:W-:Y:S04]  /*fe10*/  STL.64 [R1+0x68], R50 ;  /* 0x0000683201007387 */ /* 0x000fe80000100a00 */
[----:B------:R-:W3:Y:S01]  /*fe20*/  LDL R12, [R1+0x82c] ;  /* 0x00082c00010c7983 */ /* 0x000ee20000100800 */
[----:B-1----:R-:W-:Y:S01]  /*fe30*/  HMMA.1688.F32.TF32 R40, R244, R54, R228 ;  /* 0x00000036f428723c */ /* 0x002fe200000810e4 */
[----:B------:R-:W-:-:S02]  /*fe40*/  IMAD.MOV.U32 R73, RZ, RZ, R9 ;  /* 0x000000ffff497224 */ /* 0x000fc400078e0009 */
[----:B------:R-:W-:-:S05]  /*fe50*/  IMAD.MOV.U32 R74, RZ, RZ, R8 ;  /* 0x000000ffff4a7224 */ /* 0x000fca00078e0008 */
[C---:B--2---:R-:W-:Y:S11]  /*fe60*/  HMMA.1688.F32.TF32 R44, R244.reuse, R58, R232 ;  /* 0x0000003af42c723c */ /* 0x044ff600000810e8 */
[----:B------:R-:W-:Y:S04]  /*fe70*/  @!UPT UIADD3 URZ, URZ, URZ, URZ ;  /* 0x0000003f3f3ff290 */ /* 0x000fe8000fffe03f */
[----:B------:R-:W-:Y:S04]  /*fe80*/  STL.64 [R1+0x50], R40 ;  /* 0x0000502801007387 */ /* 0x000fe80000100a00 */
[----:B------:R1:W-:Y:S02]  /*fe90*/  STL.64 [R1+0x58], R42 ;  /* 0x0000582a01007387 */ /* 0x0003e40000100a00 */
[C---:B-1----:R-:W-:Y:S08]  /*fea0*/  HMMA.1688.F32.TF32 R40, R244.reuse, R62, R68 ;  /* 0x0000003ef428723c */ /* 0x042ff00000081044 */
[----:B------:R-:W-:Y:S01]  /*feb0*/  HMMA.1688.F32.TF32 R244, R244, R66, R248 ;  /* 0x00000042f4f4723c */ /* 0x000fe200000810f8 */
[----:B------:R-:W-:-:S02]  /*fec0*/  IMAD.MOV.U32 R76, RZ, RZ, R21 ;  /* 0x000000ffff4c7224 */ /* 0x000fc400078e0015 */
[----:B------:R-:W-:Y:S02]  /*fed0*/  IMAD.MOV.U32 R77, RZ, RZ, R20 ;  /* 0x000000ffff4d7224 */ /* 0x000fe400078e0014 */
[----:B------:R-:W-:Y:S02]  /*fee0*/  IMAD.MOV.U32 R78, RZ, RZ, R17 ;  /* 0x000000ffff4e7224 */ /* 0x000fe400078e0011 */
[----:B------:R-:W-:Y:S02]  /*fef0*/  IMAD.MOV.U32 R79, RZ, RZ, R16 ;  /* 0x000000ffff4f7224 */ /* 0x000fe400078e0010 */
[----:B------:R-:W-:Y:S02]  /*ff00*/  IMAD.MOV.U32 R68, RZ, RZ, R29 ;  /* 0x000000ffff447224 */ /* 0x000fe400078e001d */
[----:B------:R-:W-:Y:S02]  /*ff10*/  IMAD.MOV.U32 R69, RZ, RZ, R28 ;  /* 0x000000ffff457224 */ /* 0x000fe400078e001c */
[----:B------:R-:W-:-:S02]  /*ff20*/  IMAD.MOV.U32 R70, RZ, RZ, R25 ;  /* 0x000000ffff467224 */ /* 0x000fc400078e0019 */
[----:B------:R-:W-:Y:S02]  /*ff30*/  IMAD.MOV.U32 R71, RZ, RZ, R24 ;  /* 0x000000ffff477224 */ /* 0x000fe400078e0018 */
[----:B------:R-:W-:Y:S02]  /*ff40*/  IMAD.MOV.U32 R72, RZ, RZ, R13 ;  /* 0x000000ffff487224 */ /* 0x000fe400078e000d */
[----:B------:R-:W-:Y:S01]  /*ff50*/  IMAD.MOV.U32 R75, RZ, RZ, R4 ;  /* 0x000000ffff4b7224 */ /* 0x000fe200078e0004 */
[----:B------:R-:W-:Y:S04]  /*ff60*/  STL.64 [R1+0x10], R44 ;  /* 0x0000102c01007387 */ /* 0x000fe80000100a00 */
[----:B------:R-:W-:Y:S04]  /*ff70*/  STL.64 [R1+0x18], R46 ;  /* 0x0000182e01007387 */ /* 0x000fe80000100a00 */
[----:B------:R-:W-:Y:S04]  /*ff80*/  STL.64 [R1], R40 ;  /* 0x0000002801007387 */ /* 0x000fe80000100a00 */
[----:B------:R-:W-:Y:S04]  /*ff90*/  STL [R1+0x8], R42 ;  /* 0x0000082a01007387 */ /* 0x000fe80000100800 */
[----:B------:R-:W-:Y:S04]  /*ffa0*/  STL.64 [R1+0xe78], R246 ;  /* 0x000e78f601007387 */ /* 0x000fe80000100a00 */
[----:B------:R-:W-:Y:S01]  /*ffb0*/  STL.64 [R1+0xe70], R244 ;  /* 0x000e70f401007387 */ /* 0x000fe20000100a00 */
[----:B------:R-:W-:-:S03]  /*ffc0*/  IMAD.MOV.U32 R248, RZ, RZ, R37 ;  /* 0x000000fffff87224 */ /* 0x000fc600078e0025 */
[----:B---3--:R-:W1:Y:S04]  /*ffd0*/  LDSM.16.M88.4 R64, [R12+0x8000] ;  /* 0x008000000c40783b */ /* 0x008e680000000200 */
[----:B------:R-:W2:Y:S04]  /*ffe0*/  LDSM.16.M88.4 R60, [R12+0x8800] ;  /* 0x008800000c3c783b */ /* 0x000ea80000000200 */
[----:B------:R-:W3:Y:S04]  /*fff0*/  LDSM.16.M88.4 R8, [R12+0x9000] ;  /* 0x009000000c08783b */ /* 0x000ee80000000200 */
[----:B------:R-:W4:Y:S01]  /*10000*/  LDSM.16.M88.4 R4, [R12+0x9800] ;  /* 0x009800000c04783b */ /* 0x000f220000000200 */
[----:B------:R-:W-:-:S02]  /*10010*/  IMAD.MOV.U32 R249, RZ, RZ, R36 ;  /* 0x000000fffff97224 */ /* 0x000fc400078e0024 */
[----:B------:R-:W-:Y:S01]  /*10020*/  IMAD.MOV.U32 R250, RZ, RZ, R33 ;  /* 0x000000fffffa7224 */ /* 0x000fe200078e0021 */
[----:B------:R-:W-:Y:S01]  /*10030*/  LDSM.16.M88.4 R56, [R12+0xa000] ;  /* 0x00a000000c38783b */ /* 0x000fe20000000200 */
[----:B------:R-:W-:-:S03]  /*10040*/  IMAD.MOV.U32 R251, RZ, RZ, R32 ;  /* 0x000000fffffb7224 */ /* 0x000fc600078e0020 */
[----:B------:R-:W-:Y:S01]  /*10050*/  LDSM.16.M88.4 R52, [R12+0xa800] ;  /* 0x00a800000c34783b */ /* 0x000fe20000000200 */
[----:B------:R-:W-:-:S03]  /*10060*/  IMAD.MOV.U32 R0, RZ, RZ, R43 ;  /* 0x000000ffff007224 */ /* 0x000fc600078e002b */
[----:B------:R-:W-:Y:S04]  /*10070*/  LDSM.16.M88.4 R48, [R12+0xb000] ;  /* 0x00b000000c30783b */ /* 0x000fe80000000200 */
[----:B------:R-:W-:Y:S04]  /*10080*/  LDSM.16.M88.4 R44, [R12+0xb800] ;  /* 0x00b800000c2c783b */ /* 0x000fe80000000200 */
[----:B------:R-:W-:Y:S04]  /*10090*/  LDSM.16.M88.4 R40, [R12+0xc000] ;  /* 0x00c000000c28783b */ /* 0x000fe80000000200 */
[----:B------:R-:W-:Y:S01]  /*100a0*/  LDSM.16.M88.4 R36, [R12+0xc800] ;  /* 0x00c800000c24783b */ /* 0x000fe20000000200 */
[C---:B-1----:R-:W-:Y:S03]  /*100b0*/  HMMA.1688.F32.TF32 R128, R124.reuse, R64, R76 ;  /* 0x000000407c80723c */ /* 0x042fe6000008104c */
[----:B------:R-:W-:Y:S04]  /*100c0*/  LDSM.16.M88.4 R32, [R12+0xd000] ;  /* 0x00d000000c20783b */ /* 0x000fe80000000200 */
[----:B------:R-:W-:Y:S01]  /*100d0*/  LDSM.16.M88.4 R28, [R12+0xd800] ;  /* 0x00d800000c1c783b */ /* 0x000fe20000000200 */
[C---:B--2---:R-:W-:Y:S03]  /*100e0*/  HMMA.1688.F32.TF32 R68, R124.reuse, R60, R68 ;  /* 0x0000003c7c44723c */ /* 0x044fe60000081044 */
[----:B------:R-:W-:Y:S04]  /*100f0*/  LDSM.16.M88.4 R24, [R12+0xe000] ;  /* 0x00e000000c18783b */ /* 0x000fe80000000200 */
[----:B------:R-:W1:Y:S01]  /*10100*/  LDSM.16.M88.4 R20, [R12+0xe800] ;  /* 0x00e800000c14783b */ /* 0x000e620000000200 */
[C---:B---3--:R-:W-:Y:S03]  /*10110*/  HMMA.1688.F32.TF32 R72, R124.reuse, R8, R72 ;  /* 0x000000087c48723c */ /* 0x048fe60000081048 */
[----:B------:R-:W2:Y:S04]  /*10120*/  LDSM.16.M88.4 R16, [R12+0xf000] ;  /* 0x00f000000c10783b */ /* 0x000ea80000000200 */
[----:B------:R-:W3:Y:S04]  /*10130*/  LDSM.16.M88.4 R12, [R12+0xf800] ;  /* 0x00f800000c0c783b */ /* 0x000ee80000000200 */
[----:B------:R-:W-:Y:S04]  /*10140*/  STL.64 [R1+0xe88], R130 ;  /* 0x000e888201007387 */ /* 0x000fe80000100a00 */
[----:B------:R-:W-:Y:S04]  /*10150*/  STL.64 [R1+0xe80], R128 ;  /* 0x000e808001007387 */ /* 0x000fe80000100a00 */
[----:B------:R-:W-:Y:S04]  /*10160*/  STL.64 [R1+0xe98], R70 ;  /* 0x000e984601007387 */ /* 0x000fe80000100a00 */
[----:B------:R-:W-:Y:S04]  /*10170*/  STL.64 [R1+0xe90], R68 ;  /* 0x000e904401007387 */ /* 0x000fe80000100a00 */
[----:B------:R-:W-:Y:S04]  /*10180*/  STL.64 [R1+0xea8], R74 ;  /* 0x000ea84a01007387 */ /* 0x000fe80000100a00 */
[----:B------:R-:W-:Y:S04]  /*10190*/  STL.64 [R1+0xea0], R72 ;  /* 0x000ea04801007387 */ /* 0x000fe80000100a00 */
[----:B------:R-:W1:Y:S04]  /*101a0*/  LDL.LU R236, [R1+0x740] ;  /* 0x0007400001ec7983 */ /* 0x000e680000300800 */
[----:B------:R-:W1:Y:S04]  /*101b0*/  LDL.LU R237, [R1+0x744] ;  /* 0x0007440001ed7983 */ /* 0x000e680000300800 */
[----:B------:R-:W1:Y:S04]  /*101c0*/  LDL.LU R238, [R1+0x748] ;  /* 0x0007480001ee7983 */ /* 0x000e680000300800 */
[----:B------:R-:W1:Y:S04]  /*101d0*/  LDL.LU R239, [R1+0x74c] ;  /* 0x00074c0001ef7983 */ /* 0x000e680000300800 */
        /* <DEDUP_REMOVED lines=35> */
[----:B------:R-:W3:Y:S01]  /*10410*/  LDL.LU R115, [R1+0x75c] ;  /* 0x00075c0001737983 */ /* 0x000ee20000300800 */
[C---:B----4-:R-:W-:Y:S03]  /*10420*/  HMMA.1688.F32.TF32 R76, R124.reuse, R4, R248 ;  /* 0x000000047c4c723c */ /* 0x050fe600000810f8 */
[----:B------:R-:W4:Y:S04]  /*10430*/  LDL.LU R248, [R1+0x730] ;  /* 0x0007300001f87983 */ /* 0x000f280000300800 */
[----:B------:R-:W4:Y:S04]  /*10440*/  LDL.LU R249, [R1+0x734] ;  /* 0x0007340001f97983 */ /* 0x000f280000300800 */
[----:B------:R-:W4:Y:S04]  /*10450*/  LDL.LU R250, [R1+0x738] ;  /* 0x0007380001fa7983 */ /* 0x000f280000300800 */
[----:B------:R-:W4:Y:S08]  /*10460*/  LDL.LU R251, [R1+0x73c] ;  /* 0x00073c0001fb7983 */ /* 0x000f300000300800 */
[----:B------:R-:W-:Y:S04]  /*10470*/  STL.64 [R1+0xeb8], R78 ;  /* 0x000eb84e01007387 */ /* 0x000fe80000100a00 */
[----:B------:R-:W-:Y:S01]  /*10480*/  STL.64 [R1+0xeb0], R76 ;  /* 0x000eb04c01007387 */ /* 0x000fe20000100a00 */
[C---:B-1----:R-:W-:Y:S08]  /*10490*/  HMMA.1688.F32.TF32 R116, R124.reuse, R20, R236 ;  /* 0x000000147c74723c */ /* 0x042ff000000810ec */
[C---:B--2---:R-:W-:Y:S08]  /*104a0*/  HMMA.1688.F32.TF32 R100, R124.reuse, R36, R100 ;  /* 0x000000247c64723c */ /* 0x044ff00000081064 */
[C---:B---3--:R-:W-:Y:S08]  /*104b0*/  HMMA.1688.F32.TF32 R84, R124.reuse, R52, R84 ;  /* 0x000000347c54723c */ /* 0x048ff00000081054 */
[C---:B------:R-:W-:Y:S08]  /*104c0*/  HMMA.1688.F32.TF32 R80, R124.reuse, R56, R80 ;  /* 0x000000387c50723c */ /* 0x040ff00000081050 */
[C---:B------:R-:W-:Y:S08]  /*104d0*/  HMMA.1688.F32.TF32 R88, R124.reuse, R48, R88 ;  /* 0x000000307c58723c */ /* 0x040ff00000081058 */
[C---:B------:R-:W-:Y:S07]  /*104e0*/  HMMA.1688.F32.TF32 R92, R124.reuse, R44, R92 ;  /* 0x0000002c7c5c723c */ /* 0x040fee000008105c */
[----:B------:R1:W-:Y:S01]  /*104f0*/  STL.64 [R1+0xec8], R82 ;  /* 0x000ec85201007387 */ /* 0x0003e20000100a00 */
[C---:B------:R-:W-:Y:S03]  /*10500*/  HMMA.1688.F32.TF32 R96, R124.reuse, R40, R96 ;  /* 0x000000287c60723c */ /* 0x040fe60000081060 */
[----:B------:R-:W-:Y:S05]  /*10510*/  STL.64 [R1+0xec0], R80 ;  /* 0x000ec05001007387 */ /* 0x000fea0000100a00 */
[C---:B------:R-:W-:Y:S01]  /*10520*/  HMMA.1688.F32.TF32 R104, R124.reuse, R32, R104 ;  /* 0x000000207c68723c */ /* 0x040fe20000081068 */
[----:B------:R-:W-:Y:S07]  /*10530*/  STL.64 [R1+0xed8], R86 ;  /* 0x000ed85601007387 */ /* 0x000fee0000100a00 */
        /* <DEDUP_REMOVED lines=63> */
[----:B----4-:R-:W-:Y:S03]  /*10930*/  HMMA.1688.F32.TF32 R120, R124, R16, R248 ;  /* 0x000000107c78723c */ /* 0x010fe600000810f8 */
        /* <DEDUP_REMOVED lines=8> */
[----:B------:R-:W-:Y:S04]  /*109c0*/  STL.64 [R1+0xf68], R122 ;  /* 0x000f687a01007387 */ /* 0x000fe80000100a00 */
[----:B------:R-:W-:Y:S01]  /*109d0*/  STL.64 [R1+0xf60], R120 ;  /* 0x000f607801007387 */ /* 0x000fe20000100a00 */
[C---:B--2---:R-:W-:Y:S08]  /*109e0*/  HMMA.1688.F32.TF32 R144, R188.reuse, R56, R144 ;  /* 0x00000038bc90723c */ /* 0x044ff00000081090 */
[----:B---3--:R-:W-:Y:S08]  /*109f0*/  HMMA.1688.F32.TF32 R192, R188, R64, R168 ;  /* 0x00000040bcc0723c */ /* 0x008ff000000810a8 */
[----:B------:R-:W-:Y:S08]  /*10a00*/  HMMA.1688.F32.TF32 R124, R124, R12, R172 ;  /* 0x0000000c7c7c723c */ /* 0x000ff000000810ac */
[C---:B------:R-:W-:Y:S08]  /*10a10*/  HMMA.1688.F32.TF32 R132, R188.reuse, R60, R132 ;  /* 0x0000003cbc84723c */ /* 0x040ff00000081084 */
[C---:B------:R-:W-:Y:S07]  /*10a20*/  HMMA.1688.F32.TF32 R136, R188.reuse, R8, R136 ;  /* 0x00000008bc88723c */ /* 0x040fee0000081088 */
[----:B------:R-:W-:Y:S01]  /*10a30*/  STL.64 [R1+0xf78], R126 ;  /* 0x000f787e01007387 */ /* 0x000fe20000100a00 */
[C---:B------:R-:W-:Y:S03]  /*10a40*/  HMMA.1688.F32.TF32 R140, R188.reuse, R4, R140 ;  /* 0x00000004bc8c723c */ /* 0x040fe6000008108c */
[----:B------:R-:W-:Y:S05]  /*10a50*/  STL.64 [R1+0xf70], R124 ;  /* 0x000f707c01007387 */ /* 0x000fea0000100a00 */
        /* <DEDUP_REMOVED lines=37> */
[----:B----4-:R-:W-:Y:S03]  /*10cb0*/  HMMA.1688.F32.TF32 R172, R188, R28, R248 ;  /* 0x0000001cbcac723c */ /* 0x010fe600000810f8 */
[----:B------:R-:W4:Y:S04]  /*10cc0*/  LDL.LU R196, [R1+0x6e0] ;  /* 0x0006e00001c47983 */ /* 0x000f280000300800 */
[----:B------:R-:W4:Y:S04]  /*10cd0*/  LDL.LU R197, [R1+0x6e4] ;  /* 0x0006e40001c57983 */ /* 0x000f280000300800 */
[----:B------:R-:W4:Y:S04]  /*10ce0*/  LDL.LU R198, [R1+0x6e8] ;  /* 0x0006e80001c67983 */ /* 0x000f280000300800 */
[----:B------:R-:W4:Y:S04]  /*10cf0*/  LDL.LU R199, [R1+0x6ec] ;  /* 0x0006ec0001c77983 */ /* 0x000f280000300800 */
        /* <DEDUP_REMOVED lines=16> */
[----:B-1----:R-:W-:-:S05]  /*10e00*/  LOP3.LUT R83, R2, 0x20, RZ, 0x3c, !PT ;  /* 0x0000002002537812 */ /* 0x002fca00078e3cff */
[----:B------:R-:W-:Y:S04]  /*10e10*/  LDS R241, [R83+0x4100] ;  /* 0x0041000053f17984 */ /* 0x000fe80000000800 */
[----:B------:R-:W2:Y:S02]  /*10e20*/  LDS R243, [R83+0x5100] ;  /* 0x0051000053f37984 */ /* 0x000ea40000000800 */
[C---:B--2---:R-:W-:Y:S08]  /*10e30*/  HMMA.1688.F32.TF32 R232, R240.reuse, R64, R212 ;  /* 0x00000040f0e8723c */ /* 0x044ff000000810d4 */
[C---:B----4-:R-:W-:Y:S11]  /*10e40*/  HMMA.1688.F32.TF32 R196, R240.reuse, R60, R196 ;  /* 0x0000003cf0c4723c */ /* 0x050ff600000810c4 */
[----:B------:R-:W-:Y:S04]  /*10e50*/  @!UPT UIADD3 URZ, URZ, URZ, URZ ;  /* 0x0000003f3f3ff290 */ /* 0x000fe8000fffe03f */
[----:B------:R-:W-:Y:S04]  /*10e60*/  STL [R1+0xe48], R232 ;  /* 0x000e48e801007387 */ /* 0x000fe80000100800 */
[----:B------:R-:W-:Y:S04]  /*10e70*/  STL [R1+0xe44], R233 ;  /* 0x000e44e901007387 */ /* 0x000fe80000100800 */
[----:B------:R-:W-:Y:S01]  /*10e80*/  STL [R1+0xe40], R234 ;  /* 0x000e40ea01007387 */ /* 0x000fe20000100800 */
[C---:B---3--:R-:W-:Y:S03]  /*10e90*/  HMMA.1688.F32.TF32 R200, R240.reuse, R8, R200 ;  /* 0x00000008f0c8723c */ /* 0x048fe600000810c8 */
[----:B------:R1:W-:Y:S05]  /*10ea0*/  STL [R1+0xe3c], R235 ;  /* 0x000e3ceb01007387 */ /* 0x0003ea0000100800 */
[C---:B------:R-:W-:Y:S01]  /*10eb0*/  HMMA.1688.F32.TF32 R204, R240.reuse, R4, R204 ;  /* 0x00000004f0cc723c */ /* 0x040fe200000810cc */
[----:B------:R-:W-:Y:S07]  /*10ec0*/  STL [R1+0xe58], R196 ;  /* 0x000e58c401007387 */ /* 0x000fee0000100800 */
[C---:B------:R-:W-:Y:S01]  /*10ed0*/  HMMA.1688.F32.TF32 R208, R240.reuse, R56, R208 ;  /* 0x00000038f0d0723c */ /* 0x040fe200000810d0 */
[----:B------:R-:W-:Y:S04]  /*10ee0*/  STL [R1+0xe54], R197 ;  /* 0x000e54c501007387 */ /* 0x000fe80000100800 */
[----:B------:R-:W-:Y:S04]  /*10ef0*/  STL [R1+0xe50], R198 ;  /* 0x000e50c601007387 */ /* 0x000fe80000100800 */
[----:B------:R-:W-:Y:S04]  /*10f00*/  STL [R1+0xe4c], R199 ;  /* 0x000e4cc701007387 */ /* 0x000fe80000100800 */
[----:B------:R-:W-:Y:S04]  /*10f10*/  STL [R1+0xe64], R200 ;  /* 0x000e64c801007387 */ /* 0x000fe80000100800 */
[----:B------:R-:W-:Y:S04]  /*10f20*/  STL [R1+0xe60], R201 ;  /* 0x000e60c901007387 */ /* 0x000fe80000100800 */
[----:B------:R-:W-:Y:S04]  /*10f30*/  STL [R1+0xe5c], R202 ;  /* 0x000e5cca01007387 */ /* 0x000fe80000100800 */
[----:B------:R2:W-:Y:S04]  /*10f40*/  STL [R1+0xe38], R203 ;  /* 0x000e38cb01007387 */ /* 0x0005e80000100800 */
[----:B------:R-:W-:Y:S04]  /*10f50*/  STL [R1+0xe6c], R205 ;  /* 0x000e6ccd01007387 */ /* 0x000fe80000100800 */
[----:B------:R-:W-:Y:S04]  /*10f60*/  STL [R1+0xe68], R206 ;  /* 0x000e68ce01007387 */ /* 0x000fe80000100800 */
[----:B------:R3:W-:Y:S04]  /*10f70*/  STL [R1+0xe34], R207 ;  /* 0x000e34cf01007387 */ /* 0x0007e80000100800 */
[----:B------:R4:W-:Y:S04]  /*10f80*/  STL [R1+0xe30], R211 ;  /* 0x000e30d301007387 */ /* 0x0009e80000100800 */
        /* <DEDUP_REMOVED lines=61> */
[C---:B------:R-:W-:Y:S08]  /*11360*/  HMMA.1688.F32.TF32 R156, R188.reuse, R44, R156 ;  /* 0x0000002cbc9c723c */ /* 0x040ff0000008109c */
[C---:B------:R-:W-:Y:S08]  /*11370*/  HMMA.1688.F32.TF32 R160, R188.reuse, R40, R160 ;  /* 0x00000028bca0723c */ /* 0x040ff000000810a0 */
[C---:B------:R-:W-:Y:S08]  /*11380*/  HMMA.1688.F32.TF32 R164, R188.reuse, R36, R164 ;  /* 0x00000024bca4723c */ /* 0x040ff000000810a4 */
[C---:B------:R-:W-:Y:S08]  /*11390*/  HMMA.1688.F32.TF32 R176, R188.reuse, R24, R176 ;  /* 0x00000018bcb0723c */ /* 0x040ff000000810b0 */
[C---:B------:R-:W-:Y:S08]  /*113a0*/  HMMA.1688.F32.TF32 R180, R188.reuse, R20, R180 ;  /* 0x00000014bcb4723c */ /* 0x040ff000000810b4 */
[C---:B------:R-:W-:Y:S08]  /*113b0*/  HMMA.1688.F32.TF32 R184, R188.reuse, R16, R184 ;  /* 0x00000010bcb8723c */ /* 0x040ff000000810b8 */
[----:B------:R-:W-:Y:S01]  /*113c0*/  HMMA.1688.F32.TF32 R188, R188, R12, R236 ;  /* 0x0000000cbcbc723c */ /* 0x000fe200000810ec */
        /* <DEDUP_REMOVED lines=8> */
[----:B------:R-:W-:Y:S01]  /*11450*/  STL.64 [R1+0x28], R102 ;  /* 0x0000286601007387 */ /* 0x000fe20000100a00 */
[C---:B---3--:R-:W-:Y:S08]  /*11460*/  HMMA.1688.F32.TF32 R88, R240.reuse, R16, R88 ;  /* 0x00000010f058723c */ /* 0x048ff00000081058 */
[----:B----4-:R-:W-:Y:S11]  /*11470*/  HMMA.1688.F32.TF32 R84, R240, R12, R84 ;  /* 0x0000000cf054723c */ /* 0x010ff60000081054 */
[----:B------:R-:W-:Y:S05]  /*11480*/  @!UPT UIADD3 URZ, URZ, URZ, URZ ;  /* 0x0000003f3f3ff290 */ /* 0x000fea000fffe03f */
[----:B-1----:R-:W-:Y:S02]  /*11490*/  IMAD.MOV.U32 R235, RZ, RZ, R88 ;  /* 0x000000ffffeb7224 */ /* 0x002fe400078e0058 */
        /* <DEDUP_REMOVED lines=8> */
[C---:B------:R-:W-:Y:S08]  /*11520*/  HMMA.1688.F32.TF32 R84, R236.reuse, R60, R72 ;  /* 0x0000003cec54723c */ /* 0x040ff00000081048 */
[C---:B------:R-:W-:Y:S08]  /*11530*/  HMMA.1688.F32.TF32 R76, R236.reuse, R8, R68 ;  /* 0x00000008ec4c723c */ /* 0x040ff00000081044 */
[C---:B------:R-:W-:Y:S08]  /*11540*/  HMMA.1688.F32.TF32 R72, R236.reuse, R4, R128 ;  /* 0x00000004ec48723c */ /* 0x040ff00000081080 */
[----:B------:R-:W-:Y:S01]  /*11550*/  HMMA.1688.F32.TF32 R68, R236, R56, R244 ;  /* 0x00000038ec44723c */ /* 0x000fe200000810f4 */
[----:B------:R-:W-:Y:S04]  /*11560*/  STL.64 [R1+0x6d0], R88 ;  /* 0x0006d05801007387 */ /* 0x000fe80000100a00 */
[----:B------:R-:W-:Y:S04]  /*11570*/  STL.64 [R1+0x6d8], R90 ;  /* 0x0006d85a01007387 */ /* 0x000fe80000100a00 */
[----:B------:R-:W-:Y:S01]  /*11580*/  STL.64 [R1+0x6c0], R84 ;  /* 0x0006c05401007387 */ /* 0x000fe20000100a00 */
[----:B------:R-:W-:Y:S03]  /*11590*/  HMMA.1688.F32.TF32 R92, R240, R20, R92 ;  /* 0x00000014f05c723c */ /* 0x000fe6000008105c */
[----:B------:R-:W-:Y:S04]  /*115a0*/  STL.64 [R1+0x6c8], R86 ;  /* 0x0006c85601007387 */ /* 0x000fe80000100a00 */
[----:B------:R-:W-:Y:S04]  /*115b0*/  STL.64 [R1+0x6b0], R76 ;  /* 0x0006b04c01007387 */ /* 0x000fe80000100a00 */
[----:B------:R-:W-:Y:S04]  /*115c0*/  STL.64 [R1+0x6b8], R78 ;  /* 0x0006b84e01007387 */ /* 0x000fe80000100a00 */
[----:B------:R-:W2:Y:S04]  /*115d0*/  LDL.LU R128, [R1+0x370] ;  /* 0x0003700001807983 */ /* 0x000ea80000300800 */
[----:B------:R-:W-:Y:S04]  /*115e0*/  STL.64 [R1+0x6a0], R72 ;  /* 0x0006a04801007387 */ /* 0x000fe80000100a00 */
[----:B------:R-:W-:Y:S04]  /*115f0*/  STL.64 [R1+0x6a8], R74 ;  /* 0x0006a84a01007387 */ /* 0x000fe80000100a00 */
[----:B------:R1:W-:Y:S04]  /*11600*/  STL.64 [R1+0x690], R68 ;  /* 0x0006904401007387 */ /* 0x0003e80000100a00 */
[----:B------:R3:W-:Y:S04]  /*11610*/  STL.64 [R1+0x698], R70 ;  /* 0x0006984601007387 */ /* 0x0007e80000100a00 */
[----:B------:R-:W2:Y:S04]  /*11620*/  LDL.LU R129, [R1+0x374] ;  /* 0x0003740001817983 */ /* 0x000ea80000300800 */
[----:B------:R-:W2:Y:S04]  /*11630*/  LDL.LU R130, [R1+0x378] ;  /* 0x0003780001827983 */ /* 0x000ea80000300800 */
[----:B------:R-:W2:Y:S04]  /*11640*/  LDL.LU R131, [R1+0x37c] ;  /* 0x00037c0001837983 */ /* 0x000ea80000300800 */
[----:B-1----:R-:W4:Y:S04]  /*11650*/  LDL.LU R68, [R1+0x380] ;  /* 0x0003800001447983 */ /* 0x002f280000300800 */
[----:B------:R-:W4:Y:S04]  /*11660*/  LDL.LU R69, [R1+0x384] ;  /* 0x0003840001457983 */ /* 0x000f280000300800 */
[----:B---3--:R-:W4:Y:S04]  /*11670*/  LDL.LU R70, [R1+0x388] ;  /* 0x0003880001467983 */ /* 0x008f280000300800 */
[----:B------:R-:W4:Y:S04]  /*11680*/  LDL.LU R71, [R1+0x38c] ;  /* 0x00038c0001477983 */ /* 0x000f280000300800 */
[----:B------:R-:W3:Y:S04]  /*11690*/  LDL.LU R72, [R1+0x390] ;  /* 0x0003900001487983 */ /* 0x000ee80000300800 */
[----:B------:R-:W3:Y:S04]  /*116a0*/  LDL.LU R73, [R1+0x394] ;  /* 0x0003940001497983 */ /* 0x000ee80000300800 */
[----:B------:R-:W3:Y:S04]  /*116b0*/  LDL.LU R74, [R1+0x398] ;  /* 0x00039800014a7983 */ /* 0x000ee80000300800 */
[----:B------:R-:W3:Y:S04]  /*116c0*/  LDL.LU R75, [R1+0x39c] ;  /* 0x00039c00014b7983 */ /* 0x000ee80000300800 */
        /* <DEDUP_REMOVED lines=65> */
[----:B------:R-:W-:Y:S03]  /*11ae0*/  HMMA.1688.F32.TF32 R96, R240, R24, R96 ;  /* 0x00000018f060723c */ /* 0x000fe60000081060 */
[----:B------:R-:W4:Y:S04]  /*11af0*/  LDL.LU R113, [R1+0x424] ;  /* 0x0004240001717983 */ /* 0x000f280000300800 */
[----:B------:R-:W4:Y:S04]  /*11b00*/  LDL.LU R114, [R1+0x428] ;  /* 0x0004280001727983 */ /* 0x000f280000300800 */
[----:B------:R-:W4:Y:S04]  /*11b10*/  LDL.LU R115, [R1+0x42c] ;  /* 0x00042c0001737983 */ /* 0x000f280000300800 */
[----:B------:R-:W4:Y:S04]  /*11b20*/  LDL.LU R108, [R1+0x410] ;  /* 0x00041000016c7983 */ /* 0x000f280000300800 */
[----:B------:R-:W4:Y:S04]  /*11b30*/  LDL.LU R109, [R1+0x414] ;  /* 0x00041400016d7983 */ /* 0x000f280000300800 */
[----:B------:R-:W4:Y:S01]  /*11b40*/  LDL.LU R110, [R1+0x418] ;  /* 0x00041800016e7983 */ /* 0x000f220000300800 */
[----:B------:R-:W-:-:S03]  /*11b50*/  IMAD.MOV.U32 R202, RZ, RZ, R96 ;  /* 0x000000ffffca7224 */ /* 0x000fc600078e0060 */
[----:B------:R-:W4:Y:S01]  /*11b60*/  LDL.LU R111, [R1+0x41c] ;  /* 0x00041c00016f7983 */ /* 0x000f220000300800 */
[----:B------:R-:W-:Y:S02]  /*11b70*/  IMAD.MOV.U32 R196, RZ, RZ, R97 ;  /* 0x000000ffffc47224 */ /* 0x000fe400078e0061 */
[----:B------:R-:W-:Y:S01]  /*11b80*/  IMAD.MOV.U32 R197, RZ, RZ, R98 ;  /* 0x000000ffffc57224 */ /* 0x000fe200078e0062 */
[----:B------:R-:W4:Y:S01]  /*11b90*/  LDL.LU R96, [R1+0x3e0] ;  /* 0x0003e00001607983 */ /* 0x000f220000300800 */
[----:B------:R-:W-:-:S03]  /*11ba0*/  IMAD.MOV.U32 R198, RZ, RZ, R99 ;  /* 0x000000ffffc67224 */ /* 0x000fc600078e0063 */
        /* <DEDUP_REMOVED lines=15> */
[----:B------:R-:W-:Y:S08]  /*11ca0*/  HMMA.1688.F32.TF32 R248, R240, R32, R248 ;  /* 0x00000020f0f8723c */ /* 0x000ff000000810f8 */
[C---:B--2---:R-:W-:Y:S08]  /*11cb0*/  HMMA.1688.F32.TF32 R116, R236.reuse, R16, R116 ;  /* 0x00000010ec74723c */ /* 0x044ff00000081074 */
[C---:B---3--:R-:W-:Y:S08]  /*11cc0*/  HMMA.1688.F32.TF32 R120, R236.reuse, R20, R120 ;  /* 0x00000014ec78723c */ /* 0x048ff00000081078 */
[C---:B----4-:R-:W-:Y:S08]  /*11cd0*/  HMMA.1688.F32.TF32 R240, R236.reuse, R52, R152 ;  /* 0x00000034ecf0723c */ /* 0x050ff00000081098 */
[C---:B------:R-:W-:Y:S08]  /*11ce0*/  HMMA.1688.F32.TF32 R152, R236.reuse, R48, R148 ;  /* 0x00000030ec98723c */ /* 0x040ff00000081094 */
[C---:B------:R-:W-:Y:S07]  /*11cf0*/  HMMA.1688.F32.TF32 R148, R236.reuse, R44, R144 ;  /* 0x0000002cec94723c */ /* 0x040fee0000081090 */
[----:B------:R-:W-:Y:S04]  /*11d00*/  STL.64 [R1+0x680], R240 ;  /* 0x000680f001007387 */ /* 0x000fe80000100a00 */
[----:B------:R-:W-:Y:S01]  /*11d10*/  STL.64 [R1+0x688], R242 ;  /* 0x000688f201007387 */ /* 0x000fe20000100a00 */
[C---:B------:R-:W-:Y:S03]  /*11d20*/  HMMA.1688.F32.TF32 R144, R236.reuse, R40, R140 ;  /* 0x00000028ec90723c */ /* 0x040fe6000008108c */
[----:B------:R-:W-:Y:S04]  /*11d30*/  LDS R240, [R2+0x4200] ;  /* 0x0042000002f07984 */ /* 0x000fe80000000800 */
[----:B------:R-:W-:Y:S04]  /*11d40*/  LDS R242, [R2+0x5200] ;  /* 0x0052000002f27984 */ /* 0x000fe80000000800 */
[----:B------:R-:W-:Y:S04]  /*11d50*/  LDS R241, [R83+0x4200] ;  /* 0x0042000053f17984 */ /* 0x000fe80000000800 */
[----:B------:R-:W1:Y:S01]  /*11d60*/  LDS R243, [R83+0x5200] ;  /* 0x0052000053f37984 */ /* 0x000e620000000800 */
[C---:B------:R-:W-:Y:S08]  /*11d70*/  HMMA.1688.F32.TF32 R140, R236.reuse, R36, R136 ;  /* 0x00000024ec8c723c */ /* 0x040ff00000081088 */
[C---:B------:R-:W-:Y:S08]  /*11d80*/  HMMA.1688.F32.TF32 R136, R236.reuse, R32, R132 ;  /* 0x00000020ec88723c */ /* 0x040ff00000081084 */
[C---:B------:R-:W-:Y:S08]  /*11d90*/  HMMA.1688.F32.TF32 R132, R236.reuse, R28, R192 ;  /* 0x0000001cec84723c */ /* 0x040ff000000810c0 */
[C---:B------:R-:W-:Y:S01]  /*11da0*/  HMMA.1688.F32.TF32 R124, R236.reuse, R24, R124 ;  /* 0x00000018ec7c723c */ /* 0x040fe2000008107c */
[----:B------:R-:W-:Y:S07]  /*11db0*/  STL.64 [R1+0x670], R152 ;  /* 0x0006709801007387 */ /* 0x000fee0000100a00 */
        /* <DEDUP_REMOVED lines=24> */
[----:B------:R-:W-:Y:S04]  /*11f40*/  LDS R237, [R83+0x4280] ;  /* 0x0042800053ed7984 */ /* 0x000fe80000000800 */
[----:B------:R-:W1:Y:S01]  /*11f50*/  LDS R239, [R83+0x5280] ;  /* 0x0052800053ef7984 */ /* 0x000e620000000800 */
        /* <DEDUP_REMOVED lines=8> */
[----:B------:R-:W-:Y:S07]  /*11fe0*/  STL.64 [R1+0x5e8], R118 ;  /* 0x0005e87601007387 */ /* 0x000fee0000100a00 */
[C---:B------:R-:W-:Y:S01]  /*11ff0*/  HMMA.1688.F32.TF32 R76, R240.reuse, R36, R68 ;  /* 0x00000024f04c723c */ /* 0x040fe20000081044 */
[----:B------:R-:W-:Y:S07]  /*12000*/  STL.64 [R1+0x5d0], R112 ;  /* 0x0005d07001007387 */ /* 0x000fee0000100a00 */
[C---:B------:R-:W-:Y:S01]  /*12010*/  HMMA.1688.F32.TF32 R72, R240.reuse, R32, R128 ;  /* 0x00000020f048723c */ /* 0x040fe20000081080 */
[----:B------:R-:W-:Y:S07]  /*12020*/  STL.64 [R1+0x5d8], R114 ;  /* 0x0005d87201007387 */ /* 0x000fee0000100a00 */
[-C--:B------:R-:W-:Y:S01]  /*12030*/  HMMA.1688.F32.TF32 R68, R240, R28.reuse, R244 ;  /* 0x0000001cf044723c */ /* 0x080fe200000810f4 */
        /* <DEDUP_REMOVED lines=17> */
[----:B------:R3:W-:Y:S04]  /*12150*/  STL.64 [R1+0x540], R72 ;  /* 0x0005404801007387 */ /* 0x0007e80000100a00 */
[----:B------:R4:W-:Y:S04]  /*12160*/  STL.64 [R1+0x548], R74 ;  /* 0x0005484a01007387 */ /* 0x0009e80000100a00 */
[----:B------:R1:W-:Y:S04]  /*12170*/  STL.64 [R1+0x530], R68 ;  /* 0x0005304401007387 */ /* 0x0003e80000100a00 */
[----:B------:R1:W-:Y:S04]  /*12180*/  STL.64 [R1+0x538], R70 ;  /* 0x0005384601007387 */ /* 0x0003e80000100a00 */
[----:B------:R-:W2:Y:S04]  /*12190*/  LDL.LU R129, [R1+0x204] ;  /* 0x0002040001817983 */ /* 0x000ea80000300800 */
[----:B------:R-:W2:Y:S04]  /*121a0*/  LDL.LU R130, [R1+0x208] ;  /* 0x0002080001827983 */ /* 0x000ea80000300800 */
[----:B------:R-:W2:Y:S04]  /*121b0*/  LDL.LU R131, [R1+0x20c] ;  /* 0x00020c0001837983 */ /* 0x000ea80000300800 */
[----:B---3--:R-:W3:Y:S04]  /*121c0*/  LDL.LU R72, [R1+0x220] ;  /* 0x0002200001487983 */ /* 0x008ee80000300800 */
[----:B------:R-:W3:Y:S04]  /*121d0*/  LDL.LU R73, [R1+0x224] ;  /* 0x0002240001497983 */ /* 0x000ee80000300800 */
[----:B----4-:R-:W3:Y:S04]  /*121e0*/  LDL.LU R74, [R1+0x228] ;  /* 0x00022800014a7983 */ /* 0x010ee80000300800 */
[----:B------:R-:W3:Y:S04]  /*121f0*/  LDL.LU R75, [R1+0x22c] ;  /* 0x00022c00014b7983 */ /* 0x000ee80000300800 */
        /* <DEDUP_REMOVED lines=76> */
[----:B-1----:R-:W4:Y:S04]  /*126c0*/  LDL.LU R68, [R1+0x210] ;  /* 0x0002100001447983 */ /* 0x002f280000300800 */
        /* <DEDUP_REMOVED lines=13> */
[----:B------:R-:W-:Y:S08]  /*127a0*/  HMMA.1688.F32.TF32 R124, R236, R4, R124 ;  /* 0x00000004ec7c723c */ /* 0x000ff0000008107c */
[C---:B------:R-:W-:Y:S08]  /*127b0*/  HMMA.1688.F32.TF32 R148, R240.reuse, R20, R148 ;  /* 0x00000014f094723c */ /* 0x040ff00000081094 */
[C---:B------:R-:W-:Y:S08]  /*127c0*/  HMMA.1688.F32.TF32 R152, R240.reuse, R24, R152 ;  /* 0x00000018f098723c */ /* 0x040ff00000081098 */
[C---:B------:R-:W-:Y:S08]  /*127d0*/  HMMA.1688.F32.TF32 R144, R240.reuse, R16, R144 ;  /* 0x00000010f090723c */ /* 0x040ff00000081090 */
[----:B------:R-:W-:Y:S07]  /*127e0*/  HMMA.1688.F32.TF32 R240, R240, R12, R140 ;  /* 0x0000000cf0f0723c */ /* 0x000fee000008108c */
[----:B------:R-:W-:Y:S04]  /*127f0*/  STL.64 [R1+0x520], R152 ;  /* 0x0005209801007387 */ /* 0x000fe80000100a00 */
[----:B------:R1:W-:Y:S04]  /*12800*/  STL.64 [R1+0x528], R154 ;  /* 0x0005289a01007387 */ /* 0x0003e80000100a00 */
[----:B-1----:R-:W2:Y:S04]  /*12810*/  LDL.LU.64 R154, [R1+0xfe8] ;  /* 0x000fe800019a7983 */ /* 0x002ea80000300a00 */
[----:B------:R-:W2:Y:S04]  /*12820*/  LDL.LU.64 R152, [R1+0xfe0] ;  /* 0x000fe00001987983 */ /* 0x000ea80000300a00 */
[----:B------:R-:W-:Y:S04]  /*12830*/  STL.64 [R1+0x510], R148 ;  /* 0x0005109401007387 */ /* 0x000fe80000100a00 */
[----:B------:R1:W-:Y:S04]  /*12840*/  STL.64 [R1+0x518], R150 ;  /* 0x0005189601007387 */ /* 0x0003e80000100a00 */
[----:B-1----:R-:W3:Y:S04]  /*12850*/  LDL.LU.64 R150, [R1+0xfd8] ;  /* 0x000fd80001967983 */ /* 0x002ee80000300a00 */
[----:B------:R-:W3:Y:S04]  /*12860*/  LDL.LU.64 R148, [R1+0xfd0] ;  /* 0x000fd00001947983 */ /* 0x000ee80000300a00 */
[----:B------:R-:W-:Y:S04]  /*12870*/  STL.64 [R1+0x500], R144 ;  /* 0x0005009001007387 */ /* 0x000fe80000100a00 */
[----:B------:R1:W-:Y:S04]  /*12880*/  STL.64 [R1+0x508], R146 ;  /* 0x0005089201007387 */ /* 0x0003e80000100a00 */
[----:B-1----:R-:W4:Y:S04]  /*12890*/  LDL.LU.64 R146, [R1+0xfc8] ;  /* 0x000fc80001927983 */ /* 0x002f280000300a00 */
[----:B------:R-:W4:Y:S04]  /*128a0*/  LDL.LU.64 R144, [R1+0xfc0] ;  /* 0x000fc00001907983 */ /* 0x000f280000300a00 */
[----:B------:R-:W2:Y:S04]  /*128b0*/  LDL.LU.64 R142, [R1+0xfb8] ;  /* 0x000fb800018e7983 */ /* 0x000ea80000300a00 */
[----:B------:R-:W2:Y:S04]  /*128c0*/  LDL.LU.64 R140, [R1+0xfb0] ;  /* 0x000fb000018c7983 */ /* 0x000ea80000300a00 */
[----:B------:R-:W-:Y:S04]  /*128d0*/  STL.64 [R1+0x320], R240 ;  /* 0x000320f001007387 */ /* 0x000fe80000100a00 */
[----:B------:R1:W-:Y:S02]  /*128e0*/  STL.64 [R1+0x328], R242 ;  /* 0x000328f201007387 */ /* 0x0003e40000100a00 */
[C---:B-1----:R-:W-:Y:S08]  /*128f0*/  HMMA.1688.F32.TF32 R240, R236.reuse, R64, R136 ;  /* 0x00000040ecf0723c */ /* 0x042ff00000081088 */
[C---:B------:R-:W-:Y:S08]  /*12900*/  HMMA.1688.F32.TF32 R136, R236.reuse, R60, R132 ;  /* 0x0000003cec88723c */ /* 0x040ff00000081084 */
[C---:B------:R-:W-:Y:S07]  /*12910*/  HMMA.1688.F32.TF32 R132, R236.reuse, R8, R192 ;  /* 0x00000008ec84723c */ /* 0x040fee00000810c0 */
[----:B------:R-:W-:Y:S01]  /*12920*/  STL.64 [R1+0x4f0], R240 ;  /* 0x0004f0f001007387 */ /* 0x000fe20000100a00 */
[C---:B------:R-:W-:Y:S03]  /*12930*/  HMMA.1688.F32.TF32 R112, R236.reuse, R48, R112 ;  /* 0x00000030ec70723c */ /* 0x040fe60000081070 */
[----:B------:R-:W-:Y:S04]  /*12940*/  STL.64 [R1+0x4f8], R242 ;  /* 0x0004f8f201007387 */ /* 0x000fe80000100a00 */
[----:B------:R-:W-:Y:S04]  /*12950*/  LDS R240, [R2+0x4300] ;  /* 0x0043000002f07984 */ /* 0x000fe80000000800 */
[----:B------:R-:W-:Y:S04]  /*12960*/  LDS R242, [R2+0x5300] ;  /* 0x0053000002f27984 */ /* 0x000fe80000000800 */
[----:B------:R-:W-:Y:S04]  /*12970*/  LDS R241, [R83+0x4300] ;  /* 0x0043000053f17984 */ /* 0x000fe80000000800 */
[----:B------:R-:W1:Y:S01]  /*12980*/  LDS R243, [R83+0x5300] ;  /* 0x0053000053f37984 */ /* 0x000e620000000800 */
[C---:B------:R-:W-:Y:S03]  /*12990*/  HMMA.1688.F32.TF32 R96, R236.reuse, R32, R96 ;  /* 0x00000020ec60723c */ /* 0x040fe60000081060 */
[----:B------:R-:W-:Y:S05]  /*129a0*/  STL.64 [R1+0x7e0], R136 ;  /* 0x0007e08801007387 */ /* 0x000fea0000100a00 */
        /* <DEDUP_REMOVED lines=25> */
[C---:B-1----:R-:W-:Y:S03]  /*12b40*/  HMMA.1688.F32.TF32 R68, R240.reuse, R64, R68 ;  /* 0x00000040f044723c */ /* 0x042fe60000081044 */
[----:B------:R-:W-:Y:S04]  /*12b50*/  STL.64 [R1+0x730], R88 ;  /* 0x0007305801007387 */ /* 0x000fe80000100a00 */
[----:B------:R-:W-:Y:S04]  /*12b60*/  STL.64 [R1+0x738], R90 ;  /* 0x0007385a01007387 */ /* 0x000fe80000100a00 */
[----:B------:R-:W-:Y:S04]  /*12b70*/  STL.64 [R1+0x720], R84 ;  /* 0x0007205401007387 */ /* 0x000fe80000100a00 */
[----:B------:R-:W-:Y:S04]  /*12b80*/  STL.64 [R1+0x728], R86 ;  /* 0x0007285601007387 */ /* 0x000fe80000100a00 */
[----:B------:R-:W-:Y:S04]  /*12b90*/  STL.64 [R1+0x710], R76 ;  /* 0x0007104c01007387 */ /* 0x000fe80000100a00 */
[----:B------:R1:W-:Y:S04]  /*12ba0*/  STL.64 [R1+0x718], R78 ;  /* 0x0007184e01007387 */ /* 0x0003e80000100a00 */
[----:B------:R-:W-:Y:S04]  /*12bb0*/  STL.64 [R1+0x4d0], R72 ;  /* 0x0004d04801007387 */ /* 0x000fe80000100a00 */
[----:B------:R1:W-:Y:S02]  /*12bc0*/  STL.64 [R1+0x4d8], R74 ;  /* 0x0004d84a01007387 */ /* 0x0003e40000100a00 */
[C---:B-1----:R-:W-:Y:S02]  /*12bd0*/  HMMA.1688.F32.TF32 R76, R240.reuse, R60, R128 ;  /* 0x0000003cf04c723c */ /* 0x042fe40000081080 */
[----:B------:R-:W-:Y:S04]  /*12be0*/  LDS R236, [R2+0x4380] ;  /* 0x0043800002ec7984 */ /* 0x000fe80000000800 */
[----:B------:R-:W-:Y:S02]  /*12bf0*/  LDS R238, [R2+0x5380] ;  /* 0x0053800002ee7984 */ /* 0x000fe40000000800 */
[----:B------:R-:W-:Y:S02]  /*12c00*/  HMMA.1688.F32.TF32 R72, R240, R8, R244 ;  /* 0x00000008f048723c */ /* 0x000fe400000810f4 */
[----:B------:R1:W-:Y:S04]  /*12c10*/  STL.64 [R1+0x4c0], R68 ;  /* 0x0004c04401007387 */ /* 0x0003e80000100a00 */
[----:B------:R1:W-:Y:S04]  /*12c20*/  STL.64 [R1+0x4c8], R70 ;  /* 0x0004c84601007387 */ /* 0x0003e80000100a00 */
[----:B------:R-:W-:Y:S04]  /*12c30*/  LDS R237, [R83+0x4380] ;  /* 0x0043800053ed7984 */ /* 0x000fe80000000800 */
[----:B-1----:R-:W2:Y:S04]  /*12c40*/  LDL.LU R68, [R1+0xd0] ;  /* 0x0000d00001447983 */ /* 0x002ea80000300800 */
[----:B------:R-:W-:Y:S04]  /*12c50*/  STL.64 [R1+0x4b0], R76 ;  /* 0x0004b04c01007387 */ /* 0x000fe80000100a00 */
[----:B------:R-:W-:Y:S04]  /*12c60*/  STL.64 [R1+0x4b8], R78 ;  /* 0x0004b84e01007387 */ /* 0x000fe80000100a00 */
[----:B------:R1:W-:Y:S04]  /*12c70*/  STL.64 [R1+0x4a0], R72 ;  /* 0x0004a04801007387 */ /* 0x0003e80000100a00 */
[----:B------:R1:W-:Y:S04]  /*12c80*/  STL.64 [R1+0x4a8], R74 ;  /* 0x0004a84a01007387 */ /* 0x0003e80000100a00 */
        /* <DEDUP_REMOVED lines=63> */
[----:B------:R-:W2:Y:S04]  /*13080*/  LDS R239, [R83+0x5380] ;  /* 0x0053800053ef7984 */ /* 0x000ea80000000800 */
[----:B-1----:R-:W4:Y:S04]  /*13090*/  LDL.LU R72, [R1+0xe0] ;  /* 0x0000e00001487983 */ /* 0x002f280000300800 */
        /* <DEDUP_REMOVED lines=9> */
[----:B------:R-:W-:-:S02]  /*13130*/  IMAD.MOV.U32 R130, RZ, RZ, R252 ;  /* 0x000000ffff827224 */ /* 0x000fc400078e00fc */
[----:B------:R-:W-:Y:S01]  /*13140*/  IMAD.MOV.U32 R131, RZ, RZ, R3 ;  /* 0x000000ffff837224 */ /* 0x000fe200078e0003 */
        /* <DEDUP_REMOVED lines=9> */
[----:B------:R-:W-:Y:S07]  /*131e0*/  HMMA.1688.F32.TF32 R124, R240, R48, R124 ;  /* 0x00000030f07c723c */ /* 0x000fee000008107c */
[----:B------:R-:W-:Y:S04]  /*131f0*/  STL.64 [R1+0x490], R136 ;  /* 0x0004908801007387 */ /* 0x000fe80000100a00 */
[----:B------:R1:W-:Y:S05]  /*13200*/  STL.64 [R1+0x498], R138 ;  /* 0x0004988a01007387 */ /* 0x0003ea0000100a00 */
[----:B------:R-:W-:-:S02]  /*13210*/  IMAD.MOV.U32 R252, RZ, RZ, R195 ;  /* 0x000000fffffc7224 */ /* 0x000fc400078e00c3 */
[----:B------:R-:W-:Y:S01]  /*13220*/  IMAD.MOV.U32 R3, RZ, RZ, R194 ;  /* 0x000000ffff037224 */ /* 0x000fe200078e00c2 */
[C---:B------:R-:W-:Y:S01]  /*13230*/  HMMA.1688.F32.TF32 R112, R240.reuse, R36, R112 ;  /* 0x00000024f070723c */ /* 0x040fe20000081070 */
[----:B-1----:R-:W2:Y:S04]  /*13240*/  LDL.LU.64 R138, [R1+0xfa8] ;  /* 0x000fa800018a7983 */ /* 0x002ea80000300a00 */
[----:B------:R-:W2:Y:S04]  /*13250*/  LDL.LU.64 R136, [R1+0xfa0] ;  /* 0x000fa00001887983 */ /* 0x000ea80000300a00 */
[----:B------:R-:W-:Y:S04]  /*13260*/  STL.64 [R1+0x480], R132 ;  /* 0x0004808401007387 */ /* 0x000fe80000100a00 */
[----:B------:R1:W-:Y:S04]  /*13270*/  STL.64 [R1+0x488], R134 ;  /* 0x0004888601007387 */ /* 0x0003e80000100a00 */
[----:B-1----:R-:W3:Y:S04]  /*13280*/  LDL.LU.64 R134, [R1+0xf98] ;  /* 0x000f980001867983 */ /* 0x002ee80000300a00 */
[----:B------:R-:W3:Y:S04]  /*13290*/  LDL.LU.64 R132, [R1+0xf90] ;  /* 0x000f900001847983 */ /* 0x000ee80000300a00 */
[----:B------:R1:W-:Y:S04]  /*132a0*/  STL.64 [R1+0x470], R192 ;  /* 0x000470c001007387 */ /* 0x0003e80000100a00 */
[----:B------:R-:W3:Y:S04]  /*132b0*/  LDL.LU.64 R194, [R1+0xf88] ;  /* 0x000f880001c27983 */ /* 0x000ee80000300a00 */
[----:B-1----:R-:W3:Y:S04]  /*132c0*/  LDL.LU.64 R192, [R1+0xf80] ;  /* 0x000f800001c07983 */ /* 0x002ee80000300a00 */
[----:B------:R-:W-:Y:S04]  /*132d0*/  STL [R1+0xe24], R252 ;  /* 0x000e24fc01007387 */ /* 0x000fe80000100800 */
[----:B------:R-:W-:Y:S04]  /*132e0*/  STL [R1+0xe20], R3 ;  /* 0x000e200301007387 */ /* 0x000fe80000100800 */
[----:B------:R-:W-:Y:S04]  /*132f0*/  STL.64 [R1+0x460], R124 ;  /* 0x0004607c01007387 */ /* 0x000fe80000100a00 */
[----:B------:R1:W-:Y:S01]  /*13300*/  STL.64 [R1+0x468], R126 ;  /* 0x0004687e01007387 */ /* 0x0003e20000100a00 */
[C---:B------:R-:W-:Y:S03]  /*13310*/  HMMA.1688.F32.TF32 R96, R240.reuse, R20, R96 ;  /* 0x00000014f060723c */ /* 0x040fe60000081060 */
        /* <DEDUP_REMOVED lines=8> */
[----:B------:R1:W-:Y:S01]  /*133a0*/  STL.64 [R1+0x448], R118 ;  /* 0x0004487601007387 */ /* 0x0003e20000100a00 */
[C---:B------:R-:W-:Y:S03]  /*133b0*/  HMMA.1688.F32.TF32 R88, R236.reuse, R64, R84 ;  /* 0x00000040ec58723c */ /* 0x040fe60000081054 */
        /* <DEDUP_REMOVED lines=29> */
[----:B------:R-:W2:Y:S04]  /*13590*/  LDL.LU R244, [R1+0xb0] ;  /* 0x0000b00001f47983 */ /* 0x000ea80000300800 */
[----:B------:R-:W-:Y:S04]  /*135a0*/  STL.64 [R1+0x3c0], R88 ;  /* 0x0003c05801007387 */ /* 0x000fe80000100a00 */
[----:B------:R-:W-:Y:S04]  /*135b0*/  STL.64 [R1+0x3c8], R90 ;  /* 0x0003c85a01007387 */ /* 0x000fe80000100a00 */
[----:B------:R-:W-:Y:S04]  /*135c0*/  STL.64 [R1+0x3b0], R84 ;  /* 0x0003b05401007387 */ /* 0x000fe80000100a00 */
[----:B------:R-:W-:Y:S04]  /*135d0*/  STL.64 [R1+0x3b8], R86 ;  /* 0x0003b85601007387 */ /* 0x000fe80000100a00 */
[----:B------:R-:W2:Y:S04]  /*135e0*/  LDL.LU R245, [R1+0xb4] ;  /* 0x0000b40001f57983 */ /* 0x000ea80000300800 */
[----:B------:R-:W2:Y:S04]  /*135f0*/  LDL.LU R246, [R1+0xb8] ;  /* 0x0000b80001f67983 */ /* 0x000ea80000300800 */
[----:B------:R-:W2:Y:S04]  /*13600*/  LDL.LU R247, [R1+0xbc] ;  /* 0x0000bc0001f77983 */ /* 0x000ea80000300800 */
[----:B------:R-:W-:Y:S04]  /*13610*/  LDS R241, [R83+0x6000] ;  /* 0x0060000053f17984 */ /* 0x000fe80000000800 */
[----:B------:R1:W-:Y:S04]  /*13620*/  LDS R243, [R83+0x7000] ;  /* 0x0070000053f37984 */ /* 0x0003e80000000800 */
[----:B------:R-:W-:Y:S01]  /*13630*/  LDS R240, [R2+0x6000] ;  /* 0x0060000002f07984 */ /* 0x000fe20000000800 */
[C---:B-1----:R-:W-:Y:S03]  /*13640*/  HMMA.1688.F32.TF32 R80, R236.reuse, R8, R76 ;  /* 0x00000008ec50723c */ /* 0x042fe6000008104c */
[----:B------:R-:W1:Y:S05]  /*13650*/  LDS R242, [R2+0x7000] ;  /* 0x0070000002f27984 */ /* 0x000e6a0000000800 */
[C---:B------:R-:W-:Y:S08]  /*13660*/  HMMA.1688.F32.TF32 R76, R236.reuse, R4, R72 ;  /* 0x00000004ec4c723c */ /* 0x040ff00000081048 */
[C---:B------:R-:W-:Y:S08]  /*13670*/  HMMA.1688.F32.TF32 R72, R236.reuse, R56, R68 ;  /* 0x00000038ec48723c */ /* 0x040ff00000081044 */
[----:B------:R-:W-:Y:S01]  /*13680*/  HMMA.1688.F32.TF32 R68, R236, R52, R128 ;  /* 0x00000034ec44723c */ /* 0x000fe20000081080 */
[----:B------:R1:W-:Y:S04]  /*13690*/  STL.64 [R1+0x3a0], R80 ;  /* 0x0003a05001007387 */ /* 0x0003e80000100a00 */
[----:B------:R1:W-:Y:S04]  /*136a0*/  STL.64 [R1+0x3a8], R82 ;  /* 0x0003a85201007387 */ /* 0x0003e80000100a00 */
[----:B------:R1:W-:Y:S04]  /*136b0*/  STL.64 [R1+0x390], R76 ;  /* 0x0003904c01007387 */ /* 0x0003e80000100a00 */
[----:B------:R1:W-:Y:S04]  /*136c0*/  STL.64 [R1+0x398], R78 ;  /* 0x0003984e01007387 */ /* 0x0003e80000100a00 */
[----:B------:R1:W-:Y:S04]  /*136d0*/  STL.64 [R1+0x380], R72 ;  /* 0x0003804801007387 */ /* 0x0003e80000100a00 */
[----:B------:R1:W-:Y:S04]  /*136e0*/  STL.64 [R1+0x388], R74 ;  /* 0x0003884a01007387 */ /* 0x0003e80000100a00 */
[----:B------:R1:W-:Y:S04]  /*136f0*/  STL.64 [R1+0x370], R68 ;  /* 0x0003704401007387 */ /* 0x0003e80000100a00 */
        /* <DEDUP_REMOVED lines=8> */
[----:B-1----:R-:W3:Y:S04]  /*13780*/  LDL.LU R80, [R1+0x80] ;  /* 0x0000800001507983 */ /* 0x002ee80000300800 */
[----:B------:R-:W3:Y:S04]  /*13790*/  LDL.LU R81, [R1+0x84] ;  /* 0x0000840001517983 */ /* 0x000ee80000300800 */
[----:B------:R-:W3:Y:S04]  /*137a0*/  LDL.LU R82, [R1+0x88] ;  /* 0x0000880001527983 */ /* 0x000ee80000300800 */
[----:B------:R-:W3:Y:S01]  /*137b0*/  LDL.LU R83, [R1+0x8c] ;  /* 0x00008c0001537983 */ /* 0x000ee20000300800 */
[----:B------:R-:W-:-:S03]  /*137c0*/  IMAD.MOV.U32 R3, RZ, RZ, R71 ;  /* 0x000000ffff037224 */ /* 0x000fc600078e0047 */
[----:B------:R-:W3:Y:S01]  /*137d0*/  LDL.LU R76, [R1+0x70] ;  /* 0x00007000014c7983 */ /* 0x000ee20000300800 */
[----:B------:R-:W-:-:S03]  /*137e0*/  IMAD.MOV.U32 R252, RZ, RZ, R70 ;  /* 0x000000fffffc7224 */ /* 0x000fc600078e0046 */
[----:B------:R-:W3:Y:S04]  /*137f0*/  LDL.LU R77, [R1+0x74] ;  /* 0x00007400014d7983 */ /* 0x000ee80000300800 */
[----:B------:R-:W3:Y:S04]  /*13800*/  LDL.LU R78, [R1+0x78] ;  /* 0x00007800014e7983 */ /* 0x000ee80000300800 */
[----:B------:R-:W3:Y:S04]  /*13810*/  LDL.LU R79, [R1+0x7c] ;  /* 0x00007c00014f7983 */ /* 0x000ee80000300800 */
[----:B------:R-:W3:Y:S04]  /*13820*/  LDL.LU R72, [R1+0x60] ;  /* 0x0000600001487983 */ /* 0x000ee80000300800 */
[----:B------:R-:W3:Y:S04]  /*13830*/  LDL.LU R73, [R1+0x64] ;  /* 0x0000640001497983 */ /* 0x000ee80000300800 */
[----:B------:R-:W3:Y:S04]  /*13840*/  LDL.LU R74, [R1+0x68] ;  /* 0x00006800014a7983 */ /* 0x000ee80000300800 */
[----:B------:R-:W3:Y:S04]  /*13850*/  LDL.LU R75, [R1+0x6c] ;  /* 0x00006c00014b7983 */ /* 0x000ee80000300800 */
[----:B------:R-:W-:Y:S04]  /*13860*/  STL [R1+0xe2c], R3 ;  /* 0x000e2c0301007387 */ /* 0x000fe80000100800 */
[----:B------:R-:W-:Y:S04]  /*13870*/  STL [R1+0xe28], R252 ;  /* 0x000e28fc01007387 */ /* 0x000fe80000100800 */
[----:B------:R-:W3:Y:S01]  /*13880*/  LDL.LU R68, [R1+0x50] ;  /* 0x0000500001447983 */ /* 0x000ee20000300800 */
[C---:B--2---:R-:W-:Y:S11]  /*13890*/  HMMA.1688.F32.TF32 R128, R236.reuse, R48, R244 ;  /* 0x00000030ec80723c */ /* 0x044ff600000810f4 */
[----:B------:R-:W-:Y:S11]  /*138a0*/  @!UPT UIADD3 URZ, URZ, URZ, URZ ;  /* 0x0000003f3f3ff290 */ /* 0x000ff6000fffe03f */
[----:B------:R-:W-:Y:S01]  /*138b0*/  @!UPT UIADD3 URZ, URZ, URZ, URZ ;  /* 0x0000003f3f3ff290 */ /* 0x000fe2000fffe03f */
[----:B------:R1:W-:Y:S04]  /*138c0*/  STL.64 [R1+0x360], R128 ;  /* 0x0003608001007387 */ /* 0x0003e80000100a00 */
[----:B------:R2:W-:Y:S04]  /*138d0*/  STL.64 [R1+0x368], R130 ;  /* 0x0003688201007387 */ /* 0x0005e80000100a00 */
[----:B------:R-:W4:Y:S04]  /*138e0*/  LDL.LU R69, [R1+0x54] ;  /* 0x0000540001457983 */ /* 0x000f280000300800 */
[----:B------:R-:W4:Y:S04]  /*138f0*/  LDL.LU R70, [R1+0x58] ;  /* 0x0000580001467983 */ /* 0x000f280000300800 */
[----:B------:R-:W4:Y:S04]  /*13900*/  LDL.LU R71, [R1+0x5c] ;  /* 0x00005c0001477983 */ /* 0x000f280000300800 */
[----:B-1----:R-:W4:Y:S04]  /*13910*/  LDL.LU R128, [R1+0x10] ;  /* 0x0000100001807983 */ /* 0x002f280000300800 */
[----:B------:R-:W4:Y:S04]  /*13920*/  LDL.LU R129, [R1+0x14] ;  /* 0x0000140001817983 */ /* 0x000f280000300800 */
[----:B--2---:R-:W2:Y:S04]  /*13930*/  LDL.LU R130, [R1+0x18] ;  /* 0x0000180001827983 */ /* 0x004ea80000300800 */
[----:B------:R-:W2:Y:S04]  /*13940*/  LDL.LU R131, [R1+0x1c] ;  /* 0x00001c0001837983 */ /* 0x000ea80000300800 */
[----:B------:R-:W2:Y:S04]  /*13950*/  LDL.LU R244, [R1] ;  /* 0x0000000001f47983 */ /* 0x000ea80000300800 */
[----:B------:R-:W2:Y:S04]  /*13960*/  LDL.LU R245, [R1+0x4] ;  /* 0x0000040001f57983 */ /* 0x000ea80000300800 */
[----:B------:R-:W2:Y:S01]  /*13970*/  LDL.LU R246, [R1+0x8] ;  /* 0x0000080001f67983 */ /* 0x000ea20000300800 */
[----:B------:R-:W-:Y:S01]  /*13980*/  IMAD.MOV.U32 R247, RZ, RZ, R0 ;  /* 0x000000fffff77224 */ /* 0x000fe200078e0000 */
[C---:B---3--:R-:W-:Y:S08]  /*13990*/  HMMA.1688.F32.TF32 R88, R236.reuse, R44, R88 ;  /* 0x0000002cec58723c */ /* 0x048ff00000081058 */
[C---:B------:R-:W-:Y:S08]  /*139a0*/  HMMA.1688.F32.TF32 R84, R236.reuse, R40, R84 ;  /* 0x00000028ec54723c */ /* 0x040ff00000081054 */
[C---:B------:R-:W-:Y:S08]  /*139b0*/  HMMA.1688.F32.TF32 R80, R236.reuse, R36, R80 ;  /* 0x00000024ec50723c */ /* 0x040ff00000081050 */
[----:B------:R-:W-:Y:S01]  /*139c0*/  HMMA.1688.F32.TF32 R76, R236, R32, R76 ;  /* 0x00000020ec4c723c */ /* 0x000fe2000008104c */
[----:B------:R-:W-:-:S07]  /*139d0*/  IMAD.MOV.U32 R3, RZ, RZ, R90 ;  /* 0x000000ffff037224 */ /* 0x000fce00078e005a */
[----:B------:R-:W-:Y:S01]  /*139e0*/  HMMA.1688.F32.TF32 R72, R236, R28, R72 ;  /* 0x0000001cec48723c */ /* 0x000fe20000081048 */
[----:B------:R1:W-:Y:S01]  /*139f0*/  STL.64 [R1+0x350], R88 ;  /* 0x0003505801007387 */ /* 0x0003e20000100a00 */
[----:B------:R-:W-:Y:S02]  /*13a00*/  IMAD.MOV.U32 R252, RZ, RZ, R91 ;  /* 0x000000fffffc7224 */ /* 0x000fe400078e005b */
[----:B------:R-:W-:Y:S01]  /*13a10*/  IMAD.MOV.U32 R5, RZ, RZ, R86 ;  /* 0x000000ffff057224 */ /* 0x000fe200078e0056 */
[----:B------:R-:W3:Y:S01]  /*13a20*/  LDL.LU.64 R90, [R1+0xee8] ;  /* 0x000ee800015a7983 */ /* 0x000ee20000300a00 */
[----:B------:R-:W-:Y:S02]  /*13a30*/  IMAD.MOV.U32 R4, RZ, RZ, R87 ;  /* 0x000000ffff047224 */ /* 0x000fe400078e0057 */
[----:B------:R-:W-:Y:S02]  /*13a40*/  IMAD.MOV.U32 R9, RZ, RZ, R84 ;  /* 0x000000ffff097224 */ /* 0x000fe400078e0054 */
[----:B------:R-:W-:Y:S01]  /*13a50*/  IMAD.MOV.U32 R8, RZ, RZ, R85 ;  /* 0x000000ffff087224 */ /* 0x000fe200078e0055 */
[----:B-1----:R-:W3:Y:S01]  /*13a60*/  LDL.LU.64 R88, [R1+0xee0] ;  /* 0x000ee00001587983 */ /* 0x002ee20000300a00 */
[----:B------:R-:W-:-:S03]  /*13a70*/  IMAD.MOV.U32 R45, RZ, RZ, R82 ;  /* 0x000000ffff2d7224 */ /* 0x000fc600078e0052 */
[----:B------:R-:W3:Y:S01]  /*13a80*/  LDL.LU.64 R86, [R1+0xed8] ;  /* 0x000ed80001567983 */ /* 0x000ee20000300a00 */
[----:B------:R-:W-:-:S03]  /*13a90*/  IMAD.MOV.U32 R44, RZ, RZ, R83 ;  /* 0x000000ffff2c7224 */ /* 0x000fc600078e0053 */
[----:B------:R-:W3:Y:S01]  /*13aa0*/  LDL.LU.64 R84, [R1+0xed0] ;  /* 0x000ed00001547983 */ /* 0x000ee20000300a00 */
[----:B------:R-:W-:-:S03]  /*13ab0*/  IMAD.MOV.U32 R0, RZ, RZ, R81 ;  /* 0x000000ffff007224 */ /* 0x000fc600078e0051 */
[----:B------:R1:W-:Y:S01]  /*13ac0*/  STL [R1+0x330], R80 ;  /* 0x0003305001007387 */ /* 0x0003e20000100800 */
[----:B------:R-:W-:Y:S02]  /*13ad0*/  IMAD.MOV.U32 R49, RZ, RZ, R78 ;  /* 0x000000ffff317224 */ /* 0x000fe400078e004e */
[----:B------:R-:W-:Y:S01]  /*13ae0*/  IMAD.MOV.U32 R48, RZ, RZ, R79 ;  /* 0x000000ffff307224 */ /* 0x000fe200078e004f */
[----:B------:R-:W3:Y:S01]  /*13af0*/  LDL.LU.64 R82, [R1+0xec8] ;  /* 0x000ec80001527983 */ /* 0x000ee20000300a00 */
[----:B------:R-:W-:Y:S02]  /*13b00*/  IMAD.MOV.U32 R65, RZ, RZ, R76 ;  /* 0x000000ffff417224 */ /* 0x000fe400078e004c */
[----:B------:R-:W-:Y:S01]  /*13b10*/  IMAD.MOV.U32 R64, RZ, RZ, R77 ;  /* 0x000000ffff407224 */ /* 0x000fe200078e004d */
[----:B-1----:R-:W3:Y:S01]  /*13b20*/  LDL.LU.64 R80, [R1+0xec0] ;  /* 0x000ec00001507983 */ /* 0x002ee20000300a00 */
[----:B------:R-:W-:Y:S02]  /*13b30*/  IMAD.MOV.U32 R57, RZ, RZ, R74 ;  /* 0x000000ffff397224 */ /* 0x000fe400078e004a */
[----:B------:R-:W-:Y:S01]  /*13b40*/  IMAD.MOV.U32 R56, RZ, RZ, R75 ;  /* 0x000000ffff387224 */ /* 0x000fe200078e004b */
[----:B------:R-:W3:Y:S01]  /*13b50*/  LDL.LU.64 R78, [R1+0xeb8] ;  /* 0x000eb800014e7983 */ /* 0x000ee20000300a00 */
[----:B------:R-:W-:-:S02]  /*13b60*/  IMAD.MOV.U32 R61, RZ, RZ, R72 ;  /* 0x000000ffff3d7224 */ /* 0x000fc400078e0048 */
[----:B------:R-:W-:Y:S01]  /*13b70*/  IMAD.MOV.U32 R60, RZ, RZ, R73 ;  /* 0x000000ffff3c7224 */ /* 0x000fe200078e0049 */
[----:B------:R-:W3:Y:S04]  /*13b80*/  LDL.LU.64 R76, [R1+0xeb0] ;  /* 0x000eb000014c7983 */ /* 0x000ee80000300a00 */
[----:B------:R-:W3:Y:S04]  /*13b90*/  LDL.LU.64 R74, [R1+0xea8] ;  /* 0x000ea800014a7983 */ /* 0x000ee80000300a00 */
[----:B------:R-:W3:Y:S01]  /*13ba0*/  LDL.LU.64 R72, [R1+0xea0] ;  /* 0x000ea00001487983 */ /* 0x000ee20000300a00 */
[C---:B----4-:R-:W-:Y:S08]  /*13bb0*/  HMMA.1688.F32.TF32 R68, R236.reuse, R24, R68 ;  /* 0x00000018ec44723c */ /* 0x050ff00000081044 */
[C---:B--2---:R-:W-:Y:S08]  /*13bc0*/  HMMA.1688.F32.TF32 R128, R236.reuse, R20, R128 ;  /* 0x00000014ec80723c */ /* 0x044ff00000081080 */
[----:B------:R-:W-:Y:S08]  /*13bd0*/  HMMA.1688.F32.TF32 R244, R236, R16, R244 ;  /* 0x00000010ecf4723c */ /* 0x000ff000000810f4 */
[----:B------:R-:W-:-:S02]  /*13be0*/  IMAD.MOV.U32 R41, RZ, RZ, R70 ;  /* 0x000000ffff297224 */ /* 0x000fc400078e0046 */
[----:B------:R-:W-:Y:S02]  /*13bf0*/  IMAD.MOV.U32 R40, RZ, RZ, R71 ;  /* 0x000000ffff287224 */ /* 0x000fe400078e0047 */
[----:B------:R-:W-:Y:S01]  /*13c00*/  IMAD.MOV.U32 R53, RZ, RZ, R68 ;  /* 0x000000ffff357224 */ /* 0x000fe200078e0044 */
[----:B------:R-:W2:Y:S01]  /*13c10*/  LDL.LU.64 R70, [R1+0xe98] ;  /* 0x000e980001467983 */ /* 0x000ea20000300a00 */
[----:B------:R-:W-:-:S03]  /*13c20*/  IMAD.MOV.U32 R52, RZ, RZ, R69 ;  /* 0x000000ffff347224 */ /* 0x000fc600078e0045 */
[----:B------:R-:W2:Y:S01]  /*13c30*/  LDL.LU.64 R68, [R1+0xe90] ;  /* 0x000e900001447983 */ /* 0x000ea20000300a00 */
[----:B------:R-:W-:Y:S02]  /*13c40*/  IMAD.MOV.U32 R29, RZ, RZ, R130 ;  /* 0x000000ffff1d7224 */ /* 0x000fe400078e0082 */
[----:B------:R-:W-:Y:S02]  /*13c50*/  IMAD.MOV.U32 R28, RZ, RZ, R131 ;  /* 0x000000ffff1c7224 */ /* 0x000fe400078e0083 */
[----:B------:R-:W-:Y:S01]  /*13c60*/  IMAD.MOV.U32 R33, RZ, RZ, R128 ;  /* 0x000000ffff217224 */ /* 0x000fe200078e0080 */
[----:B------:R-:W4:Y:S01]  /*13c70*/  LDL.LU.64 R130, [R1+0xe88] ;  /* 0x000e880001827983 */ /* 0x000f220000300a00 */
[----:B------:R-:W-:-:S03]  /*13c80*/  IMAD.MOV.U32 R32, RZ, RZ, R129 ;  /* 0x000000ffff207224 */ /* 0x000fc600078e0081 */
[----:B------:R-:W4:Y:S01]  /*13c90*/  LDL.LU.64 R128, [R1+0xe80] ;  /* 0x000e800001807983 */ /* 0x000f220000300a00 */
[----:B------:R-:W-:Y:S02]  /*13ca0*/  IMAD.MOV.U32 R17, RZ, RZ, R246 ;  /* 0x000000ffff117224 */ /* 0x000fe400078e00f6 */
[----:B------:R-:W-:Y:S02]  /*13cb0*/  IMAD.MOV.U32 R16, RZ, RZ, R247 ;  /* 0x000000ffff107224 */ /* 0x000fe400078e00f7 */
[----:B------:R-:W-:Y:S01]  /*13cc0*/  IMAD.MOV.U32 R37, RZ, RZ, R244 ;  /* 0x000000ffff257224 */ /* 0x000fe200078e00f4 */
[----:B------:R-:W3:Y:S01]  /*13cd0*/  LDL.LU.64 R246, [R1+0xe78] ;  /* 0x000e780001f67983 */ /* 0x000ee20000300a00 */
[----:B------:R-:W-:-:S03]  /*13ce0*/  IMAD.MOV.U32 R36, RZ, RZ, R245 ;  /* 0x000000ffff247224 */ /* 0x000fc600078e00f5 */
[----:B------:R-:W3:Y:S01]  /*13cf0*/  LDL.LU.64 R244, [R1+0xe70] ;  /* 0x000e700001f47983 */ /* 0x000ee20000300a00 */
[----:B--2---:R-:W-:Y:S08]  /*13d00*/  HMMA.1688.F32.TF32 R68, R240, R62, R68 ;  /* 0x0000003ef044723c */ /* 0x004ff00000081044 */
[----:B---3--:R-:W-:Y:S08]  /*13d10*/  HMMA.1688.F32.TF32 R236, R236, R12, R244 ;  /* 0x0000000cecec723c */ /* 0x008ff000000810f4 */
[C---:B----4-:R-:W-:Y:S08]  /*13d20*/  HMMA.1688.F32.TF32 R244, R240.reuse, R66, R128 ;  /* 0x00000042f0f4723c */ /* 0x050ff00000081080 */
[C---:B------:R-:W-:Y:S08]  /*13d30*/  HMMA.1688.F32.TF32 R128, R240.reuse, R10, R72 ;  /* 0x0000000af080723c */ /* 0x040ff00000081048 */
[C---:B------:R-:W-:Y:S07]  /*13d40*/  HMMA.1688.F32.TF32 R72, R240.reuse, R6, R76 ;  /* 0x00000006f048723c */ /* 0x040fee000008104c */
[----:B------:R-:W-:Y:S04]  /*13d50*/  STL.64 [R1+0x2c0], R244 ;  /* 0x0002c0f401007387 */ /* 0x000fe80000100a00 */
[----:B------:R-:W-:Y:S04]  /*13d60*/  STL.64 [R1+0x2c8], R246 ;  /* 0x0002c8f601007387 */ /* 0x000fe80000100a00 */
[----:B------:R-:W-:Y:S01]  /*13d70*/  STL.64 [R1+0x2b0], R68 ;  /* 0x0002b04401007387 */ /* 0x000fe20000100a00 */
[C---:B------:R-:W-:Y:S03]  /*13d80*/  HMMA.1688.F32.TF32 R76, R240.reuse, R54, R84 ;  /* 0x00000036f04c723c */ /* 0x040fe60000081054 */
[----:B------:R1:W-:Y:S04]  /*13d90*/  STL.64 [R1+0x2b8], R70 ;  /* 0x0002b84601007387 */ /* 0x0003e80000100a00 */
[----:B------:R-:W-:Y:S04]  /*13da0*/  STL.64 [R1+0x2a0], R128 ;  /* 0x0002a08001007387 */ /* 0x000fe80000100a00 */
[----:B------:R-:W-:Y:S01]  /*13db0*/  STL.64 [R1+0x2a8], R130 ;  /* 0x0002a88201007387 */ /* 0x000fe20000100a00 */
[C---:B-1----:R-:W-:Y:S03]  /*13dc0*/  HMMA.1688.F32.TF32 R68, R240.reuse, R58, R80 ;  /* 0x0000003af044723c */ /* 0x042fe60000081050 */
[----:B------:R-:W-:Y:S04]  /*13dd0*/  STL.64 [R1+0x280], R72 ;  /* 0x0002804801007387 */ /* 0x000fe80000100a00 */
[----:B------:R1:W-:Y:S02]  /*13de0*/  STL.64 [R1+0x288], R74 ;  /* 0x0002884a01007387 */ /* 0x0003e40000100a00 */
[C---:B-1----:R-:W-:Y:S11]  /*13df0*/  HMMA.1688.F32.TF32 R72, R240.reuse, R50, R88 ;  /* 0x00000032f048723c */ /* 0x042ff60000081058 */
[----:B------:R-:W-:Y:S03]  /*13e00*/  @!UPT UIADD3 URZ, URZ, URZ, URZ ;  /* 0x0000003f3f3ff290 */ /* 0x000fe6000fffe03f */
[----:B------:R-:W-:Y:S04]  /*13e10*/  STL.64 [R1+0x270], R68 ;  /* 0x0002704401007387 */ /* 0x000fe80000100a00 */
[----:B------:R1:W-:Y:S04]  /*13e20*/  STL.64 [R1+0x278], R70 ;  /* 0x0002784601007387 */ /* 0x0003e80000100a00 */
[----:B------:R-:W-:Y:S04]  /*13e30*/  STL.64 [R1+0x260], R76 ;  /* 0x0002604c01007387 */ /* 0x000fe80000100a00 */
[----:B------:R2:W-:Y:S01]  /*13e40*/  STL.64 [R1+0x268], R78 ;  /* 0x0002684e01007387 */ /* 0x0005e20000100a00 */
[C---:B-1----:R-:W-:Y:S03]  /*13e50*/  HMMA.1688.F32.TF32 R68, R240.reuse, R46, R92 ;  /* 0x0000002ef044723c */ /* 0x042fe6000008105c */
[----:B------:R-:W-:Y:S04]  /*13e60*/  STL.64 [R1+0x250], R72 ;  /* 0x0002504801007387 */ /* 0x000fe80000100a00 */
[----:B------:R1:W-:Y:S01]  /*13e70*/  STL.64 [R1+0x258], R74 ;  /* 0x0002584a01007387 */ /* 0x0003e20000100a00 */
[C---:B--2---:R-:W-:Y:S08]  /*13e80*/  HMMA.1688.F32.TF32 R76, R240.reuse, R42, R96 ;  /* 0x0000002af04c723c */ /* 0x044ff00000081060 */
[C---:B-1----:R-:W-:Y:S07]  /*13e90*/  HMMA.1688.F32.TF32 R72, R240.reuse, R38, R100 ;  /* 0x00000026f048723c */ /* 0x042fee0000081064 */
[----:B------:R-:W-:Y:S04]  /*13ea0*/  STL.64 [R1+0x240], R68 ;  /* 0x0002404401007387 */ /* 0x000fe80000100a00 */
[----:B------:R1:W-:Y:S04]  /*13eb0*/  STL.64 [R1+0x248], R70 ;  /* 0x0002484601007387 */ /* 0x0003e80000100a00 */
[----:B------:R-:W-:Y:S04]  /*13ec0*/  STL.64 [R1+0x230], R76 ;  /* 0x0002304c01007387 */ /* 0x000fe80000100a00 */
[----:B------:R2:W-:Y:S01]  /*13ed0*/  STL.64 [R1+0x238], R78 ;  /* 0x0002384e01007387 */ /* 0x0005e20000100a00 */
[C---:B-1----:R-:W-:Y:S03]  /*13ee0*/  HMMA.1688.F32.TF32 R68, R240.reuse, R34, R104 ;  /* 0x00000022f044723c */ /* 0x042fe60000081068 */
[----:B------:R-:W-:Y:S04]  /*13ef0*/  STL.64 [R1+0x220], R72 ;  /* 0x0002204801007387 */ /* 0x000fe80000100a00 */
[----:B------:R1:W-:Y:S01]  /*13f00*/  STL.64 [R1+0x228], R74 ;  /* 0x0002284a01007387 */ /* 0x0003e20000100a00 */
[----:B--2---:R-:W-:Y:S01]  /*13f10*/  HMMA.1688.F32.TF32 R76, R240, R30, R108 ;  /* 0x0000001ef04c723c */ /* 0x004fe2000008106c */
[----:B------:R-:W-:-:S07]  /*13f20*/  LOP3.LUT R13, R2, 0x20, RZ, 0x3c, !PT ;  /* 0x00000020020d7812 */ /* 0x000fce00078e3cff */
[C---:B-1----:R-:W-:Y:S01]  /*13f30*/  HMMA.1688.F32.TF32 R72, R240.reuse, R26, R112 ;  /* 0x0000001af048723c */ /* 0x042fe20000081070 */
[----:B------:R-:W-:Y:S02]  /*13f40*/  IMAD.MOV.U32 R25, RZ, RZ, R236 ;  /* 0x000000ffff197224 */ /* 0x000fe400078e00ec */
[----:B------:R-:W-:Y:S01]  /*13f50*/  IMAD.MOV.U32 R24, RZ, RZ, R237 ;  /* 0x000000ffff187224 */ /* 0x000fe200078e00ed */
[----:B------:R-:W-:Y:S01]  /*13f60*/  LDS R236, [R2+0x6080] ;  /* 0x0060800002ec7984 */ /* 0x000fe20000000800 */
[----:B------:R-:W-:Y:S02]  /*13f70*/  IMAD.MOV.U32 R21, RZ, RZ, R238 ;  /* 0x000000ffff157224 */ /* 0x000fe400078e00ee */
[----:B------:R-:W-:Y:S01]  /*13f80*/  IMAD.MOV.U32 R20, RZ, RZ, R239 ;  /* 0x000000ffff147224 */ /* 0x000fe200078e00ef */
[----:B------:R-:W-:Y:S04]  /*13f90*/  LDS R238, [R2+0x7080] ;  /* 0x0070800002ee7984 */ /* 0x000fe80000000800 */
[----:B------:R-:W-:Y:S04]  /*13fa0*/  LDS R237, [R13+0x6080] ;  /* 0x006080000ded7984 */ /* 0x000fe80000000800 */
[----:B------:R-:W1:Y:S04]  /*13fb0*/  LDS R239, [R13+0x7080] ;  /* 0x007080000def7984 */ /* 0x000e680000000800 */
[----:B------:R-:W-:Y:S04]  /*13fc0*/  STL.64 [R1+0x210], R68 ;  /* 0x0002104401007387 */ /* 0x000fe80000100a00 */
[----:B------:R2:W-:Y:S04]  /*13fd0*/  STL.64 [R1+0x218], R70 ;  /* 0x0002184601007387 */ /* 0x0005e80000100a00 */
[----:B------:R-:W-:Y:S04]  /*13fe0*/  STL.64 [R1+0x200], R76 ;  /* 0x0002004c01007387 */ /* 0x000fe80000100a00 */
[----:B------:R3:W-:Y:S01]  /*13ff0*/  STL.64 [R1+0x208], R78 ;  /* 0x0002084e01007387 */ /* 0x0007e20000100a00 */
[C---:B--2---:R-:W-:Y:S03]  /*14000*/  HMMA.1688.F32.TF32 R68, R240.reuse, R22, R116 ;  /* 0x00000016f044723c */ /* 0x044fe60000081074 */
[----:B------:R-:W-:Y:S04]  /*14010*/  STL.64 [R1+0x1f0], R72 ;  /* 0x0001f04801007387 */ /* 0x000fe80000100a00 */
[----:B------:R2:W-:Y:S01]  /*14020*/  STL.64 [R1+0x1f8], R74 ;  /* 0x0001f84a01007387 */ /* 0x0005e20000100a00 */
[C---:B---3--:R-:W-:Y:S08]  /*14030*/  HMMA.1688.F32.TF32 R76, R240.reuse, R18, R120 ;  /* 0x00000012f04c723c */ /* 0x048ff00000081078 */
[----:B--2---:R-:W-:Y:S07]  /*14040*/  HMMA.1688.F32.TF32 R72, R240, R14, R124 ;  /* 0x0000000ef048723c */ /* 0x004fee000008107c */
[----:B------:R-:W-:Y:S04]  /*14050*/  STL.64 [R1+0x1e0], R68 ;  /* 0x0001e04401007387 */ /* 0x000fe80000100a00 */
[----:B------:R-:W-:Y:S04]  /*14060*/  STL.64 [R1+0x1e8], R70 ;  /* 0x0001e84601007387 */ /* 0x000fe80000100a00 */
[----:B------:R-:W-:Y:S04]  /*14070*/  STL.64 [R1+0x1c0], R76 ;  /* 0x0001c04c01007387 */ /* 0x000fe80000100a00 */
[----:B------:R-:W-:Y:S01]  /*14080*/  STL.64 [R1+0x1c8], R78 ;  /* 0x0001c84e01007387 */ /* 0x000fe20000100a00 */
[----:B-1----:R-:W-:Y:S01]  /*14090*/  HMMA.1688.F32.TF32 R80, R236, R62, R132 ;  /* 0x0000003eec50723c */ /* 0x002fe20000081084 */
[----:B------:R-:W-:-:S02]  /*140a0*/  IMAD.MOV.U32 R128, RZ, RZ, R205 ;  /* 0x000000ffff807224 */ /* 0x000fc400078e00cd */
[----:B------:R-:W-:Y:S01]  /*140b0*/  IMAD.MOV.U32 R129, RZ, RZ, R206 ;  /* 0x000000ffff817224 */ /* 0x000fe200078e00ce */
[----:B------:R-:W-:Y:S04]  /*140c0*/  STL.64 [R1+0x1b0], R72 ;  /* 0x0001b04801007387 */ /* 0x000fe80000100a00 */
[----:B------:R1:W-:Y:S01]  /*140d0*/  STL.64 [R1+0x1b8], R74 ;  /* 0x0001b84a01007387 */ /* 0x0003e20000100a00 */
[----:B------:R-:W-:Y:S02]  /*140e0*/  IMAD.MOV.U32 R130, RZ, RZ, R200 ;  /* 0x000000ffff827224 */ /* 0x000fe400078e00c8 */
[----:B------:R-:W-:Y:S01]  /*140f0*/  IMAD.MOV.U32 R131, RZ, RZ, R201 ;  /* 0x000000ffff837224 */ /* 0x000fe200078e00c9 */
[----:B------:R-:W-:Y:S04]  /*14100*/  LDS R68, [R2+0x6100] ;  /* 0x0061000002447984 */ /* 0x000fe80000000800 */
[----:B------:R-:W-:Y:S01]  /*14110*/  LDS R70, [R2+0x7100] ;  /* 0x0071000002467984 */ /* 0x000fe20000000800 */
[C---:B-1----:R-:W-:Y:S03]  /*14120*/  HMMA.1688.F32.TF32 R72, R236.reuse, R66, R192 ;  /* 0x00000042ec48723c */ /* 0x042fe600000810c0 */
[----:B------:R-:W-:Y:S04]  /*14130*/  LDS R69, [R13+0x6100] ;  /* 0x006100000d457984 */ /* 0x000fe80000000800 */
[----:B------:R-:W1:Y:S01]  /*14140*/  LDS R71, [R13+0x7100] ;  /* 0x007100000d477984 */ /* 0x000e620000000800 */
[C---:B------:R-:W-:Y:S11]  /*14150*/  HMMA.1688.F32.TF32 R76, R236.reuse, R10, R136 ;  /* 0x0000000aec4c723c */ /* 0x040ff60000081088 */
[----:B------:R-:W-:Y:S04]  /*14160*/  @!UPT UIADD3 URZ, URZ, URZ, URZ ;  /* 0x0000003f3f3ff290 */ /* 0x000fe8000fffe03f */
[----:B------:R-:W-:Y:S04]  /*14170*/  STL.64 [R1+0x190], R72 ;  /* 0x0001904801007387 */ /* 0x000fe80000100a00 */
[----:B------:R2:W-:Y:S02]  /*14180*/  STL.64 [R1+0x198], R74 ;  /* 0x0001984a01007387 */ /* 0x0005e40000100a00 */
[C---:B--2---:R-:W-:Y:S02]  /*14190*/  HMMA.1688.F32.TF32 R72, R236.reuse, R6, R140 ;  /* 0x00000006ec48723c */ /* 0x044fe4000008108c */
[----:B------:R-:W-:Y:S04]  /*141a0*/  STL.64 [R1+0x180], R80 ;  /* 0x0001805001007387 */ /* 0x000fe80000100a00 */
[----:B------:R2:W-:Y:S04]  /*141b0*/  STL.64 [R1+0x188], R82 ;  /* 0x0001885201007387 */ /* 0x0005e80000100a00 */
[----:B------:R-:W-:Y:S04]  /*141c0*/  STL.64 [R1+0x170], R76 ;  /* 0x0001704c01007387 */ /* 0x000fe80000100a00 */
[----:B------:R3:W-:Y:S01]  /*141d0*/  STL.64 [R1+0x178], R78 ;  /* 0x0001784e01007387 */ /* 0x0007e20000100a00 */
[C---:B--2---:R-:W-:Y:S03]  /*141e0*/  HMMA.1688.F32.TF32 R80, R236.reuse, R58, R144 ;  /* 0x0000003aec50723c */ /* 0x044fe60000081090 */
[----:B------:R-:W-:Y:S04]  /*141f0*/  LDS R140, [R2+0x6180] ;  /* 0x00618000028c7984 */ /* 0x000fe80000000800 */
[----:B------:R-:W-:Y:S01]  /*14200*/  LDS R142, [R2+0x7180] ;  /* 0x00718000028e7984 */ /* 0x000fe20000000800 */
[----:B---3--:R-:W-:Y:S03]  /*14210*/  HMMA.1688.F32.TF32 R76, R236, R54, R148 ;  /* 0x00000036ec4c723c */ /* 0x008fe60000081094 */
[----:B------:R-:W-:Y:S04]  /*14220*/  STL.64 [R1+0x160], R72 ;  /* 0x0001604801007387 */ /* 0x000fe80000100a00 */
[----:B------:R2:W-:Y:S01]  /*14230*/  STL.64 [R1+0x168], R74 ;  /* 0x0001684a01007387 */ /* 0x0005e20000100a00 */
[----:B-1----:R-:W-:Y:S03]  /*14240*/  HMMA.1688.F32.TF32 R244, R68, R42, R224 ;  /* 0x0000002a44f4723c */ /* 0x002fe600000810e0 */
[----:B------:R-:W-:Y:S04]  /*14250*/  LDS R141, [R13+0x6180] ;  /* 0x006180000d8d7984 */ /* 0x000fe80000000800 */
[----:B------:R-:W1:Y:S01]  /*14260*/  LDS R143, [R13+0x7180] ;  /* 0x007180000d8f7984 */ /* 0x000e620000000800 */
[C---:B--2---:R-:W-:Y:S03]  /*14270*/  HMMA.1688.F32.TF32 R72, R236.reuse, R50, R152 ;  /* 0x00000032ec48723c */ /* 0x044fe60000081098 */
[----:B------:R-:W-:Y:S04]  /*14280*/  STL.64 [R1+0x150], R80 ;  /* 0x0001505001007387 */ /* 0x000fe80000100a00 */
[----:B------:R2:W-:Y:S04]  /*14290*/  STL.64 [R1+0x158], R82 ;  /* 0x0001585201007387 */ /* 0x0005e80000100a00 */
[----:B------:R-:W-:Y:S04]  /*142a0*/  STL.64 [R1+0x140], R76 ;  /* 0x0001404c01007387 */ /* 0x000fe80000100a00 */
[----:B------:R3:W-:Y:S01]  /*142b0*/  STL.64 [R1+0x148], R78 ;  /* 0x0001484e01007387 */ /* 0x0007e20000100a00 */
[C---:B--2---:R-:W-:Y:S07]  /*142c0*/  HMMA.1688.F32.TF32 R80, R236.reuse, R46, R156 ;  /* 0x0000002eec50723c */ /* 0x044fee000008109c */
[----:B------:R-:W-:Y:S01]  /*142d0*/  STL.64 [R1+0x130], R72 ;  /* 0x0001304801007387 */ /* 0x000fe20000100a00 */
[C---:B---3--:R-:W-:Y:S03]  /*142e0*/  HMMA.1688.F32.TF32 R76, R236.reuse, R42, R160 ;  /* 0x0000002aec4c723c */ /* 0x048fe600000810a0 */
[----:B------:R2:W-:Y:S05]  /*142f0*/  STL.64 [R1+0x138], R74 ;  /* 0x0001384a01007387 */ /* 0x0005ea0000100a00 */
[C---:B--2---:R-:W-:Y:S07]  /*14300*/  HMMA.1688.F32.TF32 R72, R236.reuse, R38, R164 ;  /* 0x00000026ec48723c */ /* 0x044fee00000810a4 */
[----:B------:R-:W-:Y:S04]  /*14310*/  STL.64 [R1+0x120], R80 ;  /* 0x0001205001007387 */ /* 0x000fe80000100a00 */
[----:B------:R2:W-:Y:S04]  /*14320*/  STL.64 [R1+0x128], R82 ;  /* 0x0001285201007387 */ /* 0x0005e80000100a00 */
        /* <DEDUP_REMOVED lines=15> */
[----:B--2---:R-:W-:Y:S07]  /*14420*/  HMMA.1688.F32.TF32 R72, R236, R14, R188 ;  /* 0x0000000eec48723c */ /* 0x004fee00000810bc */
[----:B------:R2:W-:Y:S04]  /*14430*/  STL.64 [R1+0xc0], R80 ;  /* 0x0000c05001007387 */ /* 0x0005e80000100a00 */
[----:B------:R3:W-:Y:S04]  /*14440*/  STL.64 [R1+0xc8], R82 ;  /* 0x0000c85201007387 */ /* 0x0007e80000100a00 */
[----:B------:R2:W-:Y:S04]  /*14450*/  STL.64 [R1+0xb0], R76 ;  /* 0x0000b04c01007387 */ /* 0x0005e80000100a00 */
[----:B------:R1:W-:Y:S04]  /*14460*/  STL.64 [R1+0xb8], R78 ;  /* 0x0000b84e01007387 */ /* 0x0003e80000100a00 */
[----:B------:R-:W4:Y:S01]  /*14470*/  LDL.LU R205, [R1+0xe6c] ;  /* 0x000e6c0001cd7983 */ /* 0x000f220000300800 */
[----:B------:R-:W-:Y:S03]  /*14480*/  HMMA.1688.F32.TF32 R228, R68, R38, R228 ;  /* 0x0000002644e4723c */ /* 0x000fe600000810e4 */
[----:B------:R-:W-:Y:S04]  /*14490*/  LDS R236, [R2+0x6300] ;  /* 0x0063000002ec7984 */ /* 0x000fe80000000800 */
[----:B------:R1:W-:Y:S04]  /*144a0*/  STL.64 [R1+0xa0], R72 ;  /* 0x0000a04801007387 */ /* 0x0003e80000100a00 */
[----:B------:R1:W-:Y:S04]  /*144b0*/  STL.64 [R1+0xa8], R74 ;  /* 0x0000a84a01007387 */ /* 0x0003e80000100a00 */
[----:B------:R-:W4:Y:S04]  /*144c0*/  LDL.LU R206, [R1+0xe68] ;  /* 0x000e680001ce7983 */ /* 0x000f280000300800 */
[----:B------:R-:W4:Y:S04]  /*144d0*/  LDL.LU R200, [R1+0xe64] ;  /* 0x000e640001c87983 */ /* 0x000f280000300800 */
[----:B------:R-:W4:Y:S01]  /*144e0*/  LDL.LU R201, [R1+0xe60] ;  /* 0x000e600001c97983 */ /* 0x000f220000300800 */
[----:B--2---:R-:W-:-:S03]  /*144f0*/  IMAD.MOV.U32 R80, RZ, RZ, R202 ;  /* 0x000000ffff507224 */ /* 0x004fc600078e00ca */
[----:B------:R-:W2:Y:S01]  /*14500*/  LDL.LU R84, [R1+0x20] ;  /* 0x0000200001547983 */ /* 0x000ea20000300800 */
[----:B------:R-:W-:-:S03]  /*14510*/  IMAD.MOV.U32 R81, RZ, RZ, R196 ;  /* 0x000000ffff517224 */ /* 0x000fc600078e00c4 */
[----:B------:R-:W2:Y:S01]  /*14520*/  LDL.LU R85, [R1+0x24] ;  /* 0x0000240001557983 */ /* 0x000ea20000300800 */
[----:B---3--:R-:W-:-:S03]  /*14530*/  IMAD.MOV.U32 R82, RZ, RZ, R197 ;  /* 0x000000ffff527224 */ /* 0x008fc600078e00c5 */
[----:B------:R-:W2:Y:S01]  /*14540*/  LDL.LU R86, [R1+0x28] ;  /* 0x0000280001567983 */ /* 0x000ea20000300800 */
[----:B------:R-:W-:-:S03]  /*14550*/  IMAD.MOV.U32 R83, RZ, RZ, R198 ;  /* 0x000000ffff537224 */ /* 0x000fc600078e00c6 */
[----:B------:R-:W2:Y:S01]  /*14560*/  LDL.LU R87, [R1+0x2c] ;  /* 0x00002c0001577983 */ /* 0x000ea20000300800 */
[----:B------:R-:W-:-:S03]  /*14570*/  IMAD.MOV.U32 R76, RZ, RZ, R199 ;  /* 0x000000ffff4c7224 */ /* 0x000fc600078e00c7 */
[----:B------:R-:W4:Y:S01]  /*14580*/  LDL.LU R202, [R1+0xe5c] ;  /* 0x000e5c0001ca7983 */ /* 0x000f220000300800 */
[----:B------:R-:W-:-:S03]  /*14590*/  IMAD.MOV.U32 R77, RZ, RZ, R232 ;  /* 0x000000ffff4d7224 */ /* 0x000fc600078e00e8 */
[----:B------:R-:W3:Y:S01]  /*145a0*/  LDL.LU R196, [R1+0xe58] ;  /* 0x000e580001c47983 */ /* 0x000ee20000300800 */
[----:B-1----:R-:W-:-:S03]  /*145b0*/  IMAD.MOV.U32 R78, RZ, RZ, R233 ;  /* 0x000000ffff4e7224 */ /* 0x002fc600078e00e9 */
[----:B------:R-:W3:Y:S01]  /*145c0*/  LDL.LU R197, [R1+0xe54] ;  /* 0x000e540001c57983 */ /* 0x000ee20000300800 */
[----:B------:R-:W-:-:S03]  /*145d0*/  IMAD.MOV.U32 R79, RZ, RZ, R234 ;  /* 0x000000ffff4f7224 */ /* 0x000fc600078e00ea */
[----:B------:R-:W3:Y:S01]  /*145e0*/  LDL.LU R198, [R1+0xe50] ;  /* 0x000e500001c67983 */ /* 0x000ee20000300800 */
[----:B------:R-:W-:-:S03]  /*145f0*/  IMAD.MOV.U32 R72, RZ, RZ, R235 ;  /* 0x000000ffff487224 */ /* 0x000fc600078e00eb */
[----:B------:R-:W3:Y:S04]  /*14600*/  LDL.LU R199, [R1+0xe4c] ;  /* 0x000e4c0001c77983 */ /* 0x000ee80000300800 */
[----:B------:R-:W2:Y:S04]  /*14610*/  LDL.LU R232, [R1+0xe48] ;  /* 0x000e480001e87983 */ /* 0x000ea80000300800 */
[----:B------:R-:W2:Y:S04]  /*14620*/  LDL.LU R233, [R1+0xe44] ;  /* 0x000e440001e97983 */ /* 0x000ea80000300800 */
[----:B------:R-:W2:Y:S04]  /*14630*/  LDL.LU R234, [R1+0xe40] ;  /* 0x000e400001ea7983 */ /* 0x000ea80000300800 */
[----:B------:R-:W2:Y:S01]  /*14640*/  LDL.LU R235, [R1+0xe3c] ;  /* 0x000e3c0001eb7983 */ /* 0x000ea20000300800 */
[----:B------:R-:W-:-:S02]  /*14650*/  IMAD.MOV.U32 R73, RZ, RZ, R203 ;  /* 0x000000ffff497224 */ /* 0x000fc400078e00cb */
[----:B------:R-:W-:Y:S01]  /*14660*/  IMAD.MOV.U32 R74, RZ, RZ, R207 ;  /* 0x000000ffff4a7224 */ /* 0x000fe200078e00cf */
[----:B------:R-:W4:Y:S01]  /*14670*/  LDL.LU R203, [R1+0xe38] ;  /* 0x000e380001cb7983 */ /* 0x000f220000300800 */
[----:B------:R-:W-:-:S03]  /*14680*/  IMAD.MOV.U32 R75, RZ, RZ, R211 ;  /* 0x000000ffff4b7224 */ /* 0x000fc600078e00d3 */
[----:B------:R-:W4:Y:S04]  /*14690*/  LDL.LU R207, [R1+0xe34] ;  /* 0x000e340001cf7983 */ /* 0x000f280000300800 */
[----:B------:R-:W4:Y:S01]  /*146a0*/  LDL.LU R211, [R1+0xe30] ;  /* 0x000e300001d37983 */ /* 0x000f220000300800 */
[C---:B------:R-:W-:Y:S03]  /*146b0*/  HMMA.1688.F32.TF32 R224, R68.reuse, R34, R248 ;  /* 0x0000002244e0723c */ /* 0x040fe600000810f8 */
[----:B------:R-:W-:Y:S04]  /*146c0*/  LDS R238, [R2+0x7300] ;  /* 0x0073000002ee7984 */ /* 0x000fe80000000800 */
[----:B------:R-:W-:Y:S04]  /*146d0*/  LDS R237, [R13+0x6300] ;  /* 0x006300000ded7984 */ /* 0x000fe80000000800 */
[----:B------:R-:W-:Y:S01]  /*146e0*/  LDS R239, [R13+0x7300] ;  /* 0x007300000def7984 */ /* 0x000fe20000000800 */
[C---:B---3--:R-:W-:Y:S08]  /*146f0*/  HMMA.1688.F32.TF32 R88, R68.reuse, R62, R196 ;  /* 0x0000003e4458723c */ /* 0x048ff000000810c4 */
[C---:B--2---:R-:W-:Y:S01]  /*14700*/  HMMA.1688.F32.TF32 R92, R68.reuse, R66, R232 ;  /* 0x00000042445c723c */ /* 0x044fe200000810e8 */
[----:B------:R-:W-:Y:S04]  /*14710*/  LDS R232, [R2+0x6280] ;  /* 0x0062800002e87984 */ /* 0x000fe80000000800 */
[----:B------:R-:W-:Y:S03]  /*14720*/  LDS R234, [R2+0x7280] ;  /* 0x0072800002ea7984 */ /* 0x000fe60000000800 */
[C---:B----4-:R-:W-:Y:S01]  /*14730*/  HMMA.1688.F32.TF32 R96, R68.reuse, R10, R200 ;  /* 0x0000000a4460723c */ /* 0x050fe200000810c8 */
[----:B------:R-:W-:Y:S04]  /*14740*/  LDS R233, [R13+0x6280] ;  /* 0x006280000de97984 */ /* 0x000fe80000000800 */
[----:B------:R-:W-:Y:S10]  /*14750*/  LDS R235, [R13+0x7280] ;  /* 0x007280000deb7984 */ /* 0x000ff40000000800 */
        /* <DEDUP_REMOVED lines=14> */
[C---:B--2---:R-:W-:Y:S08]  /*14840*/  HMMA.1688.F32.TF32 R88, R68.reuse, R46, R220 ;  /* 0x0000002e4458723c */ /* 0x044ff000000810dc */
[C---:B------:R-:W-:Y:S08]  /*14850*/  HMMA.1688.F32.TF32 R220, R68.reuse, R30, R84 ;  /* 0x0000001e44dc723c */ /* 0x040ff00000081054 */
[C---:B------:R-:W-:Y:S01]  /*14860*/  HMMA.1688.F32.TF32 R216, R68.reuse, R26, R80 ;  /* 0x0000001a44d8723c */ /* 0x040fe20000081050 */
[----:B------:R-:W-:Y:S07]  /*14870*/  STL.64 [R1+0x40], R96 ;  /* 0x0000406001007387 */ /* 0x000fee0000100a00 */
[C---:B------:R-:W-:Y:S01]  /*14880*/  HMMA.1688.F32.TF32 R212, R68.reuse, R22, R76 ;  /* 0x0000001644d4723c */ /* 0x040fe2000008104c */
[----:B------:R-:W-:Y:S07]  /*14890*/  STL.64 [R1+0x48], R98 ;  /* 0x0000486201007387 */ /* 0x000fee0000100a00 */
[C---:B------:R-:W-:Y:S01]  /*148a0*/  HMMA.1688.F32.TF32 R208, R68.reuse, R18, R72 ;  /* 0x0000001244d0723c */ /* 0x040fe20000081048 */
[----:B------:R1:W-:Y:S04]  /*148b0*/  STL.64 [R1+0x10], R92 ;  /* 0x0000105c01007387 */ /* 0x0003e80000100a00 */
[----:B------:R2:W-:Y:S04]  /*148c0*/  STL.64 [R1+0x18], R94 ;  /* 0x0000185e01007387 */ /* 0x0005e80000100a00 */
[----:B------:R-:W-:Y:S04]  /*148d0*/  STL.64 [R1+0xc68], R244 ;  /* 0x000c68f401007387 */ /* 0x000fe80000100a00 */
[----:B------:R3:W-:Y:S04]  /*148e0*/  STL.64 [R1], R88 ;  /* 0x0000005801007387 */ /* 0x0007e80000100a00 */
[----:B------:R2:W-:Y:S04]  /*148f0*/  STL.64 [R1+0x8], R90 ;  /* 0x0000085a01007387 */ /* 0x0005e80000100a00 */
        /* <DEDUP_REMOVED lines=9> */
[----:B------:R-:W-:Y:S03]  /*14990*/  HMMA.1688.F32.TF32 R204, R68, R14, R128 ;  /* 0x0000000e44cc723c */ /* 0x000fe60000081080 */
[----:B------:R-:W-:Y:S04]  /*149a0*/  STL.64 [R1+0xcb8], R212 ;  /* 0x000cb8d401007387 */ /* 0x000fe80000100a00 */
[----:B------:R-:W-:Y:S04]  /*149b0*/  STL.64 [R1+0xcb0], R214 ;  /* 0x000cb0d601007387 */ /* 0x000fe80000100a00 */
[----:B------:R-:W-:Y:S04]  /*149c0*/  STL.64 [R1+0xcc8], R208 ;  /* 0x000cc8d001007387 */ /* 0x000fe80000100a00 */
[----:B------:R-:W-:Y:S04]  /*149d0*/  STL.64 [R1+0xcc0], R210 ;  /* 0x000cc0d201007387 */ /* 0x000fe80000100a00 */
        /* <DEDUP_REMOVED lines=10> */
[----:B--2---:R-:W2:Y:S04]  /*14a80*/  LDL.LU R94, [R1+0x688] ;  /* 0x00068800015e7983 */ /* 0x004ea80000300800 */
        /* <DEDUP_REMOVED lines=21> */
[----:B---3--:R-:W3:Y:S04]  /*14be0*/  LDL.LU R88, [R1+0x670] ;  /* 0x0006700001587983 */ /* 0x008ee80000300800 */
        /* <DEDUP_REMOVED lines=11> */
[----:B------:R-:W-:Y:S04]  /*14ca0*/  STL.64 [R1+0xcd8], R204 ;  /* 0x000cd8cc01007387 */ /* 0x000fe80000100a00 */
[----:B------:R-:W-:Y:S04]  /*14cb0*/  STL.64 [R1+0xcd0], R206 ;  /* 0x000cd0ce01007387 */ /* 0x000fe80000100a00 */
[----:B------:R-:W-:Y:S04]  /*14cc0*/  LDS R76, [R2+0x6200] ;  /* 0x00620000024c7984 */ /* 0x000fe80000000800 */
[----:B------:R-:W-:Y:S04]  /*14cd0*/  LDS R78, [R2+0x7200] ;  /* 0x00720000024e7984 */ /* 0x000fe80000000800 */
[----:B------:R-:W-:Y:S04]  /*14ce0*/  LDS R77, [R13+0x6200] ;  /* 0x006200000d4d7984 */ /* 0x000fe80000000800 */
[----:B------:R-:W1:Y:S01]  /*14cf0*/  LDS R79, [R13+0x7200] ;  /* 0x007200000d4f7984 */ /* 0x000e620000000800 */
[C---:B----4-:R-:W-:Y:S08]  /*14d00*/  HMMA.1688.F32.TF32 R164, R140.reuse, R38, R72 ;  /* 0x000000268ca4723c */ /* 0x050ff00000081048 */
[C---:B--2---:R-:W-:Y:S08]  /*14d10*/  HMMA.1688.F32.TF32 R180, R140.reuse, R54, R92 ;  /* 0x000000368cb4723c */ /* 0x044ff0000008105c */
[C---:B------:R-:W-:Y:S08]  /*14d20*/  HMMA.1688.F32.TF32 R196, R140.reuse, R62, R108 ;  /* 0x0000003e8cc4723c */ /* 0x040ff0000008106c */
[C---:B------:R-:W-:Y:S08]  /*14d30*/  HMMA.1688.F32.TF32 R200, R140.reuse, R66, R112 ;  /* 0x000000428cc8723c */ /* 0x040ff00000081070 */
[C---:B------:R-:W-:Y:S08]  /*14d40*/  HMMA.1688.F32.TF32 R192, R140.reuse, R10, R104 ;  /* 0x0000000a8cc0723c */ /* 0x040ff00000081068 */
[C---:B------:R-:W-:Y:S07]  /*14d50*/  HMMA.1688.F32.TF32 R188, R140.reuse, R6, R100 ;  /* 0x000000068cbc723c */ /* 0x040fee0000081064 */
[----:B------:R-:W-:Y:S01]  /*14d60*/  STL.64 [R1+0xce8], R200 ;  /* 0x000ce8c801007387 */ /* 0x000fe20000100a00 */
[C---:B------:R-:W-:Y:S03]  /*14d70*/  HMMA.1688.F32.TF32 R184, R140.reuse, R58, R96 ;  /* 0x0000003a8cb8723c */ /* 0x040fe60000081060 */
[----:B------:R-:W-:Y:S05]  /*14d80*/  STL.64 [R1+0xce0], R202 ;  /* 0x000ce0ca01007387 */ /* 0x000fea0000100a00 */
[C---:B---3--:R-:W-:Y:S01]  /*14d90*/  HMMA.1688.F32.TF32 R176, R140.reuse, R50, R88 ;  /* 0x000000328cb0723c */ /* 0x048fe20000081058 */
[----:B------:R2:W-:Y:S07]  /*14da0*/  STL.64 [R1+0xcf8], R196 ;  /* 0x000cf8c401007387 */ /* 0x0005ee0000100a00 */
[C---:B------:R-:W-:Y:S01]  /*14db0*/  HMMA.1688.F32.TF32 R172, R140.reuse, R46, R84 ;  /* 0x0000002e8cac723c */ /* 0x040fe20000081054 */
[----:B------:R3:W-:Y:S04]  /*14dc0*/  STL.64 [R1+0xcf0], R198 ;  /* 0x000cf0c601007387 */ /* 0x0007e80000100a00 */
        /* <DEDUP_REMOVED lines=48> */
[----:B------:R-:W1:Y:S01]  /*150d0*/  LDL.LU R95, [R1+0x5ec] ;  /* 0x0005ec00015f7983 */ /* 0x000e620000300800 */
[C---:B------:R-:W-:Y:S03]  /*150e0*/  HMMA.1688.F32.TF32 R160, R140.reuse, R34, R128 ;  /* 0x000000228ca0723c */ /* 0x040fe60000081080 */
        /* <DEDUP_REMOVED lines=15> */
[C---:B---3--:R-:W-:Y:S08]  /*151e0*/  HMMA.1688.F32.TF32 R156, R140.reuse, R30, R112 ;  /* 0x0000001e8c9c723c */ /* 0x048ff00000081070 */
[C---:B----4-:R-:W-:Y:S08]  /*151f0*/  HMMA.1688.F32.TF32 R148, R140.reuse, R22, R104 ;  /* 0x000000168c94723c */ /* 0x050ff00000081068 */
[C---:B------:R-:W-:Y:S07]  /*15200*/  HMMA.1688.F32.TF32 R144, R140.reuse, R18, R100 ;  /* 0x000000128c90723c */ /* 0x040fee0000081064 */
[----:B------:R-:W-:Y:S01]  /*15210*/  STL.64 [R1+0xd90], R158 ;  /* 0x000d909e01007387 */ /* 0x000fe20000100a00 */
[----:B------:R-:W-:Y:S03]  /*15220*/  HMMA.1688.F32.TF32 R140, R140, R14, R96 ;  /* 0x0000000e8c8c723c */ /* 0x000fe60000081060 */
[----:B------:R-:W-:Y:S05]  /*15230*/  STL.64 [R1+0xda0], R156 ;  /* 0x000da09c01007387 */ /* 0x000fea0000100a00 */
[C---:B-1----:R-:W-:Y:S01]  /*15240*/  HMMA.1688.F32.TF32 R136, R76.reuse, R66, R92 ;  /* 0x000000424c88723c */ /* 0x042fe2000008105c */
[----:B------:R-:W-:Y:S07]  /*15250*/  STL.64 [R1+0xdb0], R154 ;  /* 0x000db09a01007387 */ /* 0x000fee0000100a00 */
        /* <DEDUP_REMOVED lines=39> */
[----:B------:R-:W1:Y:S04]  /*154d0*/  LDL.LU R196, [R1+0x7c0] ;  /* 0x0007c00001c47983 */ /* 0x000e680000300800 */
[----:B------:R-:W1:Y:S04]  /*154e0*/  LDL.LU R197, [R1+0x7c4] ;  /* 0x0007c40001c57983 */ /* 0x000e680000300800 */
[----:B------:R-:W1:Y:S04]  /*154f0*/  LDL.LU R198, [R1+0x7c8] ;  /* 0x0007c80001c67983 */ /* 0x000e680000300800 */
[----:B------:R-:W1:Y:S01]  /*15500*/  LDL.LU R199, [R1+0x7cc] ;  /* 0x0007cc0001c77983 */ /* 0x000e620000300800 */
[C---:B------:R-:W-:Y:S03]  /*15510*/  HMMA.1688.F32.TF32 R120, R76.reuse, R58, R80 ;  /* 0x0000003a4c78723c */ /* 0x040fe60000081050 */
[----:B------:R-:W2:Y:S04]  /*15520*/  LDL.LU R240, [R1+0x320] ;  /* 0x0003200001f07983 */ /* 0x000ea80000300800 */
[----:B------:R-:W2:Y:S04]  /*15530*/  LDL.LU R241, [R1+0x324] ;  /* 0x0003240001f17983 */ /* 0x000ea80000300800 */
[----:B------:R-:W3:Y:S04]  /*15540*/  LDL.LU R242, [R1+0x328] ;  /* 0x0003280001f27983 */ /* 0x000ee80000300800 */
[----:B------:R-:W3:Y:S01]  /*15550*/  LDL.LU R243, [R1+0x32c] ;  /* 0x00032c0001f37983 */ /* 0x000ee20000300800 */
[C---:B------:R-:W-:Y:S03]  /*15560*/  HMMA.1688.F32.TF32 R124, R76.reuse, R6, R84 ;  /* 0x000000064c7c723c */ /* 0x040fe60000081054 */
        /* <DEDUP_REMOVED lines=36> */
[----:B------:R-:W-:Y:S03]  /*157b0*/  HMMA.1688.F32.TF32 R116, R76, R54, R72 ;  /* 0x000000364c74723c */ /* 0x000fe60000081048 */
        /* <DEDUP_REMOVED lines=24> */
[C---:B-1----:R-:W-:Y:S08]  /*15940*/  HMMA.1688.F32.TF32 R128, R232.reuse, R6, R196 ;  /* 0x00000006e880723c */ /* 0x042ff000000810c4 */
[C---:B--2---:R-:W-:Y:S11]  /*15950*/  HMMA.1688.F32.TF32 R132, R232.reuse, R54, R204 ;  /* 0x00000036e884723c */ /* 0x044ff600000810cc */
[----:B------:R-:W-:Y:S04]  /*15960*/  @!UPT UIADD3 URZ, URZ, URZ, URZ ;  /* 0x0000003f3f3ff290 */ /* 0x000fe8000fffe03f */
[----:B------:R-:W-:Y:S04]  /*15970*/  STL.64 [R1+0x30], R128 ;  /* 0x0000308001007387 */ /* 0x000fe80000100a00 */
[----:B------:R1:W-:Y:S02]  /*15980*/  STL.64 [R1+0x38], R130 ;  /* 0x0000388201007387 */ /* 0x0003e40000100a00 */
[C---:B-1----:R-:W-:Y:S08]  /*15990*/  HMMA.1688.F32.TF32 R128, R232.reuse, R50, R208 ;  /* 0x00000032e880723c */ /* 0x042ff000000810d0 */
[C---:B---3--:R-:W-:Y:S11]  /*159a0*/  HMMA.1688.F32.TF32 R136, R232.reuse, R58, R200 ;  /* 0x0000003ae888723c */ /* 0x048ff600000810c8 */
[----:B------:R-:W-:Y:S11]  /*159b0*/  @!UPT UIADD3 URZ, URZ, URZ, URZ ;  /* 0x0000003f3f3ff290 */ /* 0x000ff6000fffe03f */
[----:B------:R-:W-:Y:S01]  /*159c0*/  @!UPT UIADD3 URZ, URZ, URZ, URZ ;  /* 0x0000003f3f3ff290 */ /* 0x000fe2000fffe03f */
[----:B------:R-:W-:Y:S04]  /*159d0*/  STL.64 [R1+0x1a0], R136 ;  /* 0x0001a08801007387 */ /* 0x000fe80000100a00 */
[----:B------:R1:W-:Y:S04]  /*159e0*/  STL.64 [R1+0x1a8], R138 ;  /* 0x0001a88a01007387 */ /* 0x0003e80000100a00 */
[----:B------:R-:W-:Y:S04]  /*159f0*/  STL.64 [R1+0x1d0], R132 ;  /* 0x0001d08401007387 */ /* 0x000fe80000100a00 */
[----:B------:R4:W-:Y:S01]  /*15a00*/  STL.64 [R1+0x1d8], R134 ;  /* 0x0001d88601007387 */ /* 0x0009e20000100a00 */
[C---:B-1----:R-:W-:Y:S03]  /*15a10*/  HMMA.1688.F32.TF32 R136, R232.reuse, R46, R212 ;  /* 0x0000002ee888723c */ /* 0x042fe600000810d4 */
[----:B------:R-:W-:Y:S04]  /*15a20*/  STL.64 [R1+0x320], R128 ;  /* 0x0003208001007387 */ /* 0x000fe80000100a00 */
[----:B------:R1:W-:Y:S01]  /*15a30*/  STL.64 [R1+0x328], R130 ;  /* 0x0003288201007387 */ /* 0x0003e20000100a00 */
[C---:B----4-:R-:W-:Y:S08]  /*15a40*/  HMMA.1688.F32.TF32 R132, R232.reuse, R42, R216 ;  /* 0x0000002ae884723c */ /* 0x050ff000000810d8 */
        /* <DEDUP_REMOVED lines=9> */
[----:B-1----:R-:W-:Y:S07]  /*15ae0*/  HMMA.1688.F32.TF32 R128, R232, R26, R244 ;  /* 0x0000001ae880723c */ /* 0x002fee00000810f4 */
[----:B------:R-:W-:Y:S04]  /*15af0*/  STL.64 [R1+0x5a0], R136 ;  /* 0x0005a08801007387 */ /* 0x000fe80000100a00 */
[----:B------:R-:W-:Y:S04]  /*15b00*/  STL.64 [R1+0x5a8], R138 ;  /* 0x0005a88a01007387 */ /* 0x000fe80000100a00 */
[----:B------:R-:W2:Y:S04]  /*15b10*/  LDL.LU R228, [R1+0x350] ;  /* 0x0003500001e47983 */ /* 0x000ea80000300800 */
[----:B------:R1:W-:Y:S01]  /*15b20*/  STL.64 [R1+0x5d0], R132 ;  /* 0x0005d08401007387 */ /* 0x0003e20000100a00 */
[----:B------:R-:W-:-:S03]  /*15b30*/  IMAD.MOV.U32 R230, RZ, RZ, R3 ;  /* 0x000000ffffe67224 */ /* 0x000fc600078e0003 */
[----:B------:R3:W-:Y:S01]  /*15b40*/  STL.64 [R1+0x5d8], R134 ;  /* 0x0005d88601007387 */ /* 0x0007e20000100a00 */
[----:B------:R-:W-:-:S03]  /*15b50*/  IMAD.MOV.U32 R231, RZ, RZ, R252 ;  /* 0x000000ffffe77224 */ /* 0x000fc600078e00fc */
        /* <DEDUP_REMOVED lines=69> */
[----:B-1----:R-:W2:Y:S04]  /*15fb0*/  LDL.LU R132, [R1+0x710] ;  /* 0x0007100001847983 */ /* 0x002ea80000300800 */
[----:B------:R-:W2:Y:S04]  /*15fc0*/  LDL.LU R133, [R1+0x714] ;  /* 0x0007140001857983 */ /* 0x000ea80000300800 */
[----:B---3--:R-:W3:Y:S04]  /*15fd0*/  LDL.LU R134, [R1+0x718] ;  /* 0x0007180001867983 */ /* 0x008ee80000300800 */
[----:B------:R-:W3:Y:S04]  /*15fe0*/  LDL.LU R135, [R1+0x71c] ;  /* 0x00071c0001877983 */ /* 0x000ee80000300800 */
[----:B----4-:R-:W4:Y:S04]  /*15ff0*/  LDL.LU R128, [R1+0x720] ;  /* 0x0007200001807983 */ /* 0x010f280000300800 */
        /* <DEDUP_REMOVED lines=14> */
[C---:B------:R-:W-:Y:S03]  /*160e0*/  HMMA.1688.F32.TF32 R72, R232.reuse, R66, R72 ;  /* 0x00000042e848723c */ /* 0x040fe60000081048 */
[----:B------:R-:W4:Y:S04]  /*160f0*/  LDL.LU R155, [R1+0x49c] ;  /* 0x00049c00019b7983 */ /* 0x000f280000300800 */
[----:B------:R-:W4:Y:S01]  /*16100*/  LDL.LU R180, [R1+0x410] ;  /* 0x0004100001b47983 */ /* 0x000f220000300800 */
[C---:B------:R-:W-:Y:S03]  /*16110*/  HMMA.1688.F32.TF32 R68, R232.reuse, R62, R68 ;  /* 0x0000003ee844723c */ /* 0x040fe60000081044 */
        /* <DEDUP_REMOVED lines=8> */
[----:B------:R-:W4:Y:S04]  /*161a0*/  LDL.LU R204, [R1+0x3b0] ;  /* 0x0003b00001cc7983 */ /* 0x000f280000300800 */
[----:B------:R-:W4:Y:S01]  /*161b0*/  LDL.LU R205, [R1+0x3b4] ;  /* 0x0003b40001cd7983 */ /* 0x000f220000300800 */
[----:B--2---:R-:W-:-:S03]  /*161c0*/  IMAD.MOV.U32 R222, RZ, RZ, R252 ;  /* 0x000000ffffde7224 */ /* 0x004fc600078e00fc */
[----:B------:R-:W2:Y:S01]  /*161d0*/  LDL.LU R206, [R1+0x3b8] ;  /* 0x0003b80001ce7983 */ /* 0x000ea20000300800 */
[----:B------:R-:W-:-:S03]  /*161e0*/  IMAD.MOV.U32 R223, RZ, RZ, R3 ;  /* 0x000000ffffdf7224 */ /* 0x000fc600078e0003 */
[----:B------:R-:W2:Y:S04]  /*161f0*/  LDL.LU R207, [R1+0x3bc] ;  /* 0x0003bc0001cf7983 */ /* 0x000ea80000300800 */
[----:B------:R-:W2:Y:S04]  /*16200*/  LDL.LU R220, [R1+0x370] ;  /* 0x0003700001dc7983 */ /* 0x000ea80000300800 */
[----:B------:R-:W2:Y:S04]  /*16210*/  LDL.LU R221, [R1+0x374] ;  /* 0x0003740001dd7983 */ /* 0x000ea80000300800 */
[----:B------:R-:W2:Y:S04]  /*16220*/  LDL.LU R252, [R1+0xe24] ;  /* 0x000e240001fc7983 */ /* 0x000ea80000300800 */
[----:B------:R-:W2:Y:S01]  /*16230*/  LDL.LU R3, [R1+0xe20] ;  /* 0x000e200001037983 */ /* 0x000ea20000300800 */
[C---:B---3--:R-:W-:Y:S08]  /*16240*/  HMMA.1688.F32.TF32 R132, R232.reuse, R18, R132 ;  /* 0x00000012e884723c */ /* 0x048ff00000081084 */
[C---:B----4-:R-:W-:Y:S08]  /*16250*/  HMMA.1688.F32.TF32 R128, R232.reuse, R22, R128 ;  /* 0x00000016e880723c */ /* 0x050ff00000081080 */
[----:B------:R-:W-:Y:S11]  /*16260*/  HMMA.1688.F32.TF32 R232, R232, R14, R136 ;  /* 0x0000000ee8e8723c */ /* 0x000ff60000081088 */
[----:B------:R-:W-:Y:S04]  /*16270*/  @!UPT UIADD3 URZ, URZ, URZ, URZ ;  /* 0x0000003f3f3ff290 */ /* 0x000fe8000fffe03f */
[----:B------:R-:W-:Y:S04]  /*16280*/  STL.64 [R1+0x650], R128 ;  /* 0x0006508001007387 */ /* 0x000fe80000100a00 */
[----:B------:R1:W-:Y:S04]  /*16290*/  STL.64 [R1+0x658], R130 ;  /* 0x0006588201007387 */ /* 0x0003e80000100a00 */
[----:B-1----:R1:W5:Y:S04]  /*162a0*/  LDL.LU.64 R130, [R1+0xe18] ;  /* 0x000e180001827983 */ /* 0x0023680000300a00 */
[----:B------:R1:W5:Y:S04]  /*162b0*/  LDL.LU.64 R128, [R1+0xe10] ;  /* 0x000e100001807983 */ /* 0x0003680000300a00 */
[----:B------:R-:W-:Y:S04]  /*162c0*/  STL.64 [R1+0x750], R132 ;  /* 0x0007508401007387 */ /* 0x000fe80000100a00 */
[----:B------:R3:W-:Y:S04]  /*162d0*/  STL.64 [R1+0x758], R134 ;  /* 0x0007588601007387 */ /* 0x0007e80000100a00 */
[----:B---3--:R1:W5:Y:S04]  /*162e0*/  LDL.LU.64 R134, [R1+0xe08] ;  /* 0x000e080001867983 */ /* 0x0083680000300a00 */
[----:B------:R1:W5:Y:S04]  /*162f0*/  LDL.LU.64 R132, [R1+0xe00] ;  /* 0x000e000001847983 */ /* 0x0003680000300a00 */
[----:B------:R1:W5:Y:S04]  /*16300*/  LDL.LU.64 R138, [R1+0xdf8] ;  /* 0x000df800018a7983 */ /* 0x0003680000300a00 */
[----:B------:R1:W5:Y:S04]  /*16310*/  LDL.LU.64 R136, [R1+0xdf0] ;  /* 0x000df00001887983 */ /* 0x0003680000300a00 */
[----:B------:R3:W-:Y:S04]  /*16320*/  STL.64 [R1+0x640], R232 ;  /* 0x000640e801007387 */ /* 0x0007e80000100a00 */
[----:B------:R2:W-:Y:S04]  /*16330*/  STL.64 [R1+0x648], R234 ;  /* 0x000648ea01007387 */ /* 0x0005e80000100a00 */
[----:B---3--:R-:W3:Y:S04]  /*16340*/  LDL.LU R232, [R1+0x470] ;  /* 0x0004700001e87983 */ /* 0x008ee80000300800 */
[----:B------:R-:W3:Y:S01]  /*16350*/  LDL.LU R233, [R1+0x474] ;  /* 0x0004740001e97983 */ /* 0x000ee20000300800 */
[C---:B------:R-:W-:Y:S08]  /*16360*/  HMMA.1688.F32.TF32 R140, R236.reuse, R66, R140 ;  /* 0x00000042ec8c723c */ /* 0x040ff0000008108c */
[----:B------:R-:W-:Y:S01]  /*16370*/  HMMA.1688.F32.TF32 R144, R236, R62, R144 ;  /* 0x0000003eec90723c */ /* 0x000fe20000081090 */
[----:B--2---:R-:W-:-:S07]  /*16380*/  IMAD.MOV.U32 R235, RZ, RZ, R252 ;  /* 0x000000ffffeb7224 */ /* 0x004fce00078e00fc */
[C---:B------:R-:W-:Y:S01]  /*16390*/  HMMA.1688.F32.TF32 R148, R236.reuse, R10, R148 ;  /* 0x0000000aec94723c */ /* 0x040fe20000081094 */
[----:B------:R-:W-:Y:S02]  /*163a0*/  IMAD.MOV.U32 R234, RZ, RZ, R3 ;  /* 0x000000ffffea7224 */ /* 0x000fe400078e0003 */
[----:B------:R-:W2:Y:S05]  /*163b0*/  LDL.LU R3, [R1+0xde8] ;  /* 0x000de80001037983 */ /* 0x000eaa0000300800 */
[C---:B------:R-:W-:Y:S01]  /*163c0*/  HMMA.1688.F32.TF32 R152, R236.reuse, R6, R152 ;  /* 0x00000006ec98723c */ /* 0x040fe20000081098 */
[----:B------:R-:W-:Y:S07]  /*163d0*/  STL.64 [R1+0x740], R140 ;  /* 0x0007408c01007387 */ /* 0x000fee0000100a00 */
[C---:B------:R-:W-:Y:S01]  /*163e0*/  HMMA.1688.F32.TF32 R156, R236.reuse, R58, R156 ;  /* 0x0000003aec9c723c */ /* 0x040fe2000008109c */
[----:B------:R4:W-:Y:S04]  /*163f0*/  STL.64 [R1+0x748], R142 ;  /* 0x0007488e01007387 */ /* 0x0009e80000100a00 */
[----:B----4-:R1:W5:Y:S04]  /*16400*/  LDL.LU.64 R142, [R1+0xde0] ;  /* 0x000de000018e7983 */ /* 0x0103680000300a00 */
[----:B------:R1:W5:Y:S04]  /*16410*/  LDL.LU.64 R140, [R1+0xdd8] ;  /* 0x000dd800018c7983 */ /* 0x0003680000300a00 */
[----:B------:R-:W-:Y:S04]  /*16420*/  STL.64 [R1+0x730], R144 ;  /* 0x0007309001007387 */ /* 0x000fe80000100a00 */
        /* <DEDUP_REMOVED lines=11> */
[----:B------:R4:W-:Y:S04]  /*164e0*/  STL.64 [R1+0x700], R156 ;  /* 0x0007009c01007387 */ /* 0x0009e80000100a00 */
[----:B------:R-:W-:Y:S04]  /*164f0*/  STL.64 [R1+0x708], R158 ;  /* 0x0007089e01007387 */ /* 0x000fe80000100a00 */
[----:B----4-:R1:W5:Y:S01]  /*16500*/  LDL.LU.64 R156, [R1+0xda0] ;  /* 0x000da000019c7983 */ /* 0x0103620000300a00 */
[----:B------:R-:W-:Y:S08]  /*16510*/  HMMA.1688.F32.TF32 R168, R236, R42, R168 ;  /* 0x0000002aeca8723c */ /* 0x000ff000000810a8 */
        /* <DEDUP_REMOVED lines=13> */
[----:B------:R-:W4:Y:S01]  /*165f0*/  LDS R243, [R13+0x7380] ;  /* 0x007380000df37984 */ /* 0x000f220000000800 */
[C---:B---3--:R-:W-:Y:S11]  /*16600*/  HMMA.1688.F32.TF32 R232, R236.reuse, R54, R232 ;  /* 0x00000036ece8723c */ /* 0x048ff600000810e8 */
[----:B------:R-:W-:Y:S11]  /*16610*/  @!UPT UIADD3 URZ, URZ, URZ, URZ ;  /* 0x0000003f3f3ff290 */ /* 0x000ff6000fffe03f */
[----:B------:R-:W-:Y:S01]  /*16620*/  @!UPT UIADD3 URZ, URZ, URZ, URZ ;  /* 0x0000003f3f3ff290 */ /* 0x000fe2000fffe03f */
[----:B------:R-:W-:Y:S04]  /*16630*/  STL.64 [R1+0x6f0], R232 ;  /* 0x0006f0e801007387 */ /* 0x000fe80000100a00 */
[----:B------:R3:W-:Y:S02]  /*16640*/  STL.64 [R1+0x6f8], R234 ;  /* 0x0006f8ea01007387 */ /* 0x0007e40000100a00 */
[C---:B---3--:R-:W-:Y:S08]  /*16650*/  HMMA.1688.F32.TF32 R232, R236.reuse, R50, R160 ;  /* 0x00000032ece8723c */ /* 0x048ff000000810a0 */
[C---:B------:R-:W-:Y:S08]  /*16660*/  HMMA.1688.F32.TF32 R160, R236.reuse, R46, R164 ;  /* 0x0000002eeca0723c */ /* 0x040ff000000810a4 */
[C---:B------:R-:W-:Y:S07]  /*16670*/  HMMA.1688.F32.TF32 R164, R236.reuse, R38, R172 ;  /* 0x00000026eca4723c */ /* 0x040fee00000810ac */
[----:B------:R-:W-:Y:S04]  /*16680*/  STL.64 [R1+0x6e0], R232 ;  /* 0x0006e0e801007387 */ /* 0x000fe80000100a00 */
[----:B------:R-:W-:Y:S04]  /*16690*/  STL.64 [R1+0x6e8], R234 ;  /* 0x0006e8ea01007387 */ /* 0x000fe80000100a00 */
[----:B------:R-:W-:Y:S04]  /*166a0*/  STL.64 [R1+0x6d0], R160 ;  /* 0x0006d0a001007387 */ /* 0x000fe80000100a00 */
[----:B------:R3:W-:Y:S02]  /*166b0*/  STL.64 [R1+0x6d8], R162 ;  /* 0x0006d8a201007387 */ /* 0x0007e40000100a00 */
[----:B---3--:R-:W-:Y:S02]  /*166c0*/  HMMA.1688.F32.TF32 R160, R236, R34, R176 ;  /* 0x00000022eca0723c */ /* 0x008fe400000810b0 */
[----:B------:R-:W-:Y:S01]  /*166d0*/  STL.64 [R1+0x6c0], R168 ;  /* 0x0006c0a801007387 */ /* 0x000fe20000100a00 */
[----:B------:R-:W-:-:S03]  /*166e0*/  IMAD.MOV.U32 R247, RZ, RZ, R4 ;  /* 0x000000fffff77224 */ /* 0x000fc600078e0004 */
[----:B------:R3:W-:Y:S01]  /*166f0*/  STL.64 [R1+0x6c8], R170 ;  /* 0x0006c8aa01007387 */ /* 0x0007e20000100a00 */
[----:B------:R-:W-:-:S03]  /*16700*/  IMAD.MOV.U32 R245, RZ, RZ, R8 ;  /* 0x000000fffff57224 */ /* 0x000fc600078e0008 */
[----:B------:R-:W2:Y:S04]  /*16710*/  LDL R4, [R1+0xc5c] ;  /* 0x000c5c0001047983 */ /* 0x000ea80000100800 */
[----:B------:R-:W-:Y:S04]  /*16720*/  STL.64 [R1+0x6b0], R164 ;  /* 0x0006b0a401007387 */ /* 0x000fe80000100a00 */
[----:B------:R1:W-:Y:S01]  /*16730*/  STL.64 [R1+0x6b8], R166 ;  /* 0x0006b8a601007387 */ /* 0x0003e20000100a00 */
[C---:B---3--:R-:W-:Y:S03]  /*16740*/  HMMA.1688.F32.TF32 R168, R236.reuse, R26, R184 ;  /* 0x0000001aeca8723c */ /* 0x048fe600000810b8 */
[----:B------:R-:W3:Y:S04]  /*16750*/  LDL.LU R8, [R1+0xc3c] ;  /* 0x000c3c0001087983 */ /* 0x000ee80000300800 */
[----:B------:R-:W-:Y:S01]  /*16760*/  STL.64 [R1+0x6a0], R160 ;  /* 0x0006a0a001007387 */ /* 0x000fe20000100a00 */
[C---:B-1----:R-:W-:Y:S03]  /*16770*/  HMMA.1688.F32.TF32 R164, R236.reuse, R30, R180 ;  /* 0x0000001eeca4723c */ /* 0x042fe600000810b4 */
[----:B------:R1:W-:Y:S05]  /*16780*/  STL.64 [R1+0x6a8], R162 ;  /* 0x0006a8a201007387 */ /* 0x0003ea0000100a00 */
[C---:B-1----:R-:W-:Y:S11]  /*16790*/  HMMA.1688.F32.TF32 R160, R236.reuse, R22, R188 ;  /* 0x00000016eca0723c */ /* 0x042ff600000810bc */
[----:B------:R-:W-:Y:S04]  /*167a0*/  @!UPT UIADD3 URZ, URZ, URZ, URZ ;  /* 0x0000003f3f3ff290 */ /* 0x000fe8000fffe03f */
[----:B------:R-:W-:Y:S04]  /*167b0*/  STL.64 [R1+0x690], R164 ;  /* 0x000690a401007387 */ /* 0x000fe80000100a00 */
[----:B------:R1:W-:Y:S04]  /*167c0*/  STL.64 [R1+0x698], R166 ;  /* 0x000698a601007387 */ /* 0x0003e80000100a00 */
[----:B------:R-:W-:Y:S04]  /*167d0*/  STL.64 [R1+0x680], R168 ;  /* 0x000680a801007387 */ /* 0x000fe80000100a00 */
[----:B------:R4:W-:Y:S01]  /*167e0*/  STL.64 [R1+0x688], R170 ;  /* 0x000688aa01007387 */ /* 0x0009e20000100a00 */
[C---:B-1----:R-:W-:Y:S03]  /*167f0*/  HMMA.1688.F32.TF32 R164, R236.reuse, R18, R192 ;  /* 0x00000012eca4723c */ /* 0x042fe600000810c0 */
[----:B------:R-:W-:Y:S04]  /*16800*/  STL.64 [R1+0x670], R160 ;  /* 0x000670a001007387 */ /* 0x000fe80000100a00 */
[----:B------:R1:W-:Y:S01]  /*16810*/  STL.64 [R1+0x678], R162 ;  /* 0x000678a201007387 */ /* 0x0003e20000100a00 */
[----:B----4-:R-:W-:Y:S08]  /*16820*/  HMMA.1688.F32.TF32 R168, R236, R14, R196 ;  /* 0x0000000eeca8723c */ /* 0x010ff000000810c4 */
        /* <DEDUP_REMOVED lines=18> */
[----:B-1----:R-:W-:Y:S01]  /*16950*/  HMMA.1688.F32.TF32 R160, R240, R50, R224 ;  /* 0x00000032f0a0723c */ /* 0x002fe200000810e0 */
[----:B------:R-:W-:-:S02]  /*16960*/  IMAD.MOV.U32 R244, RZ, RZ, R9 ;  /* 0x000000fffff47224 */ /* 0x000fc400078e0009 */
[----:B------:R-:W-:-:S04]  /*16970*/  IMAD.MOV.U32 R246, RZ, RZ, R5 ;  /* 0x000000fffff67224 */ /* 0x000fc800078e0005 */
[----:B------:R-:W-:Y:S04]  /*16980*/  STL.64 [R1+0x590], R164 ;  /* 0x000590a401007387 */ /* 0x000fe80000100a00 */
[----:B------:R1:W-:Y:S04]  /*16990*/  STL.64 [R1+0x598], R166 ;  /* 0x000598a601007387 */ /* 0x0003e80000100a00 */
[----:B------:R-:W-:Y:S04]  /*169a0*/  STL.64 [R1+0x570], R168 ;  /* 0x000570a801007387 */ /* 0x000fe80000100a00 */
[----:B------:R-:W-:Y:S01]  /*169b0*/  STL.64 [R1+0x578], R170 ;  /* 0x000578aa01007387 */ /* 0x000fe20000100a00 */
[C---:B-1----:R-:W-:Y:S03]  /*169c0*/  HMMA.1688.F32.TF32 R164, R240.reuse, R46, R228 ;  /* 0x0000002ef0a4723c */ /* 0x042fe600000810e4 */
[----:B------:R-:W-:Y:S04]  /*169d0*/  STL.64 [R1+0x540], R160 ;  /* 0x000540a001007387 */ /* 0x000fe80000100a00 */
[----:B------:R1:W-:Y:S02]  /*169e0*/  STL.64 [R1+0x548], R162 ;  /* 0x000548a201007387 */ /* 0x0003e40000100a00 */
[----:B-1----:R-:W-:Y:S11]  /*169f0*/  HMMA.1688.F32.TF32 R160, R240, R42, R244 ;  /* 0x0000002af0a0723c */ /* 0x002ff600000810f4 */
[----:B------:R-:W-:Y:S03]  /*16a00*/  @!UPT UIADD3 URZ, URZ, URZ, URZ ;  /* 0x0000003f3f3ff290 */ /* 0x000fe6000fffe03f */
[----:B------:R-:W-:Y:S04]  /*16a10*/  STL.64 [R1+0x510], R164 ;  /* 0x000510a401007387 */ /* 0x000fe80000100a00 */
[----:B------:R-:W-:Y:S04]  /*16a20*/  STL.64 [R1+0x518], R166 ;  /* 0x000518a601007387 */ /* 0x000fe80000100a00 */
        /* <DEDUP_REMOVED lines=8> */
[----:B------:R-:W4:Y:S04]  /*16ab0*/  LDL.LU.64 R12, [R1+0xb80] ;  /* 0x000b8000010c7983 */ /* 0x000f280000300a00 */
[----:B------:R-:W4:Y:S04]  /*16ac0*/  LDL.LU.64 R6, [R1+0xb78] ;  /* 0x000b780001067983 */ /* 0x000f280000300a00 */
[----:B------:R-:W1:Y:S01]  /*16ad0*/  S2R R245, SR_TID.X ;  /* 0x0000000000f57919 */ /* 0x000e620000002100 */
[----:B--2---:R-:W-:-:S02]  /*16ae0*/  ISETP.GT.AND P0, PT, R3, RZ, PT ;  /* 0x000000ff0300720c */ /* 0x004fc40003f04270 */
[----:B------:R-:W-:Y:S01]  /*16af0*/  ISETP.GT.AND P2, PT, R3, 0x8, PT ;  /* 0x000000080300780c */ /* 0x000fe20003f44270 */
[----:B------:R-:W-:-:S04]  /*16b00*/  IMAD.MOV.U32 R10, RZ, RZ, c[0x0][0x188] ;  /* 0x00006200ff0a7624 */ /* 0x000fc800078e00ff */
[----:B------:R-:W-:Y:S01]  /*16b10*/  IMAD.SHL.U32 R10, R10, 0x20, RZ ;  /* 0x000000200a0a7824 */ /* 0x000fe200078e00ff */
[----:B-1----:R-:W-:-:S05]  /*16b20*/  LOP3.LUT R252, R245, 0x7f, RZ, 0xc0, !PT ;  /* 0x0000007ff5fc7812 */ /* 0x002fca00078ec0ff */
[----:B------:R-:W-:Y:S01]  /*16b30*/  IMAD.SHL.U32 R9, R252, 0x4, RZ ;  /* 0x00000004fc097824 */ /* 0x000fe200078e00ff */
[----:B---3--:R-:W-:Y:S02]  /*16b40*/  ISETP.GE.AND P1, PT, R8, R4, PT ;  /* 0x000000040800720c */ /* 0x008fe40003f26270 */
[----:B------:R-:W-:Y:S02]  /*16b50*/  SEL R4, RZ, 0x4, !P0 ;  /* 0x00000004ff047807 */ /* 0x000fe40004000000 */
[----:B------:R-:W-:Y:S02]  /*16b60*/  ISETP.GT.AND P0, PT, R3, 0x4, PT ;  /* 0x000000040300780c */ /* 0x000fe40003f04270 */
[----:B------:R-:W-:Y:S02]  /*16b70*/  SEL R4, R4, RZ, !P1 ;  /* 0x000000ff04047207 */ /* 0x000fe40004800000 */
[----:B------:R-:W-:Y:S02]  /*16b80*/  SEL R5, RZ, 0x4, !P0 ;  /* 0x00000004ff057807 */ /* 0x000fe40004000000 */
[----:B------:R-:W-:-:S02]  /*16b90*/  ISETP.NE.U32.AND P5, PT, R4, RZ, PT ;  /* 0x000000ff0400720c */ /* 0x000fc40003fa5070 */
[----:B------:R-:W-:Y:S02]  /*16ba0*/  SEL R4, RZ, 0x4, !P2 ;  /* 0x00000004ff047807 */ /* 0x000fe40005000000 */
[----:B------:R-:W-:Y:S02]  /*16bb0*/  SEL R5, R5, RZ, !P1 ;  /* 0x000000ff05057207 */ /* 0x000fe40004800000 */
[----:B------:R-:W-:Y:S02]  /*16bc0*/  SEL R4, R4, RZ, !P1 ;  /* 0x000000ff04047207 */ /* 0x000fe40004800000 */
[----:B------:R-:W-:Y:S02]  /*16bd0*/  ISETP.NE.U32.AND P4, PT, R5, RZ, PT ;  /* 0x000000ff0500720c */ /* 0x000fe40003f85070 */
[----:B------:R-:W-:Y:S02]  /*16be0*/  ISETP.NE.U32.AND P2, PT, R4, RZ, PT ;  /* 0x000000ff0400720c */ /* 0x000fe40003f45070 */
[----:B------:R-:W-:-:S04]  /*16bf0*/  ISETP.GT.AND P0, PT, R3, 0xc, PT ;  /* 0x0000000c0300780c */ /* 0x000fc80003f04270 */
[----:B------:R-:W-:-:S04]  /*16c00*/  SEL R4, RZ, 0x4, !P0 ;  /* 0x00000004ff047807 */ /* 0x000fc80004000000 */
[----:B------:R-:W-:-:S04]  /*16c10*/  SEL R4, R4, RZ, !P1 ;  /* 0x000000ff04047207 */ /* 0x000fc80004800000 */
[----:B------:R-:W-:Y:S01]  /*16c20*/  ISETP.NE.U32.AND P3, PT, R4, RZ, PT ;  /* 0x000000ff0400720c */ /* 0x000fe20003f65070 */
[C---:B----4-:R-:W-:Y:S01]  /*16c30*/  IMAD.WIDE R58, R10.reuse, 0x4, R58 ;  /* 0x000000040a3a7825 */ /* 0x050fe200078e023a */
[----:B------:R-:W-:Y:S06]  /*16c40*/  BAR.SYNC.DEFER_BLOCKING 0x0 ;  /* 0x0000000000007b1d */ /* 0x000fec0000010000 */
[----:B------:R1:W-:Y:S01]  /*16c50*/  STL.64 [R1+0x838], R58 ;  /* 0x0008383a01007387 */ /* 0x0003e20000100a00 */
[----:B------:R-:W-:-:S04]  /*16c60*/  IMAD.WIDE R54, R10, 0x4, R54 ;  /* 0x000000040a367825 */ /* 0x000fc800078e0236 */
[C---:B------:R-:W-:Y:S01]  /*16c70*/  IMAD.WIDE R62, R10.reuse, 0x4, R62 ;  /* 0x000000040a3e7825 */ /* 0x040fe200078e023e */
[----:B------:R2:W-:Y:S03]  /*16c80*/  STL.64 [R1+0x830], R54 ;  /* 0x0008303601007387 */ /* 0x0005e60000100a00 */
[C---:B------:R-:W-:Y:S01]  /*16c90*/  IMAD.WIDE R50, R10.reuse, 0x4, R50 ;  /* 0x000000040a327825 */ /* 0x040fe200078e0232 */
[----:B------:R-:W-:Y:S01]  /*16ca0*/  @!PT LDS RZ, [RZ] ;  /* 0x00000000fffff984 */ /* 0x000fe20000000800 */
[----:B------:R-:W-:Y:S01]  /*16cb0*/  @!PT LDS RZ, [RZ] ;  /* 0x00000000fffff984 */ /* 0x000fe20000000800 */
[----:B------:R-:W-:Y:S01]  /*16cc0*/  @!PT LDS RZ, [RZ] ;  /* 0x00000000fffff984 */ /* 0x000fe20000000800 */
[----:B------:R1:W-:Y:S03]  /*16cd0*/  LDGSTS.E [R9], [R58.64], P5 ;  /* 0x000000003a097fae */ /* 0x0003e6000a921844 */
[C---:B------:R-:W-:Y:S01]  /*16ce0*/  IMAD.WIDE R46, R10.reuse, 0x4, R46 ;  /* 0x000000040a2e7825 */ /* 0x040fe200078e022e */
[----:B------:R2:W-:Y:S03]  /*16cf0*/  LDGSTS.E [R9+0x200], [R54.64], P5 ;  /* 0x0020000036097fae */ /* 0x0005e6000a921844 */
[C---:B------:R-:W-:Y:S01]  /*16d00*/  IMAD.WIDE R42, R10.reuse, 0x4, R42 ;  /* 0x000000040a2a7825 */ /* 0x040fe200078e022a */
[----:B------:R3:W-:Y:S04]  /*16d10*/  LDGSTS.E [R9+0x1000], [R62.64], P4 ;  /* 0x010000003e097fae */ /* 0x0007e8000a121844 */
[----:B-1----:R-:W4:Y:S04]  /*16d20*/  LDL.LU.64 R58, [R1+0xb40] ;  /* 0x000b4000013a7983 */ /* 0x002f280000300a00 */
[----:B--2---:R-:W2:Y:S04]  /*16d30*/  LDL.LU.64 R54, [R1+0xb38] ;  /* 0x000b380001367983 */ /* 0x004ea80000300a00 */
[----:B------:R3:W-:Y:S04]  /*16d40*/  STL.64 [R1+0xc00], R62 ;  /* 0x000c003e01007387 */ /* 0x0007e80000100a00 */
[----:B------:R1:W-:Y:S04]  /*16d50*/  STL.64 [R1+0xbf8], R50 ;  /* 0x000bf83201007387 */ /* 0x0003e80000100a00 */
[----:B------:R1:W-:Y:S04]  /*16d60*/  STL.64 [R1+0xbc0], R46 ;  /* 0x000bc02e01007387 */ /* 0x0003e80000100a00 */
[----:B------:R1:W-:Y:S04]  /*16d70*/  STL.64 [R1+0xbb8], R42 ;  /* 0x000bb82a01007387 */ /* 0x0003e80000100a00 */
[----:B------:R1:W-:Y:S04]  /*16d80*/  LDGSTS.E [R9+0x1200], [R50.64], P4 ;  /* 0x0120000032097fae */ /* 0x0003e8000a121844 */
[----:B---3--:R-:W3:Y:S04]  /*16d90*/  LDL.LU.64 R62, [R1+0xb00] ;  /* 0x000b0000013e7983 */ /* 0x008ee80000300a00 */
[----:B------:R1:W-:Y:S04]  /*16da0*/  LDGSTS.E [R9+0x2000], [R46.64], P2 ;  /* 0x020000002e097fae */ /* 0x0003e80009121844 */
[----:B-1----:R-:W3:Y:S04]  /*16db0*/  LDL.LU.64 R50, [R1+0xaf8] ;  /* 0x000af80001327983 */ /* 0x002ee80000300a00 */
[----:B------:R1:W-:Y:S04]  /*16dc0*/  LDGSTS.E [R9+0x2200], [R42.64], P2 ;  /* 0x022000002a097fae */ /* 0x0003e80009121844 */
[----:B------:R-:W3:Y:S04]  /*16dd0*/  LDL.LU.64 R46, [R1+0xac0] ;  /* 0x000ac000012e7983 */ /* 0x000ee80000300a00 */
[----:B-1----:R-:W3:Y:S01]  /*16de0*/  LDL.LU.64 R42, [R1+0xab8] ;  /* 0x000ab800012a7983 */ /* 0x002ee20000300a00 */
[----:B------:R-:W-:-:S04]  /*16df0*/  IMAD.WIDE R12, R10, 0x4, R12 ;  /* 0x000000040a0c7825 */ /* 0x000fc800078e020c */
[----:B------:R-:W-:Y:S01]  /*16e00*/  IMAD.WIDE R6, R10, 0x4, R6 ;  /* 0x000000040a067825 */ /* 0x000fe200078e0206 */
[----:B------:R1:W-:Y:S04]  /*16e10*/  STL.64 [R1+0xb80], R12 ;  /* 0x000b800c01007387 */ /* 0x0003e80000100a00 */
[----:B------:R1:W-:Y:S04]  /*16e20*/  LDGSTS.E [R9+0x3000], [R12.64], P3 ;  /* 0x030000000c097fae */ /* 0x0003e80009921844 */
[----:B------:R1:W-:Y:S04]  /*16e30*/  STL.64 [R1+0xb78], R6 ;  /* 0x000b780601007387 */ /* 0x0003e80000100a00 */
[----:B------:R1:W-:Y:S04]  /*16e40*/  LDGSTS.E [R9+0x3200], [R6.64], P3 ;  /* 0x0320000006097fae */ /* 0x0003e80009921844 */
[----:B-1----:R-:W3:Y:S04]  /*16e50*/  LDL.LU.64 R12, [R1+0xa80] ;  /* 0x000a8000010c7983 */ /* 0x002ee80000300a00 */
[----:B------:R-:W3:Y:S01]  /*16e60*/  LDL.LU.64 R6, [R1+0xa78] ;  /* 0x000a780001067983 */ /* 0x000ee20000300a00 */
[----:B------:R-:W-:-:S04]  /*16e70*/  ISETP.GT.AND P0, PT, R3, 0x10, PT ;  /* 0x000000100300780c */ /* 0x000fc80003f04270 */
[----:B------:R-:W-:Y:S02]  /*16e80*/  SEL R5, RZ, 0x4, !P0 ;  /* 0x00000004ff057807 */ /* 0x000fe40004000000 */
[----:B------:R-:W-:Y:S02]  /*16e90*/  ISETP.GT.AND P0, PT, R3, 0x14, PT ;  /* 0x000000140300780c */ /* 0x000fe40003f04270 */
[----:B------:R-:W-:Y:S02]  /*16ea0*/  SEL R4, R5, RZ, !P1 ;  /* 0x000000ff05047207 */ /* 0x000fe40004800000 */
[----:B------:R-:W-:Y:S02]  /*16eb0*/  ISETP.GT.AND P6, PT, R3, 0x18, PT ;  /* 0x000000180300780c */ /* 0x000fe40003fc4270 */
[----:B------:R-:W-:Y:S02]  /*16ec0*/  SEL R5, RZ, 0x4, !P0 ;  /* 0x00000004ff057807 */ /* 0x000fe40004000000 */
[----:B------:R-:W-:-:S02]  /*16ed0*/  ISETP.NE.U32.AND P0, PT, R4, RZ, PT ;  /* 0x000000ff0400720c */ /* 0x000fc40003f05070 */
[----:B------:R-:W-:Y:S02]  /*16ee0*/  SEL R4, RZ, 0x4, !P6 ;  /* 0x00000004ff047807 */ /* 0x000fe40007000000 */
[----:B------:R-:W-:Y:S02]  /*16ef0*/  SEL R5, R5, RZ, !P1 ;  /* 0x000000ff05057207 */ /* 0x000fe40004800000 */
[----:B------:R-:W-:Y:S02]  /*16f00*/  ISETP.GT.AND P6, PT, R3, 0x1c, PT ;  /* 0x0000001c0300780c */ /* 0x000fe40003fc4270 */
[----:B------:R-:W-:Y:S02]  /*16f10*/  SEL R4, R4, RZ, !P1 ;  /* 0x000000ff04047207 */ /* 0x000fe40004800000 */
[----:B------:R-:W-:Y:S02]  /*16f20*/  ISETP.NE.U32.AND P5, PT, R5, RZ, PT ;  /* 0x000000ff0500720c */ /* 0x000fe40003fa5070 */
[----:B------:R-:W-:-:S02]  /*16f30*/  SEL R5, RZ, 0x4, !P6 ;  /* 0x00000004ff057807 */ /* 0x000fc40007000000 */
[----:B------:R-:W-:Y:S02]  /*16f40*/  ISETP.NE.U32.AND P6, PT, R4, RZ, PT ;  /* 0x000000ff0400720c */ /* 0x000fe40003fc5070 */
[----:B------:R-:W-:-:S04]  /*16f50*/  SEL R4, R5, RZ, !P1 ;  /* 0x000000ff05047207 */ /* 0x000fc80004800000 */
[----:B------:R-:W-:Y:S01]  /*16f60*/  ISETP.NE.U32.AND P2, PT, R4, RZ, PT ;  /* 0x000000ff0400720c */ /* 0x000fe20003f45070 */
[----:B----4-:R-:W-:-:S04]  /*16f70*/  IMAD.WIDE R58, R10, 0x4, R58 ;  /* 0x000000040a3a7825 */ /* 0x010fc800078e023a */
[C---:B--2---:R-:W-:Y:S01]  /*16f80*/  IMAD.WIDE R54, R10.reuse, 0x4, R54 ;  /* 0x000000040a367825 */ /* 0x044fe200078e0236 */
[----:B------:R1:W-:Y:S04]  /*16f90*/  STL.64 [R1+0xb40], R58 ;  /* 0x000b403a01007387 */ /* 0x0003e80000100a00 */
[----:B------:R2:W-:Y:S04]  /*16fa0*/  STL.64 [R1+0xb38], R54 ;  /* 0x000b383601007387 */ /* 0x0005e80000100a00 */
[----:B------:R1:W-:Y:S04]  /*16fb0*/  LDGSTS.E [R9+0x4000], [R58.64], P0 ;  /* 0x040000003a097fae */ /* 0x0003e80008121844 */
[----:B------:R2:W-:Y:S04]  /*16fc0*/  LDGSTS.E [R9+0x4200], [R54.64], P0 ;  /* 0x0420000036097fae */ /* 0x0005e80008121844 */
[----:B-1----:R-:W4:Y:S01]  /*16fd0*/  LDL.LU.64 R58, [R1+0xc30] ;  /* 0x000c3000013a7983 */ /* 0x002f220000300a00 */
[----:B---3--:R-:W-:-:S03]  /*16fe0*/  IMAD.WIDE R62, R10, 0x4, R62 ;  /* 0x000000040a3e7825 */ /* 0x008fc600078e023e */
[----:B--2---:R-:W2:Y:S01]  /*16ff0*/  LDL.LU.64 R54, [R1+0xc28] ;  /* 0x000c280001367983 */ /* 0x004ea20000300a00 */
[----:B------:R-:W-:-:S03]  /*17000*/  IMAD.WIDE R50, R10, 0x4, R50 ;  /* 0x000000040a327825 */ /* 0x000fc600078e0232 */
[----:B------:R-:W-:Y:S01]  /*17010*/  STL.64 [R1+0xb00], R62 ;  /* 0x000b003e01007387 */ /* 0x000fe20000100a00 */
[----:B------:R-:W-:-:S03]  /*17020*/  IMAD.WIDE R46, R10, 0x4, R46 ;  /* 0x000000040a2e7825 */ /* 0x000fc600078e022e */
[----:B------:R1:W-:Y:S04]  /*17030*/  STL.64 [R1+0xaf8], R50 ;  /* 0x000af83201007387 */ /* 0x0003e80000100a00 */
[----:B------:R3:W-:Y:S01]  /*17040*/  LDGSTS.E [R9+0x5000], [R62.64], P5 ;  /* 0x050000003e097fae */ /* 0x0007e2000a921844 */
[----:B------:R-:W-:-:S03]  /*17050*/  IMAD.WIDE R42, R10, 0x4, R42 ;  /* 0x000000040a2a7825 */ /* 0x000fc600078e022a */
[----:B------:R1:W-:Y:S04]  /*17060*/  STL.64 [R1+0xac0], R46 ;  /* 0x000ac02e01007387 */ /* 0x0003e80000100a00 */
[----:B------:R1:W-:Y:S04]  /*17070*/  LDGSTS.E [R9+0x5200], [R50.64], P5 ;  /* 0x0520000032097fae */ /* 0x0003e8000a921844 */
[----:B------:R3:W-:Y:S04]  /*17080*/  STL.64 [R1+0xab8], R42 ;  /* 0x000ab82a01007387 */ /* 0x0007e80000100a00 */
[----:B------:R3:W-:Y:S04]  /*17090*/  LDGSTS.E [R9+0x6000], [R46.64], P6 ;  /* 0x060000002e097fae */ /* 0x0007e8000b121844 */
[----:B-1----:R-:W2:Y:S04]  /*170a0*/  LDL.LU.64 R50, [R1+0xbf0] ;  /* 0x000bf00001327983 */ /* 0x002ea80000300a00 */
[----:B------:R1:W-:Y:S04]  /*170b0*/  LDGSTS.E [R9+0x6200], [R42.64], P6 ;  /* 0x062000002a097fae */ /* 0x0003e8000b121844 */
[----:B---3--:R-:W3:Y:S04]  /*170c0*/  LDL.LU.64 R46, [R1+0xbe8] ;  /* 0x000be800012e7983 */ /* 0x008ee80000300a00 */
[----:B------:R-:W3:Y:S04]  /*170d0*/  LDL.LU.64 R160, [R1+0xbb0] ;  /* 0x000bb00001a07983 */ /* 0x000ee80000300a00 */
[----:B------:R-:W3:Y:S01]  /*170e0*/  LDL.LU.64 R158, [R1+0xba8] ;  /* 0x000ba800019e7983 */ /* 0x000ee20000300a00 */
[----:B------:R-:W-:-:S04]  /*170f0*/  IMAD.WIDE R12, R10, 0x4, R12 ;  /* 0x000000040a0c7825 */ /* 0x000fc800078e020c */
[----:B------:R-:W-:Y:S01]  /*17100*/  IMAD.WIDE R6, R10, 0x4, R6 ;  /* 0x000000040a067825 */ /* 0x000fe200078e0206 */
[----:B------:R1:W-:Y:S04]  /*17110*/  STL.64 [R1+0xa80], R12 ;  /* 0x000a800c01007387 */ /* 0x0003e80000100a00 */
[----:B------:R1:W-:Y:S04]  /*17120*/  STL.64 [R1+0xa78], R6 ;  /* 0x000a780601007387 */ /* 0x0003e80000100a00 */
[----:B------:R1:W-:Y:S04]  /*17130*/  LDGSTS.E [R9+0x7000], [R12.64], P2 ;  /* 0x070000000c097fae */ /* 0x0003e80009121844 */
[----:B-1----:R-:W3:Y:S01]  /*17140*/  LDL.LU.64 R42, [R1+0xb70] ;  /* 0x000b7000012a7983 */ /* 0x002ee20000300a00 */
[----:B------:R-:W-:-:S02]  /*17150*/  ISETP.GT.AND P4, PT, R3, 0x1, PT ;  /* 0x000000010300780c */ /* 0x000fc40003f84270 */
[----:B------:R-:W-:Y:S01]  /*17160*/  LOP3.LUT R245, R245, 0x7f, RZ, 0xc0, !PT ;  /* 0x0000007ff5f57812 */ /* 0x000fe200078ec0ff */
[----:B------:R1:W-:Y:S04]  /*17170*/  LDGSTS.E [R9+0x7200], [R6.64], P2 ;  /* 0x0720000006097fae */ /* 0x0003e80009121844 */
[----:B------:R-:W3:Y:S01]  /*17180*/  LDL.LU.64 R12, [R1+0xb68] ;  /* 0x000b6800010c7983 */ /* 0x000ee20000300a00 */
[----:B------:R-:W-:Y:S02]  /*17190*/  SEL R4, RZ, 0x4, !P4 ;  /* 0x00000004ff047807 */ /* 0x000fe40006000000 */
[----:B------:R-:W-:Y:S02]  /*171a0*/  ISETP.GT.AND P4, PT, R3, 0x5, PT ;  /* 0x000000050300780c */ /* 0x000fe40003f84270 */
[----:B------:R-:W-:-:S02]  /*171b0*/  SEL R4, R4, RZ, !P1 ;  /* 0x000000ff04047207 */ /* 0x000fc40004800000 */
[----:B------:R-:W-:Y:S02]  /*171c0*/  SEL R5, RZ, 0x4, !P4 ;  /* 0x00000004ff057807 */ /* 0x000fe40006000000 */
[----:B------:R-:W-:Y:S02]  /*171d0*/  ISETP.NE.U32.AND P4, PT, R4, RZ, PT ;  /* 0x000000ff0400720c */ /* 0x000fe40003f85070 */
[----:B------:R-:W-:Y:S01]  /*171e0*/  SEL R5, R5, RZ, !P1 ;  /* 0x000000ff05057207 */ /* 0x000fe20004800000 */
[----:B------:R-:W-:-:S03]  /*171f0*/  IMAD.SHL.U32 R245, R245, 0x4, RZ ;  /* 0x00000004f5f57824 */ /* 0x000fc600078e00ff */
[----:B------:R-:W-:Y:S02]  /*17200*/  ISETP.NE.U32.AND P0, PT, R5, RZ, PT ;  /* 0x000000ff0500720c */ /* 0x000fe40003f05070 */
[----:B------:R-:W-:Y:S02]  /*17210*/  ISETP.GT.AND P3, PT, R3, 0x9, PT ;  /* 0x000000090300780c */ /* 0x000fe40003f64270 */
[----:B-1----:R-:W-:Y:S02]  /*17220*/  LOP3.LUT R6, R245, 0x20, RZ, 0x3c, !PT ;  /* 0x00000020f5067812 */ /* 0x002fe400078e3cff */
[----:B------:R-:W-:Y:S02]  /*17230*/  SEL R4, RZ, 0x4, !P3 ;  /* 0x00000004ff047807 */ /* 0x000fe40005800000 */
[----:B------:R-:W-:Y:S02]  /*17240*/  ISETP.GT.AND P3, PT, R3, 0xd, PT ;  /* 0x0000000d0300780c */ /* 0x000fe40003f64270 */
[----:B------:R-:W-:-:S02]  /*17250*/  SEL R4, R4, RZ, !P1 ;  /* 0x000000ff04047207 */ /* 0x000fc40004800000 */
[----:B------:R-:W-:Y:S02]  /*17260*/  SEL R5, RZ, 0x4, !P3 ;  /* 0x00000004ff057807 */ /* 0x000fe40005800000 */
[----:B------:R-:W-:Y:S02]  /*17270*/  ISETP.NE.U32.AND P3, PT, R4, RZ, PT ;  /* 0x000000ff0400720c */ /* 0x000fe40003f65070 */
[----:B------:R-:W-:-:S04]  /*17280*/  SEL R4, R5, RZ, !P1 ;  /* 0x000000ff05047207 */ /* 0x000fc80004800000 */
[----:B------:R-:W-:Y:S01]  /*17290*/  ISETP.NE.U32.AND P6, PT, R4, RZ, PT ;  /* 0x000000ff0400720c */ /* 0x000fe20003fc5070 */
[----:B----4-:R-:W-:-:S04]  /*172a0*/  IMAD.WIDE R58, R10, 0x4, R58 ;  /* 0x000000040a3a7825 */ /* 0x010fc800078e023a */
[C---:B--2---:R-:W-:Y:S01]  /*172b0*/  IMAD.WIDE R54, R10.reuse, 0x4, R54 ;  /* 0x000000040a367825 */ /* 0x044fe200078e0236 */
[----:B------:R-:W-:Y:S04]  /*172c0*/  STL.64 [R1+0xc30], R58 ;  /* 0x000c303a01007387 */ /* 0x000fe80000100a00 */
[----:B------:R1:W-:Y:S04]  /*172d0*/  STL.64 [R1+0xc28], R54 ;  /* 0x000c283601007387 */ /* 0x0003e80000100a00 */
[----:B------:R-:W2:Y:S04]  /*172e0*/  LDL.LU.64 R66, [R1+0xb30] ;  /* 0x000b300001427983 */ /* 0x000ea80000300a00 */
[----:B------:R-:W4:Y:S04]  /*172f0*/  LDL.LU.64 R62, [R1+0xb28] ;  /* 0x000b2800013e7983 */ /* 0x000f280000300a00 */
[----:B------:R1:W-:Y:S04]  /*17300*/  LDGSTS.E [R6+0x400], [R58.64], P4 ;  /* 0x004000003a067fae */ /* 0x0003e8000a121844 */
[----:B------:R1:W-:Y:S01]  /*17310*/  LDGSTS.E [R6+0x600], [R54.64], P4 ;  /* 0x0060000036067fae */ /* 0x0003e2000a121844 */
[----:B------:R-:W-:-:S04]  /*17320*/  IMAD.WIDE R50, R10, 0x4, R50 ;  /* 0x000000040a327825 */ /* 0x000fc800078e0232 */
[C---:B---3--:R-:W-:Y:S01]  /*17330*/  IMAD.WIDE R46, R10.reuse, 0x4, R46 ;  /* 0x000000040a2e7825 */ /* 0x048fe200078e022e */
[----:B------:R3:W-:Y:S03]  /*17340*/  STL.64 [R1+0xbf0], R50 ;  /* 0x000bf03201007387 */ /* 0x0007e60000100a00 */
[C---:B------:R-:W-:Y:S01]  /*17350*/  IMAD.WIDE R160, R10.reuse, 0x4, R160 ;  /* 0x000000040aa07825 */ /* 0x040fe200078e02a0 */
[----:B------:R1:W-:Y:S03]  /*17360*/  STL.64 [R1+0xbe8], R46 ;  /* 0x000be82e01007387 */ /* 0x0003e60000100a00 */
[C---:B------:R-:W-:Y:S01]  /*17370*/  IMAD.WIDE R158, R10.reuse, 0x4, R158 ;  /* 0x000000040a9e7825 */ /* 0x040fe200078e029e */
[----:B------:R-:W-:Y:S04]  /*17380*/  STL.64 [R1+0xbb0], R160 ;  /* 0x000bb0a001007387 */ /* 0x000fe80000100a00 */
[----:B------:R-:W-:Y:S04]  /*17390*/  STL.64 [R1+0xba8], R158 ;  /* 0x000ba89e01007387 */ /* 0x000fe80000100a00 */
[----:B------:R3:W-:Y:S04]  /*173a0*/  LDGSTS.E [R6+0x1400], [R50.64], P0 ;  /* 0x0140000032067fae */ /* 0x0007e80008121844 */
[----:B-1----:R-:W4:Y:S04]  /*173b0*/  LDL.LU.64 R54, [R1+0xaf0] ;  /* 0x000af00001367983 */ /* 0x002f280000300a00 */
[----:B------:R1:W-:Y:S04]  /*173c0*/  LDGSTS.E [R6+0x1600], [R46.64], P0 ;  /* 0x016000002e067fae */ /* 0x0003e80008121844 */
[----:B---3--:R-:W3:Y:S04]  /*173d0*/  LDL.LU.64 R50, [R1+0xae8] ;  /* 0x000ae80001327983 */ /* 0x008ee80000300a00 */
[----:B------:R-:W3:Y:S04]  /*173e0*/  LDL.LU.64 R58, [R1+0xab0] ;  /* 0x000ab000013a7983 */ /* 0x000ee80000300a00 */
[----:B-1----:R-:W3:Y:S01]  /*173f0*/  LDL.LU.64 R46, [R1+0xaa8] ;  /* 0x000aa800012e7983 */ /* 0x002ee20000300a00 */
[----:B------:R-:W-:-:S03]  /*17400*/  IMAD.WIDE R42, R10, 0x4, R42 ;  /* 0x000000040a2a7825 */ /* 0x000fc600078e022a */
[----:B------:R1:W-:Y:S01]  /*17410*/  LDGSTS.E [R6+0x2400], [R160.64], P3 ;  /* 0x02400000a0067fae */ /* 0x0003e20009921844 */
[----:B------:R-:W-:-:S03]  /*17420*/  IMAD.WIDE R12, R10, 0x4, R12 ;  /* 0x000000040a0c7825 */ /* 0x000fc600078e020c */
[----:B------:R1:W-:Y:S04]  /*17430*/  LDGSTS.E [R6+0x2600], [R158.64], P3 ;  /* 0x026000009e067fae */ /* 0x0003e80009921844 */
        /* <DEDUP_REMOVED lines=10> */
[----:B------:R-:W-:Y:S02]  /*174e0*/  SEL R5, RZ, 0x4, !P5 ;  /* 0x00000004ff057807 */ /* 0x000fe40006800000 */
[----:B------:R-:W-:Y:S02]  /*174f0*/  ISETP.NE.U32.AND P5, PT, R4, RZ, PT ;  /* 0x000000ff0400720c */ /* 0x000fe40003fa5070 */
[----:B------:R-:W-:-:S04]  /*17500*/  SEL R5, R5, RZ, !P1 ;  /* 0x000000ff05057207 */ /* 0x000fc80004800000 */
[----:B------:R-:W-:Y:S02]  /*17510*/  ISETP.NE.U32.AND P4, PT, R5, RZ, PT ;  /* 0x000000ff0500720c */ /* 0x000fe40003f85070 */
[----:B------:R-:W-:-:S04]  /*17520*/  ISETP.GT.AND P2, PT, R3, 0x19, PT ;  /* 0x000000190300780c */ /* 0x000fc80003f44270 */
[----:B------:R-:W-:Y:S02]  /*17530*/  SEL R4, RZ, 0x4, !P2 ;  /* 0x00000004ff047807 */ /* 0x000fe40005000000 */
[----:B------:R-:W-:Y:S02]  /*17540*/  ISETP.GT.AND P2, PT, R3, 0x1d, PT ;  /* 0x0000001d0300780c */ /* 0x000fe40003f44270 */
[----:B------:R-:W-:Y:S02]  /*17550*/  SEL R4, R4, RZ, !P1 ;  /* 0x000000ff04047207 */ /* 0x000fe40004800000 */
[----:B------:R-:W-:Y:S02]  /*17560*/  SEL R5, RZ, 0x4, !P2 ;  /* 0x00000004ff057807 */ /* 0x000fe40005000000 */
[----:B------:R-:W-:Y:S02]  /*17570*/  ISETP.NE.U32.AND P2, PT, R4, RZ, PT ;  /* 0x000000ff0400720c */ /* 0x000fe40003f45070 */
[----:B------:R-:W-:-:S04]  /*17580*/  SEL R4, R5, RZ, !P1 ;  /* 0x000000ff05047207 */ /* 0x000fc80004800000 */
[----:B------:R-:W-:Y:S01]  /*17590*/  ISETP.NE.U32.AND P3, PT, R4, RZ, PT ;  /* 0x000000ff0400720c */ /* 0x000fe20003f65070 */
[----:B------:R-:W-:Y:S02]  /*175a0*/  IMAD.MOV.U32 R245, RZ, RZ, R0 ;  /* 0x000000fffff57224 */ /* 0x000fe400078e0000 */
[----:B------:R-:W-:Y:S02]  /*175b0*/  IMAD.MOV.U32 R246, RZ, RZ, R45 ;  /* 0x000000fffff67224 */ /* 0x000fe400078e002d */
[----:B------:R-:W-:Y:S02]  /*175c0*/  IMAD.MOV.U32 R247, RZ, RZ, R44 ;  /* 0x000000fffff77224 */ /* 0x000fe400078e002c */
[----:B------:R-:W-:Y:S02]  /*175d0*/  IMAD.MOV.U32 R230, RZ, RZ, R49 ;  /* 0x000000ffffe67224 */ /* 0x000fe400078e0031 */
[----:B------:R-:W-:Y:S02]  /*175e0*/  IMAD.MOV.U32 R231, RZ, RZ, R48 ;  /* 0x000000ffffe77224 */ /* 0x000fe400078e0030 */
[----:B--2---:R-:W-:-:S04]  /*175f0*/  IMAD.WIDE R66, R10, 0x4, R66 ;  /* 0x000000040a427825 */ /* 0x004fc800078e0242 */
[C---:B----4-:R-:W-:Y:S01]  /*17600*/  IMAD.WIDE R62, R10.reuse, 0x4, R62 ;  /* 0x000000040a3e7825 */ /* 0x050fe200078e023e */
[----:B------:R-:W-:Y:S04]  /*17610*/  STL.64 [R1+0xb30], R66 ;  /* 0x000b304201007387 */ /* 0x000fe80000100a00 */
[----:B------:R-:W-:Y:S04]  /*17620*/  STL.64 [R1+0xb28], R62 ;  /* 0x000b283e01007387 */ /* 0x000fe80000100a00 */
        /* <DEDUP_REMOVED lines=9> */
[----:B------:R2:W-:Y:S04]  /*176c0*/  LDGSTS.E [R6+0x5400], [R54.64], P4 ;  /* 0x0540000036067fae */ /* 0x0005e8000a121844 */
[----:B------:R4:W-:Y:S04]  /*176d0*/  STL.64 [R1+0xaa8], R46 ;  /* 0x000aa82e01007387 */ /* 0x0009e80000100a00 */
[----:B------:R3:W-:Y:S04]  /*176e0*/  LDGSTS.E [R6+0x5600], [R50.64], P4 ;  /* 0x0560000032067fae */ /* 0x0007e8000a121844 */
[----:B--2---:R-:W2:Y:S04]  /*176f0*/  LDL.LU.64 R54, [R1+0xc20] ;  /* 0x000c200001367983 */ /* 0x004ea80000300a00 */
[----:B------:R1:W-:Y:S04]  /*17700*/  LDGSTS.E [R6+0x6400], [R58.64], P2 ;  /* 0x064000003a067fae */ /* 0x0003e80009121844 */
[----:B---3--:R-:W3:Y:S04]  /*17710*/  LDL.LU.64 R50, [R1+0xc18] ;  /* 0x000c180001327983 */ /* 0x008ee80000300a00 */
[----:B------:R-:W2:Y:S01]  /*17720*/  LDL.LU R244, [R1+0x330] ;  /* 0x0003300001f47983 */ /* 0x000ea20000300800 */
[----:B------:R-:W-:-:S03]  /*17730*/  IMAD.WIDE R42, R10, 0x4, R42 ;  /* 0x000000040a2a7825 */ /* 0x000fc600078e022a */
[----:B------:R-:W3:Y:S01]  /*17740*/  LDL.LU R0, [R1+0xd9c] ;  /* 0x000d9c0001007983 */ /* 0x000ee20000300800 */
[----:B------:R-:W-:-:S03]  /*17750*/  IMAD.WIDE R12, R10, 0x4, R12 ;  /* 0x000000040a0c7825 */ /* 0x000fc600078e020c */
[----:B------:R1:W-:Y:S04]  /*17760*/  STL.64 [R1+0xa70], R42 ;  /* 0x000a702a01007387 */ /* 0x0003e80000100a00 */
[----:B------:R4:W-:Y:S04]  /*17770*/  LDGSTS.E [R6+0x6600], [R46.64], P2 ;  /* 0x066000002e067fae */ /* 0x0009e80009121844 */
[----:B------:R1:W-:Y:S04]  /*17780*/  STL.64 [R1+0xa68], R12 ;  /* 0x000a680c01007387 */ /* 0x0003e80000100a00 */
[----:B------:R1:W-:Y:S04]  /*17790*/  LDGSTS.E [R6+0x7400], [R42.64], P3 ;  /* 0x074000002a067fae */ /* 0x0003e80009921844 */
[----:B----4-:R-:W4:Y:S04]  /*177a0*/  LDL.LU.64 R46, [R1+0xbe0] ;  /* 0x000be000012e7983 */ /* 0x010f280000300a00 */
[----:B------:R-:W4:Y:S04]  /*177b0*/  LDL.LU.64 R44, [R1+0xbd8] ;  /* 0x000bd800012c7983 */ /* 0x000f280000300a00 */
[----:B------:R1:W-:Y:S04]  /*177c0*/  LDGSTS.E [R6+0x7600], [R12.64], P3 ;  /* 0x076000000c067fae */ /* 0x0003e80009921844 */
[----:B-1----:R-:W4:Y:S04]  /*177d0*/  LDL.LU.64 R42, [R1+0xba0] ;  /* 0x000ba000012a7983 */ /* 0x002f280000300a00 */
[----:B------:R-:W4:Y:S04]  /*177e0*/  LDL.LU.64 R12, [R1+0xb98] ;  /* 0x000b9800010c7983 */ /* 0x000f280000300a00 */
[----:B------:R-:W4:Y:S04]  /*177f0*/  LDL.LU.64 R48, [R1+0xb60] ;  /* 0x000b600001307983 */ /* 0x000f280000300a00 */
[----:B------:R-:W4:Y:S01]  /*17800*/  LDL.LU.64 R6, [R1+0xb58] ;  /* 0x000b580001067983 */ /* 0x000f220000300a00 */
[----:B------:R-:W-:Y:S01]  /*17810*/  ISETP.GT.AND P0, PT, R3, 0x2, PT ;  /* 0x000000020300780c */ /* 0x000fe20003f04270 */
[----:B------:R-:W-:-:S02]  /*17820*/  IMAD.MOV.U32 R228, RZ, RZ, R65 ;  /* 0x000000ffffe47224 */ /* 0x000fc400078e0041 */
[----:B------:R-:W-:Y:S01]  /*17830*/  IMAD.MOV.U32 R229, RZ, RZ, R64 ;  /* 0x000000ffffe57224 */ /* 0x000fe200078e0040 */
[----:B------:R-:W-:Y:S02]  /*17840*/  SEL R4, RZ, 0x4, !P0 ;  /* 0x00000004ff047807 */ /* 0x000fe40004000000 */
[----:B------:R-:W-:Y:S02]  /*17850*/  ISETP.GT.AND P0, PT, R3, 0x6, PT ;  /* 0x000000060300780c */ /* 0x000fe40003f04270 */
[----:B------:R-:W-:Y:S02]  /*17860*/  SEL R4, R4, RZ, !P1 ;  /* 0x000000ff04047207 */ /* 0x000fe40004800000 */
[----:B------:R-:W-:Y:S02]  /*17870*/  SEL R5, RZ, 0x4, !P0 ;  /* 0x00000004ff057807 */ /* 0x000fe40004000000 */
[----:B------:R-:W-:Y:S02]  /*17880*/  ISETP.NE.U32.AND P0, PT, R4, RZ, PT ;  /* 0x000000ff0400720c */ /* 0x000fe40003f05070 */
[----:B------:R-:W-:Y:S01]  /*17890*/  SEL R5, R5, RZ, !P1 ;  /* 0x000000ff05057207 */ /* 0x000fe20004800000 */
[----:B------:R-:W-:-:S03]  /*178a0*/  IMAD.SHL.U32 R252, R252, 0x4, RZ ;  /* 0x00000004fcfc7824 */ /* 0x000fc600078e00ff */
[----:B------:R-:W-:Y:S02]  /*178b0*/  ISETP.NE.U32.AND P5, PT, R5, RZ, PT ;  /* 0x000000ff0500720c */ /* 0x000fe40003fa5070 */
[----:B------:R-:W-:Y:S02]  /*178c0*/  LOP3.LUT R11, R252, 0x40, RZ, 0x3c, !PT ;  /* 0x00000040fc0b7812 */ /* 0x000fe400078e3cff */
[----:B------:R-:W-:-:S04]  /*178d0*/  ISETP.GT.AND P6, PT, R3, 0xa, PT ;  /* 0x0000000a0300780c */ /* 0x000fc80003fc4270 */
[----:B------:R-:W-:Y:S02]  /*178e0*/  SEL R4, RZ, 0x4, !P6 ;  /* 0x00000004ff047807 */ /* 0x000fe40007000000 */
[----:B------:R-:W-:Y:S02]  /*178f0*/  ISETP.GT.AND P6, PT, R3, 0xe, PT ;  /* 0x0000000e0300780c */ /* 0x000fe40003fc4270 */
[----:B------:R-:W-:Y:S02]  /*17900*/  SEL R4, R4, RZ, !P1 ;  /* 0x000000ff04047207 */ /* 0x000fe40004800000 */
[----:B------:R-:W-:Y:S02]  /*17910*/  SEL R5, RZ, 0x4, !P6 ;  /* 0x00000004ff057807 */ /* 0x000fe40007000000 */
[----:B------:R-:W-:Y:S01]  /*17920*/  ISETP.NE.U32.AND P6, PT, R4, RZ, PT ;  /* 0x000000ff0400720c */ /* 0x000fe20003fc5070 */
[----:B--2---:R-:W-:Y:S01]  /*17930*/  HMMA.1688.F32.TF32 R64, R240, R38, R244 ;  /* 0x00000026f040723c */ /* 0x004fe200000810f4 */
[----:B------:R-:W-:-:S04]  /*17940*/  IMAD.WIDE R54, R10, 0x4, R54 ;  /* 0x000000040a367825 */ /* 0x000fc800078e0236 */
[----:B---3--:R-:W-:Y:S01]  /*17950*/  IMAD.WIDE R50, R10, 0x4, R50 ;  /* 0x000000040a327825 */ /* 0x008fe200078e0232 */
[----:B------:R-:W-:Y:S04]  /*17960*/  STL.64 [R1+0xc20], R54 ;  /* 0x000c203601007387 */ /* 0x000fe80000100a00 */
[----:B------:R-:W-:Y:S01]  /*17970*/  STL.64 [R1+0xc18], R50 ;  /* 0x000c183201007387 */ /* 0x000fe20000100a00 */
[----:B------:R-:W-:-:S03]  /*17980*/  IMAD.MOV.U32 R246, RZ, RZ, R57 ;  /* 0x000000fffff67224 */ /* 0x000fc600078e0039 */
[----:B------:R1:W-:Y:S01]  /*17990*/  LDGSTS.E [R11+0x800], [R54.64], P0 ;  /* 0x00800000360b7fae */ /* 0x0003e20008121844 */
[----:B------:R-:W-:-:S03]  /*179a0*/  IMAD.MOV.U32 R247, RZ, RZ, R56 ;  /* 0x000000fffff77224 */ /* 0x000fc600078e0038 */
[----:B------:R2:W-:Y:S01]  /*179b0*/  LDGSTS.E [R11+0xa00], [R50.64], P0 ;  /* 0x00a00000320b7fae */ /* 0x0005e20008121844 */
[----:B----4-:R-:W-:-:S04]  /*179c0*/  IMAD.WIDE R46, R10, 0x4, R46 ;  /* 0x000000040a2e7825 */ /* 0x010fc800078e022e */
[----:B------:R-:W-:Y:S01]  /*179d0*/  STL.64 [R1+0x4e0], R64 ;  /* 0x0004e04001007387 */ /* 0x000fe20000100a00 */
[----:B------:R-:W-:-:S03]  /*179e0*/  IMAD.WIDE R44, R10, 0x4, R44 ;  /* 0x000000040a2c7825 */ /* 0x000fc600078e022c */
[----:B------:R-:W-:Y:S04]  /*179f0*/  STL.64 [R1+0x4e8], R66 ;  /* 0x0004e84201007387 */ /* 0x000fe80000100a00 */
[----:B------:R3:W-:Y:S01]  /*17a00*/  STL.64 [R1+0xbe0], R46 ;  /* 0x000be02e01007387 */ /* 0x0007e20000100a00 */
[----:B------:R-:W-:-:S03]  /*17a10*/  IMAD.WIDE R42, R10, 0x4, R42 ;  /* 0x000000040a2a7825 */ /* 0x000fc600078e022a */
[----:B------:R4:W-:Y:S01]  /*17a20*/  STL.64 [R1+0xbd8], R44 ;  /* 0x000bd82c01007387 */ /* 0x0009e20000100a00 */
[----:B------:R-:W-:-:S03]  /*17a30*/  IMAD.WIDE R12, R10, 0x4, R12 ;  /* 0x000000040a0c7825 */ /* 0x000fc600078e020c */
[----:B------:R1:W-:Y:S01]  /*17a40*/  STL.64 [R1+0xba0], R42 ;  /* 0x000ba02a01007387 */ /* 0x0003e20000100a00 */
[----:B------:R-:W-:Y:S03]  /*17a50*/  HMMA.1688.F32.TF32 R56, R240, R34, R228 ;  /* 0x00000022f038723c */ /* 0x000fe600000810e4 */
[----:B------:R3:W-:Y:S04]  /*17a60*/  LDGSTS.E [R11+0x1800], [R46.64], P5 ;  /* 0x018000002e0b7fae */ /* 0x0007e8000a921844 */
[----:B------:R1:W-:Y:S04]  /*17a70*/  STL.64 [R1+0xb98], R12 ;  /* 0x000b980c01007387 */ /* 0x0003e80000100a00 */
[----:B------:R4:W-:Y:S04]  /*17a80*/  LDGSTS.E [R11+0x1a00], [R44.64], P5 ;  /* 0x01a000002c0b7fae */ /* 0x0009e8000a921844 */
[----:B---3--:R-:W3:Y:S01]  /*17a90*/  LDL.LU.64 R46, [R1+0xb20] ;  /* 0x000b2000012e7983 */ /* 0x008ee20000300a00 */
[----:B------:R-:W-:-:S03]  /*17aa0*/  IMAD.WIDE R48, R10, 0x4, R48 ;  /* 0x000000040a307825 */ /* 0x000fc600078e0230 */
[----:B------:R1:W-:Y:S04]  /*17ab0*/  LDGSTS.E [R11+0x2800], [R42.64], P6 ;  /* 0x028000002a0b7fae */ /* 0x0003e8000b121844 */
[----:B----4-:R-:W4:Y:S01]  /*17ac0*/  LDL.LU.64 R44, [R1+0xb18] ;  /* 0x000b1800012c7983 */ /* 0x010f220000300a00 */
[----:B------:R-:W-:-:S03]  /*17ad0*/  IMAD.WIDE R6, R10, 0x4, R6 ;  /* 0x000000040a067825 */ /* 0x000fc600078e0206 */
[----:B------:R2:W-:Y:S01]  /*17ae0*/  STL.64 [R1+0xb60], R48 ;  /* 0x000b603001007387 */ /* 0x0005e20000100a00 */
[----:B------:R-:W-:-:S03]  /*17af0*/  IMAD.MOV.U32 R230, RZ, RZ, R41 ;  /* 0x000000ffffe67224 */ /* 0x000fc600078e0029 */
[----:B------:R-:W-:Y:S01]  /*17b00*/  STL.64 [R1+0x4c0], R56 ;  /* 0x0004c03801007387 */ /* 0x000fe20000100a00 */
[----:B------:R-:W-:-:S03]  /*17b10*/  IMAD.MOV.U32 R231, RZ, RZ, R40 ;  /* 0x000000ffffe77224 */ /* 0x000fc600078e0028 */
[----:B------:R-:W-:Y:S04]  /*17b20*/  STL.64 [R1+0x4c8], R58 ;  /* 0x0004c83a01007387 */ /* 0x000fe80000100a00 */
[----:B------:R2:W-:Y:S04]  /*17b30*/  STL.64 [R1+0xb58], R6 ;  /* 0x000b580601007387 */ /* 0x0005e80000100a00 */
[----:B-1----:R-:W4:Y:S04]  /*17b40*/  LDL.LU.64 R42, [R1+0xae0] ;  /* 0x000ae000012a7983 */ /* 0x002f280000300a00 */
[----:B------:R-:W4:Y:S04]  /*17b50*/  LDL.LU.64 R40, [R1+0xad8] ;  /* 0x000ad80001287983 */ /* 0x000f280000300a00 */
[----:B------:R1:W-:Y:S04]  /*17b60*/  LDGSTS.E [R11+0x2a00], [R12.64], P6 ;  /* 0x02a000000c0b7fae */ /* 0x0003e8000b121844 */
[----:B------:R-:W4:Y:S04]  /*17b70*/  LDL.LU.64 R38, [R1+0xaa0] ;  /* 0x000aa00001267983 */ /* 0x000f280000300a00 */
[----:B-1----:R-:W4:Y:S01]  /*17b80*/  LDL.LU.64 R12, [R1+0xa98] ;  /* 0x000a9800010c7983 */ /* 0x002f220000300a00 */
[----:B------:R-:W-:-:S04]  /*17b90*/  SEL R4, R5, RZ, !P1 ;  /* 0x000000ff05047207 */ /* 0x000fc80004800000 */
[----:B------:R-:W-:Y:S01]  /*17ba0*/  ISETP.NE.U32.AND P2, PT, R4, RZ, PT ;  /* 0x000000ff0400720c */ /* 0x000fe20003f45070 */
[----:B------:R-:W-:Y:S02]  /*17bb0*/  IMAD.MOV.U32 R244, RZ, RZ, R61 ;  /* 0x000000fffff47224 */ /* 0x000fe400078e003d */
[----:B------:R-:W-:Y:S01]  /*17bc0*/  IMAD.MOV.U32 R245, RZ, RZ, R60 ;  /* 0x000000fffff57224 */ /* 0x000fe200078e003c */
[----:B------:R-:W-:-:S09]  /*17bd0*/  ISETP.GT.AND P4, PT, R3, 0x12, PT ;  /* 0x000000120300780c */ /* 0x000fd20003f84270 */
[----:B------:R2:W-:Y:S01]  /*17be0*/  LDGSTS.E [R11+0x3800], [R48.64], P2 ;  /* 0x03800000300b7fae */ /* 0x0005e20009121844 */
[----:B------:R-:W-:Y:S01]  /*17bf0*/  SEL R4, RZ, 0x4, !P4 ;  /* 0x00000004ff047807 */ /* 0x000fe20006000000 */
[----:B--2---:R-:W-:Y:S01]  /*17c00*/  HMMA.1688.F32.TF32 R48, R240, R30, R244 ;  /* 0x0000001ef030723c */ /* 0x004fe200000810f4 */
[----:B------:R-:W-:Y:S01]  /*17c10*/  ISETP.GT.AND P4, PT, R3, 0x16, PT ;  /* 0x000000160300780c */ /* 0x000fe20003f84270 */
[----:B------:R-:W-:Y:S01]  /*17c20*/  IMAD.MOV.U32 R228, RZ, RZ, R53 ;  /* 0x000000ffffe47224 */ /* 0x000fe200078e0035 */
[----:B------:R-:W-:Y:S01]  /*17c30*/  SEL R4, R4, RZ, !P1 ;  /* 0x000000ff04047207 */ /* 0x000fe20004800000 */
[----:B------:R-:W-:Y:S01]  /*17c40*/  IMAD.MOV.U32 R229, RZ, RZ, R52 ;  /* 0x000000ffffe57224 */ /* 0x000fe200078e0034 */
[----:B------:R-:W-:Y:S01]  /*17c50*/  SEL R5, RZ, 0x4, !P4 ;  /* 0x00000004ff057807 */ /* 0x000fe20006000000 */
[----:B------:R1:W-:Y:S01]  /*17c60*/  LDGSTS.E [R11+0x3a00], [R6.64], P2 ;  /* 0x03a00000060b7fae */ /* 0x0003e20009121844 */
[----:B------:R-:W-:Y:S01]  /*17c70*/  ISETP.NE.U32.AND P4, PT, R4, RZ, PT ;  /* 0x000000ff0400720c */ /* 0x000fe20003f85070 */
[----:B------:R-:W-:-:S02]  /*17c80*/  IMAD.MOV.U32 R244, RZ, RZ, R33 ;  /* 0x000000fffff47224 */ /* 0x000fc400078e0021 */
[----:B------:R-:W-:Y:S02]  /*17c90*/  IMAD.MOV.U32 R245, RZ, RZ, R32 ;  /* 0x000000fffff57224 */ /* 0x000fe400078e0020 */
[----:B------:R-:W-:Y:S02]  /*17ca0*/  IMAD.MOV.U32 R246, RZ, RZ, R29 ;  /* 0x000000fffff67224 */ /* 0x000fe400078e001d */
[----:B------:R-:W-:-:S09]  /*17cb0*/  IMAD.MOV.U32 R247, RZ, RZ, R28 ;  /* 0x000000fffff77224 */ /* 0x000fd200078e001c */
[----:B------:R-:W-:Y:S04]  /*17cc0*/  STL.64 [R1+0x4a0], R48 ;  /* 0x0004a03001007387 */ /* 0x000fe80000100a00 */
[----:B------:R-:W-:Y:S04]  /*17cd0*/  STL.64 [R1+0x4a8], R50 ;  /* 0x0004a83201007387 */ /* 0x000fe80000100a00 */
[----:B------:R-:W2:Y:S04]  /*17ce0*/  LDL.LU.64 R34, [R1+0xa60] ;  /* 0x000a600001227983 */ /* 0x000ea80000300a00 */
[----:B------:R-:W2:Y:S04]  /*17cf0*/  LDL.LU.64 R32, [R1+0xa58] ;  /* 0x000a580001207983 */ /* 0x000ea80000300a00 */
[----:B------:R-:W2:Y:S04]  /*17d00*/  LDL.LU.64 R28, [R1+0xc10] ;  /* 0x000c1000011c7983 */ /* 0x000ea80000300a00 */
[----:B-1----:R-:W2:Y:S01]  /*17d10*/  LDL.LU.64 R6, [R1+0xc08] ;  /* 0x000c080001067983 */ /* 0x002ea20000300a00 */
[----:B------:R-:W-:-:S02]  /*17d20*/  ISETP.GT.AND P3, PT, R3, 0x1a, PT ;  /* 0x0000001a0300780c */ /* 0x000fc40003f64270 */
[----:B------:R-:W-:Y:S02]  /*17d30*/  SEL R5, R5, RZ, !P1 ;  /* 0x000000ff05057207 */ /* 0x000fe40004800000 */
[----:B------:R-:W-:Y:S02]  /*17d40*/  SEL R4, RZ, 0x4, !P3 ;  /* 0x00000004ff047807 */ /* 0x000fe40005800000 */
[----:B------:R-:W-:Y:S02]  /*17d50*/  ISETP.GT.AND P3, PT, R3, 0x1e, PT ;  /* 0x0000001e0300780c */ /* 0x000fe40003f64270 */
[----:B------:R-:W-:Y:S02]  /*17d60*/  SEL R4, R4, RZ, !P1 ;  /* 0x000000ff04047207 */ /* 0x000fe40004800000 */
[----:B------:R-:W-:Y:S02]  /*17d70*/  ISETP.NE.U32.AND P0, PT, R5, RZ, PT ;  /* 0x000000ff0500720c */ /* 0x000fe40003f05070 */
[----:B------:R-:W-:-:S02]  /*17d80*/  SEL R5, RZ, 0x4, !P3 ;  /* 0x00000004ff057807 */ /* 0x000fc40005800000 */
[----:B------:R-:W-:Y:S01]  /*17d90*/  ISETP.NE.U32.AND P3, PT, R4, RZ, PT ;  /* 0x000000ff0400720c */ /* 0x000fe20003f65070 */
[----:B---3--:R-:W-:-:S04]  /*17da0*/  IMAD.WIDE R46, R10, 0x4, R46 ;  /* 0x000000040a2e7825 */ /* 0x008fc800078e022e */
[C---:B----4-:R-:W-:Y:S01]  /*17db0*/  IMAD.WIDE R44, R10.reuse, 0x4, R44 ;  /* 0x000000040a2c7825 */ /* 0x050fe200078e022c */
[----:B------:R-:W-:Y:S04]  /*17dc0*/  STL.64 [R1+0xb20], R46 ;  /* 0x000b202e01007387 */ /* 0x000fe80000100a00 */
[----:B------:R1:W-:Y:S04]  /*17dd0*/  LDGSTS.E [R11+0x4800], [R46.64], P4 ;  /* 0x048000002e0b7fae */ /* 0x0003e8000a121844 */
[----:B------:R1:W-:Y:S04]  /*17de0*/  STL.64 [R1+0xb18], R44 ;  /* 0x000b182c01007387 */ /* 0x0003e80000100a00 */
[----:B------:R1:W-:Y:S02]  /*17df0*/  LDGSTS.E [R11+0x4a00], [R44.64], P4 ;  /* 0x04a000002c0b7fae */ /* 0x0003e4000a121844 */
[----:B-1----:R-:W-:Y:S01]  /*17e00*/  HMMA.1688.F32.TF32 R44, R240, R26, R228 ;  /* 0x0000001af02c723c */ /* 0x002fe200000810e4 */
[----:B------:R-:W-:-:S04]  /*17e10*/  IMAD.WIDE R42, R10, 0x4, R42 ;  /* 0x000000040a2a7825 */ /* 0x000fc800078e022a */
[C---:B------:R-:W-:Y:S01]  /*17e20*/  IMAD.WIDE R40, R10.reuse, 0x4, R40 ;  /* 0x000000040a287825 */ /* 0x040fe200078e0228 */
[----:B------:R1:W-:Y:S03]  /*17e30*/  LDGSTS.E [R11+0x5800], [R42.64], P0 ;  /* 0x058000002a0b7fae */ /* 0x0003e60008121844 */
[C---:B------:R-:W-:Y:S01]  /*17e40*/  IMAD.WIDE R38, R10.reuse, 0x4, R38 ;  /* 0x000000040a267825 */ /* 0x040fe200078e0226 */
[----:B------:R3:W-:Y:S03]  /*17e50*/  LDGSTS.E [R11+0x5a00], [R40.64], P0 ;  /* 0x05a00000280b7fae */ /* 0x0007e60008121844 */
[----:B------:R-:W-:Y:S01]  /*17e60*/  IMAD.WIDE R12, R10, 0x4, R12 ;  /* 0x000000040a0c7825 */ /* 0x000fe200078e020c */
[----:B------:R4:W-:Y:S03]  /*17e70*/  LDGSTS.E [R11+0x6800], [R38.64], P3 ;  /* 0x06800000260b7fae */ /* 0x0009e60009921844 */
[----:B------:R-:W-:Y:S01]  /*17e80*/  IMAD.MOV.U32 R230, RZ, RZ, R17 ;  /* 0x000000ffffe67224 */ /* 0x000fe200078e0011 */
[----:B------:R1:W-:Y:S05]  /*17e90*/  LDGSTS.E [R11+0x6a00], [R12.64], P3 ;  /* 0x06a000000c0b7fae */ /* 0x0003ea0009921844 */
[----:B------:R-:W-:Y:S04]  /*17ea0*/  STL.64 [R1+0x490], R44 ;  /* 0x0004902c01007387 */ /* 0x000fe80000100a00 */
[----:B------:R-:W-:Y:S01]  /*17eb0*/  STL.64 [R1+0x498], R46 ;  /* 0x0004982e01007387 */ /* 0x000fe20000100a00 */
[----:B------:R-:W-:-:S03]  /*17ec0*/  IMAD.MOV.U32 R231, RZ, RZ, R16 ;  /* 0x000000ffffe77224 */ /* 0x000fc600078e0010 */
[----:B------:R-:W-:Y:S04]  /*17ed0*/  STL.64 [R1+0xae0], R42 ;  /* 0x000ae02a01007387 */ /* 0x000fe80000100a00 */
[----:B------:R-:W-:Y:S04]  /*17ee0*/  STL.64 [R1+0xad8], R40 ;  /* 0x000ad82801007387 */ /* 0x000fe80000100a00 */
[----:B------:R-:W-:Y:S04]  /*17ef0*/  STL.64 [R1+0xaa0], R38 ;  /* 0x000aa02601007387 */ /* 0x000fe80000100a00 */
[----:B------:R1:W-:Y:S04]  /*17f00*/  STL.64 [R1+0xa98], R12 ;  /* 0x000a980c01007387 */ /* 0x0003e80000100a00 */
[----:B------:R-:W3:Y:S04]  /*17f10*/  LDL.LU.64 R16, [R1+0xbd0] ;  /* 0x000bd00001107983 */ /* 0x000ee80000300a00 */
[----:B-1----:R-:W3:Y:S01]  /*17f20*/  LDL.LU.64 R12, [R1+0xbc8] ;  /* 0x000bc800010c7983 */ /* 0x002ee20000300a00 */
[----:B------:R-:W-:-:S02]  /*17f30*/  IMAD.MOV.U32 R228, RZ, RZ, R37 ;  /* 0x000000ffffe47224 */ /* 0x000fc400078e0025 */
[----:B------:R-:W-:Y:S02]  /*17f40*/  IMAD.MOV.U32 R229, RZ, RZ, R36 ;  /* 0x000000ffffe57224 */ /* 0x000fe400078e0024 */
[----:B----4-:R-:W-:Y:S07]  /*17f50*/  HMMA.1688.F32.TF32 R36, R240, R22, R244 ;  /* 0x00000016f024723c */ /* 0x010fee00000810f4 */
[----:B------:R-:W-:Y:S02]  /*17f60*/  IMAD.MOV.U32 R246, RZ, RZ, R21 ;  /* 0x000000fffff67224 */ /* 0x000fe400078e0015 */
[----:B------:R-:W-:-:S02]  /*17f70*/  IMAD.MOV.U32 R247, RZ, RZ, R20 ;  /* 0x000000fffff77224 */ /* 0x000fc400078e0014 */
[----:B------:R-:W-:Y:S01]  /*17f80*/  HMMA.1688.F32.TF32 R20, R240, R18, R228 ;  /* 0x00000012f014723c */ /* 0x000fe200000810e4 */
[----:B--2---:R-:W-:-:S04]  /*17f90*/  IMAD.WIDE R34, R10, 0x4, R34 ;  /* 0x000000040a227825 */ /* 0x004fc800078e0222 */
[----:B------:R-:W-:-:S04]  /*17fa0*/  IMAD.WIDE R32, R10, 0x4, R32 ;  /* 0x000000040a207825 */ /* 0x000fc800078e0220 */
[----:B------:R-:W-:-:S03]  /*17fb0*/  IMAD.WIDE R28, R10, 0x4, R28 ;  /* 0x000000040a1c7825 */ /* 0x000fc600078e021c */
[----:B------:R-:W-:Y:S01]  /*17fc0*/  STL.64 [R1+0x470], R36 ;  /* 0x0004702401007387 */ /* 0x000fe20000100a00 */
[----:B------:R-:W-:-:S03]  /*17fd0*/  IMAD.WIDE R6, R10, 0x4, R6 ;  /* 0x000000040a067825 */ /* 0x000fc600078e0206 */
[----:B------:R-:W-:Y:S04]  /*17fe0*/  STL.64 [R1+0x478], R38 ;  /* 0x0004782601007387 */ /* 0x000fe80000100a00 */
[----:B------:R-:W-:Y:S04]  /*17ff0*/  STL.64 [R1+0xa60], R34 ;  /* 0x000a602201007387 */ /* 0x000fe80000100a00 */
[----:B------:R-:W-:Y:S04]  /*18000*/  STL.64 [R1+0xa58], R32 ;  /* 0x000a582001007387 */ /* 0x000fe80000100a00 */
[----:B------:R-:W-:Y:S04]  /*18010*/  STL.64 [R1+0xc10], R28 ;  /* 0x000c101c01007387 */ /* 0x000fe80000100a00 */
[----:B------:R1:W-:Y:S04]  /*18020*/  STL.64 [R1+0xc08], R6 ;  /* 0x000c080601007387 */ /* 0x0003e80000100a00 */
[----:B------:R-:W-:Y:S04]  /*18030*/  STL.64 [R1+0x460], R20 ;  /* 0x0004601401007387 */ /* 0x000fe80000100a00 */
[----:B------:R-:W-:Y:S01]  /*18040*/  STL.64 [R1+0x468], R22 ;  /* 0x0004681601007387 */ /* 0x000fe20000100a00 */
[----:B---3--:R-:W-:-:S04]  /*18050*/  IMAD.WIDE R16, R10, 0x4, R16 ;  /* 0x000000040a107825 */ /* 0x008fc800078e0210 */
[----:B------:R-:W-:Y:S01]  /*18060*/  IMAD.WIDE R12, R10, 0x4, R12 ;  /* 0x000000040a0c7825 */ /* 0x000fe200078e020c */
[----:B------:R-:W-:Y:S04]  /*18070*/  STL.64 [R1+0xbd0], R16 ;  /* 0x000bd01001007387 */ /* 0x000fe80000100a00 */
[----:B------:R-:W-:Y:S04]  /*18080*/  STL.64 [R1+0xbc8], R12 ;  /* 0x000bc80c01007387 */ /* 0x000fe80000100a00 */
[----:B------:R-:W2:Y:S04]  /*18090*/  LDL.LU.64 R158, [R1+0xb90] ;  /* 0x000b9000019e7983 */ /* 0x000ea80000300a00 */
        /* <DEDUP_REMOVED lines=10> */
[----:B------:R-:W4:Y:S01]  /*18140*/  LDL.LU.64 R180, [R1+0xa48] ;  /* 0x000a480001b47983 */ /* 0x000f220000300a00 */
[----:B------:R-:W-:-:S02]  /*18150*/  SEL R4, R5, RZ, !P1 ;  /* 0x000000ff05047207 */ /* 0x000fc40004800000 */
[C---:B------:R-:W-:Y:S02]  /*18160*/  ISETP.GT.AND P5, PT, R3.reuse, 0x3, PT ;  /* 0x000000030300780c */ /* 0x040fe40003fa4270 */
[----:B------:R-:W-:Y:S02]  /*18170*/  ISETP.NE.U32.AND P6, PT, R4, RZ, PT ;  /* 0x000000ff0400720c */ /* 0x000fe40003fc5070 */
[----:B------:R-:W-:Y:S01]  /*18180*/  SEL R4, RZ, 0x4, !P5 ;  /* 0x00000004ff047807 */ /* 0x000fe20006800000 */
[----:B------:R-:W1:Y:S01]  /*18190*/  S2R R252, SR_TID.X ;  /* 0x0000000000fc7919 */ /* 0x000e620000002100 */
[C---:B------:R-:W-:Y:S02]  /*181a0*/  ISETP.GT.AND P5, PT, R3.reuse, 0x7, PT ;  /* 0x000000070300780c */ /* 0x040fe40003fa4270 */
[----:B------:R-:W-:Y:S02]  /*181b0*/  SEL R4, R4, RZ, !P1 ;  /* 0x000000ff04047207 */ /* 0x000fe40004800000 */
[----:B------:R-:W-:-:S02]  /*181c0*/  ISETP.GT.AND P2, PT, R3, 0xb, PT ;  /* 0x0000000b0300780c */ /* 0x000fc40003f44270 */
[----:B------:R-:W-:Y:S02]  /*181d0*/  SEL R5, RZ, 0x4, !P5 ;  /* 0x00000004ff057807 */ /* 0x000fe40006800000 */
[----:B------:R-:W-:Y:S01]  /*181e0*/  ISETP.NE.U32.AND P5, PT, R4, RZ, PT ;  /* 0x000000ff0400720c */ /* 0x000fe20003fa5070 */
[----:B------:R1:W-:Y:S01]  /*181f0*/  LDGSTS.E [R11+0x7800], [R34.64], P6 ;  /* 0x07800000220b7fae */ /* 0x0003e2000b121844 */
[----:B------:R-:W-:Y:S02]  /*18200*/  SEL R4, RZ, 0x4, !P2 ;  /* 0x00000004ff047807 */ /* 0x000fe40005000000 */
[----:B------:R-:W-:Y:S01]  /*18210*/  SEL R5, R5, RZ, !P1 ;  /* 0x000000ff05057207 */ /* 0x000fe20004800000 */
[----:B------:R1:W-:Y:S01]  /*18220*/  LDGSTS.E [R11+0x7a00], [R32.64], P6 ;  /* 0x07a00000200b7fae */ /* 0x0003e2000b121844 */
[----:B------:R-:W-:Y:S02]  /*18230*/  ISETP.GT.AND P2, PT, R3, 0xf, PT ;  /* 0x0000000f0300780c */ /* 0x000fe40003f44270 */
[----:B------:R-:W-:-:S02]  /*18240*/  SEL R4, R4, RZ, !P1 ;  /* 0x000000ff04047207 */ /* 0x000fc40004800000 */
[----:B------:R-:W-:Y:S02]  /*18250*/  ISETP.NE.U32.AND P4, PT, R5, RZ, PT ;  /* 0x000000ff0500720c */ /* 0x000fe40003f85070 */
[----:B------:R-:W-:Y:S02]  /*18260*/  SEL R5, RZ, 0x4, !P2 ;  /* 0x00000004ff057807 */ /* 0x000fe40005000000 */
[----:B------:R-:W-:Y:S02]  /*18270*/  ISETP.GT.AND P0, PT, R3, 0x13, PT ;  /* 0x000000130300780c */ /* 0x000fe40003f04270 */
[----:B------:R-:W-:Y:S02]  /*18280*/  ISETP.NE.U32.AND P2, PT, R4, RZ, PT ;  /* 0x000000ff0400720c */ /* 0x000fe40003f45070 */
[----:B------:R-:W-:Y:S02]  /*18290*/  SEL R4, R5, RZ, !P1 ;  /* 0x000000ff05047207 */ /* 0x000fe40004800000 */
[----:B------:R-:W-:-:S02]  /*182a0*/  SEL R5, RZ, 0x4, !P0 ;  /* 0x00000004ff057807 */ /* 0x000fc40004000000 */
[----:B------:R-:W-:Y:S02]  /*182b0*/  LOP3.LUT R9, R9, 0x60, RZ, 0x3c, !PT ;  /* 0x0000006009097812 */ /* 0x000fe400078e3cff */
[----:B------:R-:W-:Y:S02]  /*182c0*/  ISETP.GT.AND P0, PT, R3, 0x17, PT ;  /* 0x000000170300780c */ /* 0x000fe40003f04270 */
[----:B------:R-:W-:Y:S01]  /*182d0*/  ISETP.NE.U32.AND P3, PT, R4, RZ, PT ;  /* 0x000000ff0400720c */ /* 0x000fe20003f65070 */
[----:B------:R1:W-:Y:S01]  /*182e0*/  LDGSTS.E [R9+0xc00], [R28.64], P5 ;  /* 0x00c000001c097fae */ /* 0x0003e2000a921844 */
[----:B------:R-:W-:Y:S02]  /*182f0*/  SEL R4, RZ, 0x4, !P0 ;  /* 0x00000004ff047807 */ /* 0x000fe40004000000 */
[----:B------:R-:W-:Y:S01]  /*18300*/  SEL R5, R5, RZ, !P1 ;  /* 0x000000ff05057207 */ /* 0x000fe20004800000 */
[----:B------:R1:W-:Y:S01]  /*18310*/  LDGSTS.E [R9+0xe00], [R6.64], P5 ;  /* 0x00e0000006097fae */ /* 0x0003e2000a921844 */
[----:B------:R-:W-:-:S02]  /*18320*/  ISETP.GT.AND P6, PT, R3, 0x1b, PT ;  /* 0x0000001b0300780c */ /* 0x000fc40003fc4270 */
[----:B------:R-:W-:Y:S01]  /*18330*/  ISETP.GT.AND P0, PT, R3, 0x1f, PT ;  /* 0x0000001f0300780c */ /* 0x000fe20003f04270 */
[----:B------:R-:W-:Y:S01]  /*18340*/  IMAD.MOV.U32 R244, RZ, RZ, R25 ;  /* 0x000000fffff47224 */ /* 0x000fe200078e0019 */
[----:B------:R-:W-:Y:S01]  /*18350*/  SEL R4, R4, RZ, !P1 ;  /* 0x000000ff04047207 */ /* 0x000fe20004800000 */
[----:B------:R-:W-:Y:S01]  /*18360*/  IMAD.MOV.U32 R245, RZ, RZ, R24 ;  /* 0x000000fffff57224 */ /* 0x000fe200078e0018 */
[----:B------:R-:W-:Y:S01]  /*18370*/  ISETP.NE.U32.AND P5, PT, R5, RZ, PT ;  /* 0x000000ff0500720c */ /* 0x000fe20003fa5070 */
[----:B------:R2:W-:Y:S01]  /*18380*/  LDGSTS.E [R9+0x1c00], [R16.64], P4 ;  /* 0x01c0000010097fae */ /* 0x0005e2000a121844 */
[----:B------:R-:W-:Y:S02]  /*18390*/  SEL R5, RZ, 0x4, !P6 ;  /* 0x00000004ff057807 */ /* 0x000fe40007000000 */
[----:B-1----:R-:W-:Y:S01]  /*183a0*/  LOP3.LUT R6, R252, 0x1f, RZ, 0xc0, !PT ;  /* 0x0000001ffc067812 */ /* 0x002fe200078ec0ff */
[----:B------:R1:W-:Y:S01]  /*183b0*/  LDGSTS.E [R9+0x1e00], [R12.64], P4 ;  /* 0x01e000000c097fae */ /* 0x0003e2000a121844 */
[----:B------:R-:W-:-:S02]  /*183c0*/  SEL R7, RZ, 0x4, !P0 ;  /* 0x00000004ff077807 */ /* 0x000fc40004000000 */
[----:B------:R-:W-:Y:S02]  /*183d0*/  ISETP.GE.AND P0, PT, R6, R3, PT ;  /* 0x000000030600720c */ /* 0x000fe40003f06270 */
[----:B------:R-:W-:Y:S02]  /*183e0*/  ISETP.NE.U32.AND P6, PT, R4, RZ, PT ;  /* 0x000000ff0400720c */ /* 0x000fe40003fc5070 */
[----:B------:R-:W-:Y:S02]  /*183f0*/  SEL R4, R5, RZ, !P1 ;  /* 0x000000ff05047207 */ /* 0x000fe40004800000 */
[----:B------:R-:W-:Y:S02]  /*18400*/  SEL R6, RZ, 0x4, P0 ;  /* 0x00000004ff067807 */ /* 0x000fe40000000000 */
[----:B------:R-:W-:Y:S02]  /*18410*/  ISETP.NE.U32.AND P0, PT, R4, RZ, PT ;  /* 0x000000ff0400720c */ /* 0x000fe40003f05070 */
[----:B------:R-:W-:-:S02]  /*18420*/  SEL R5, R7, RZ, !P1 ;  /* 0x000000ff07057207 */ /* 0x000fc40004800000 */
[----:B------:R-:W-:Y:S02]  /*18430*/  SEL R4, R6, RZ, !P1 ;  /* 0x000000ff06047207 */ /* 0x000fe40004800000 */
[----:B------:R-:W-:Y:S02]  /*18440*/  ISETP.NE.U32.AND P1, PT, R5, RZ, PT ;  /* 0x000000ff0500720c */ /* 0x000fe40003f25070 */
[----:B------:R-:W-:Y:S02]  /*18450*/  ISETP.NE.U32.AND P4, PT, R4, RZ, PT ;  /* 0x000000ff0400720c */ /* 0x000fe40003f85070 */
[----:B------:R-:W-:Y:S11]  /*18460*/  HMMA.1688.F32.TF32 R4, R240, R14, R244 ;  /* 0x0000000ef004723c */ /* 0x000ff600000810f4 */
[----:B------:R-:W-:Y:S11]  /*18470*/  @!UPT UIADD3 URZ, URZ, URZ, URZ ;  /* 0x0000003f3f3ff290 */ /* 0x000ff6000fffe03f */
[----:B------:R-:W-:Y:S01]  /*18480*/  @!UPT UIADD3 URZ, URZ, URZ, URZ ;  /* 0x0000003f3f3ff290 */ /* 0x000fe2000fffe03f */
[----:B------:R1:W-:Y:S04]  /*18490*/  STL.64 [R1+0x420], R4 ;  /* 0x0004200401007387 */ /* 0x0003e80000100a00 */
[----:B------:R1:W-:Y:S01]  /*184a0*/  STL.64 [R1+0x428], R6 ;  /* 0x0004280601007387 */ /* 0x0003e20000100a00 */
[----:B--2---:R-:W-:-:S04]  /*184b0*/  IMAD.WIDE R158, R10, 0x4, R158 ;  /* 0x000000040a9e7825 */ /* 0x004fc800078e029e */
[C---:B---3--:R-:W-:Y:S01]  /*184c0*/  IMAD.WIDE R160, R10.reuse, 0x4, R160 ;  /* 0x000000040aa07825 */ /* 0x048fe200078e02a0 */
[----:B------:R2:W-:Y:S03]  /*184d0*/  STL.64 [R1+0xb90], R158 ;  /* 0x000b909e01007387 */ /* 0x0005e60000100a00 */
[C---:B----4-:R-:W-:Y:S01]  /*184e0*/  IMAD.WIDE R162, R10.reuse, 0x4, R162 ;  /* 0x000000040aa27825 */ /* 0x050fe200078e02a2 */
[----:B------:R3:W-:Y:S03]  /*184f0*/  STL.64 [R1+0xb88], R160 ;  /* 0x000b88a001007387 */ /* 0x0007e60000100a00 */
[C---:B------:R-:W-:Y:S01]  /*18500*/  IMAD.WIDE R164, R10.reuse, 0x4, R164 ;  /* 0x000000040aa47825 */ /* 0x040fe200078e02a4 */
        /* <DEDUP_REMOVED lines=14> */
[----:B------:R-:W2:Y:S03]  /*185f0*/  LDL.LU.64 R182, [R1+0xa40] ;  /* 0x000a400001b67983 */ /* 0x000ea60000300a00 */
[----:B------:R-:W-:Y:S01]  /*18600*/  IMAD.WIDE R180, R10, 0x4, R180 ;  /* 0x000000040ab47825 */ /* 0x000fe200078e02b4 */
[----:B------:R1:W-:Y:S04]  /*18610*/  STL.64 [R1+0xa88], R176 ;  /* 0x000a88b001007387 */ /* 0x0003e80000100a00 */
[----:B------:R-:W3:Y:S04]  /*18620*/  LDL.LU.64 R184, [R1+0xa30] ;  /* 0x000a300001b87983 */ /* 0x000ee80000300a00 */
[----:B------:R1:W-:Y:S04]  /*18630*/  STL.64 [R1+0xa50], R178 ;  /* 0x000a50b201007387 */ /* 0x0003e80000100a00 */
[----:B------:R-:W4:Y:S04]  /*18640*/  LDL.LU.64 R186, [R1+0xa20] ;  /* 0x000a200001ba7983 */ /* 0x000f280000300a00 */
[----:B------:R1:W-:Y:S04]  /*18650*/  STL.64 [R1+0xa48], R180 ;  /* 0x000a48b401007387 */ /* 0x0003e80000100a00 */
        /* <DEDUP_REMOVED lines=25> */
[----:B-1----:R-:W4:Y:S04]  /*187f0*/  LDL.LU.64 R4, [R1+0x880] ;  /* 0x0008800001047983 */ /* 0x002f280000300a00 */
        /* <DEDUP_REMOVED lines=35> */
[----:B------:R-:W-:-:S03]  /*18a30*/  IMAD.MOV.U32 R252, RZ, RZ, c[0x0][0x18c] ;  /* 0x00006300fffc7624 */ /* 0x000fc600078e00ff */
[----:B------:R1:W-:Y:S01]  /*18a40*/  LDGSTS.E [R9+0x2c00], [R158.64], P2 ;  /* 0x02c000009e097fae */ /* 0x0003e20009121844 */
[----:B------:R-:W-:-:S03]  /*18a50*/  IMAD.SHL.U32 R252, R252, 0x20, RZ ;  /* 0x00000020fcfc7824 */ /* 0x000fc600078e00ff */
[----:B------:R1:W-:Y:S04]  /*18a60*/  LDGSTS.E [R9+0x2e00], [R160.64], P2 ;  /* 0x02e00000a0097fae */ /* 0x0003e80009121844 */
[----:B------:R1:W-:Y:S04]  /*18a70*/  LDGSTS.E [R9+0x3c00], [R162.64], P3 ;  /* 0x03c00000a2097fae */ /* 0x0003e80009921844 */
[----:B------:R1:W-:Y:S04]  /*18a80*/  LDGSTS.E [R9+0x3e00], [R164.64], P3 ;  /* 0x03e00000a4097fae */ /* 0x0003e80009921844 */
[----:B------:R1:W-:Y:S04]  /*18a90*/  LDGSTS.E [R9+0x4c00], [R166.64], P5 ;  /* 0x04c00000a6097fae */ /* 0x0003e8000a921844 */
[----:B------:R1:W-:Y:S04]  /*18aa0*/  LDGSTS.E [R9+0x4e00], [R168.64], P5 ;  /* 0x04e00000a8097fae */ /* 0x0003e8000a921844 */
[----:B------:R1:W-:Y:S04]  /*18ab0*/  LDGSTS.E [R9+0x5c00], [R170.64], P6 ;  /* 0x05c00000aa097fae */ /* 0x0003e8000b121844 */
[----:B------:R1:W-:Y:S01]  /*18ac0*/  LDGSTS.E [R9+0x5e00], [R172.64], P6 ;  /* 0x05e00000ac097fae */ /* 0x0003e2000b121844 */
[----:B--2---:R-:W-:-:S03]  /*18ad0*/  IMAD.WIDE R182, R252, 0x4, R182 ;  /* 0x00000004fcb67825 */ /* 0x004fc600078e02b6 */
[----:B------:R2:W-:Y:S04]  /*18ae0*/  LDGSTS.E [R9+0x6c00], [R174.64], P0 ;  /* 0x06c00000ae097fae */ /* 0x0005e80008121844 */
[----:B------:R1:W-:Y:S01]  /*18af0*/  STL.64 [R1+0xa40], R182 ;  /* 0x000a40b601007387 */ /* 0x0003e20000100a00 */
[----:B---3--:R-:W-:-:S03]  /*18b00*/  IMAD.WIDE R184, R252, 0x4, R184 ;  /* 0x00000004fcb87825 */ /* 0x008fc600078e02b8 */
[----:B------:R3:W-:Y:S04]  /*18b10*/  LDGSTS.E [R9+0x6e00], [R176.64], P0 ;  /* 0x06e00000b0097fae */ /* 0x0007e80008121844 */
[----:B------:R1:W-:Y:S01]  /*18b20*/  LDGSTS.E [R9+0x7c00], [R178.64], P1 ;  /* 0x07c00000b2097fae */ /* 0x0003e20008921844 */
[----:B----4-:R-:W-:-:S03]  /*18b30*/  IMAD.WIDE R186, R252, 0x4, R186 ;  /* 0x00000004fcba7825 */ /* 0x010fc600078e02ba */
[----:B------:R4:W-:Y:S04]  /*18b40*/  LDGSTS.E [R9+0x7e00], [R180.64], P1 ;  /* 0x07e00000b4097fae */ /* 0x0009e80008921844 */
[----:B------:R-:W0:Y:S01]  /*18b50*/  LDGDEPBAR ;  /* 0x00000000000079af */ /* 0x000e220000000000 */
[----:B------:R-:W-:-:S03]  /*18b60*/  IMAD.WIDE R188, R252, 0x4, R188 ;  /* 0x00000004fcbc7825 */ /* 0x000fc600078e02bc */
[----:B------:R1:W-:Y:S01]  /*18b70*/  LDGSTS.E [R0+0x8000], [R182.64], P4 ;  /* 0x08000000b6007fae */ /* 0x0003e2000a121844 */
        /* <DEDUP_REMOVED lines=59> */
[----:B------:R-:W-:Y:S01]  /*18f30*/  STL.64 [R1+0xa38], R234 ;  /* 0x000a38ea01007387 */ /* 0x000fe20000100a00 */
[----:B------:R-:W-:-:S03]  /*18f40*/  IMAD.WIDE R66, R252, 0x4, R66 ;  /* 0x00000004fc427825 */ /* 0x000fc600078e0242 */
[----:B------:R1:W-:Y:S01]  /*18f50*/  STL.64 [R1+0xa30], R184 ;  /* 0x000a30b801007387 */ /* 0x0003e20000100a00 */
[----:B------:R-:W-:-:S03]  /*18f60*/  IMAD.WIDE R64, R252, 0x4, R64 ;  /* 0x00000004fc407825 */ /* 0x000fc600078e0240 */
[----:B------:R1:W-:Y:S01]  /*18f70*/  STL.64 [R1+0xa20], R186 ;  /* 0x000a20ba01007387 */ /* 0x0003e20000100a00 */
[----:B------:R-:W-:-:S03]  /*18f80*/  IMAD.WIDE R62, R252, 0x4, R62 ;  /* 0x00000004fc3e7825 */ /* 0x000fc600078e023e */
[----:B------:R-:W-:Y:S04]  /*18f90*/  STL.64 [R1+0xa28], R232 ;  /* 0x000a28e801007387 */ /* 0x000fe80000100a00 */
[----:B------:R1:W-:Y:S01]  /*18fa0*/  STL.64 [R1+0xa10], R188 ;  /* 0x000a10bc01007387 */ /* 0x0003e20000100a00 */
[----:B------:R-:W-:-:S03]  /*18fb0*/  IMAD.WIDE R60, R252, 0x4, R60 ;  /* 0x00000004fc3c7825 */ /* 0x000fc600078e023c */
[----:B------:R-:W-:Y:S01]  /*18fc0*/  STL.64 [R1+0xa18], R66 ;  /* 0x000a184201007387 */ /* 0x000fe20000100a00 */
[----:B------:R-:W-:-:S03]  /*18fd0*/  IMAD.WIDE R58, R252, 0x4, R58 ;  /* 0x00000004fc3a7825 */ /* 0x000fc600078e023a */
[----:B------:R1:W-:Y:S01]  /*18fe0*/  STL.64 [R1+0xa00], R190 ;  /* 0x000a00be01007387 */ /* 0x0003e20000100a00 */
[----:B------:R-:W-:-:S03]  /*18ff0*/  IMAD.WIDE R56, R252, 0x4, R56 ;  /* 0x00000004fc387825 */ /* 0x000fc600078e0238 */
[----:B------:R-:W-:Y:S04]  /*19000*/  STL.64 [R1+0xa08], R64 ;  /* 0x000a084001007387 */ /* 0x000fe80000100a00 */
        /* <DEDUP_REMOVED lines=66> */
[----:B------:R-:W-:Y:S04]  /*19430*/  STL.64 [R1+0x890], R242 ;  /* 0x000890f201007387 */ /* 0x000fe80000100a00 */
[----:B------:R-:W-:Y:S04]  /*19440*/  STL.64 [R1+0x898], R18 ;  /* 0x0008981201007387 */ /* 0x000fe80000100a00 */
[----:B------:R1:W-:Y:S01]  /*19450*/  STL.64 [R1+0x880], R4 ;  /* 0x0008800401007387 */ /* 0x0003e20000100a00 */
[----:B------:R-:W-:-:S03]  /*19460*/  IMAD.WIDE R10, R252, 0x4, R10 ;  /* 0x00000004fc0a7825 */ /* 0x000fc600078e020a */
[----:B------:R1:W-:Y:S01]  /*19470*/  STL.64 [R1+0x888], R16 ;  /* 0x0008881001007387 */ /* 0x0003e20000100a00 */
[----:B------:R-:W-:-:S03]  /*19480*/  IMAD.WIDE R6, R252, 0x4, R6 ;  /* 0x00000004fc067825 */ /* 0x000fc600078e0206 */
[----:B------:R1:W-:Y:S04]  /*19490*/  STL.64 [R1+0x870], R240 ;  /* 0x000870f001007387 */ /* 0x0003e80000100a00 */
[----:B------:R1:W-:Y:S04]  /*194a0*/  STL.64 [R1+0x878], R14 ;  /* 0x0008780e01007387 */ /* 0x0003e80000100a00 */
[----:B------:R1:W-:Y:S04]  /*194b0*/  STL.64 [R1+0x860], R238 ;  /* 0x000860ee01007387 */ /* 0x0003e80000100a00 */
[----:B------:R2:W-:Y:S04]  /*194c0*/  STL.64 [R1+0x868], R12 ;  /* 0x0008680c01007387 */ /* 0x0005e80000100a00 */
[----:B------:R2:W5:Y:S04]  /*194d0*/  LDL.LU R252, [R1+0xd98] ;  /* 0x000d980001fc7983 */ /* 0x0005680000300800 */
[----:B-1----:R1:W5:Y:S04]  /*194e0*/  LDL.LU.64 R158, [R1+0xd90] ;  /* 0x000d9000019e7983 */ /* 0x0023680000300a00 */
[----:B------:R1:W-:Y:S04]  /*194f0*/  STL.64 [R1+0x850], R236 ;  /* 0x000850ec01007387 */ /* 0x0003e80000100a00 */
[----:B------:R1:W-:Y:S04]  /*19500*/  STL.64 [R1+0x858], R10 ;  /* 0x0008580a01007387 */ /* 0x0003e80000100a00 */
[----:B------:R1:W5:Y:S04]  /*19510*/  LDL.LU.64 R160, [R1+0xd88] ;  /* 0x000d880001a07983 */ /* 0x0003680000300a00 */
[----:B------:R1:W5:Y:S04]  /*19520*/  LDL.LU.64 R162, [R1+0xd80] ;  /* 0x000d800001a27983 */ /* 0x0003680000300a00 */
[----:B------:R1:W-:Y:S04]  /*19530*/  STL.64 [R1+0x848], R6 ;  /* 0x0008480601007387 */ /* 0x0003e80000100a00 */
[----:B------:R1:W5:Y:S04]  /*19540*/  LDL.LU.64 R164, [R1+0xd78] ;  /* 0x000d780001a47983 */ /* 0x0003680000300a00 */
[----:B------:R1:W5:Y:S04]  /*19550*/  LDL.LU.64 R166, [R1+0xd70] ;  /* 0x000d700001a67983 */ /* 0x0003680000300a00 */
[----:B------:R1:W5:Y:S04]  /*19560*/  LDL.LU.64 R168, [R1+0xd68] ;  /* 0x000d680001a87983 */ /* 0x0003680000300a00 */
[----:B------:R1:W5:Y:S04]  /*19570*/  LDL.LU.64 R170, [R1+0xd60] ;  /* 0x000d600001aa7983 */ /* 0x0003680000300a00 */
[----:B------:R1:W5:Y:S04]  /*19580*/  LDL.LU.64 R172, [R1+0xd58] ;  /* 0x000d580001ac7983 */ /* 0x0003680000300a00 */
[----:B--2---:R1:W5:Y:S04]  /*19590*/  LDL.LU.64 R174, [R1+0xd50] ;  /* 0x000d500001ae7983 */ /* 0x0043680000300a00 */
[----:B---3--:R1:W5:Y:S04]  /*195a0*/  LDL.LU.64 R176, [R1+0xd48] ;  /* 0x000d480001b07983 */ /* 0x0083680000300a00 */
[----:B------:R1:W5:Y:S04]  /*195b0*/  LDL.LU.64 R178, [R1+0xd40] ;  /* 0x000d400001b27983 */ /* 0x0003680000300a00 */
[----:B----4-:R1:W5:Y:S04]  /*195c0*/  LDL.LU.64 R180, [R1+0xd38] ;  /* 0x000d380001b47983 */ /* 0x0103680000300a00 */
[----:B------:R1:W5:Y:S04]  /*195d0*/  LDL.LU.64 R182, [R1+0xd30] ;  /* 0x000d300001b67983 */ /* 0x0003680000300a00 */
        /* <DEDUP_REMOVED lines=26> */
[----:B------:R-:W2:Y:S01]  /*19780*/  LDL R4, [R1+0xc48] ;  /* 0x000c480001047983 */ /* 0x000ea20000100800 */
[----:B------:R-:W-:-:S03]  /*19790*/  LOP3.LUT R5, R0, 0x40, RZ, 0x3c, !PT ;  /* 0x0000004000057812 */ /* 0x000fc600078e3cff */
        /* <DEDUP_REMOVED lines=8> */
[----:B------:R1:W-:Y:S01]  /*19820*/  LDGSTS.E [R5+0x9a00], [R58.64], P4 ;  /* 0x09a000003a057fae */ /* 0x0003e2000a121844 */
[----:B------:R-:W-:-:S03]  /*19830*/  IADD3 R8, R8, 0x1, RZ ;  /* 0x0000000108087810 */ /* 0x000fc60007ffe0ff */
        /* <DEDUP_REMOVED lines=9> */
[----:B------:R1:W-:Y:S04]  /*198d0*/  STL [R1+0xc3c], R8 ;  /* 0x000c3c0801007387 */ /* 0x0003e80000100800 */
        /* <DEDUP_REMOVED lines=16> */
[----:B------:R-:W-:-:S03]  /*199e0*/  IADD3 R3, R3, -0x20, RZ ;  /* 0xffffffe003037810 */ /* 0x000fc60007ffe0ff */
[----:B------:R-:W0:Y:S01]  /*199f0*/  LDGDEPBAR ;  /* 0x00000000000079af */ /* 0x000e220000000000 */
[----:B--2---:R-:W-:Y:S11]  /*19a00*/  ISETP.NE.U32.AND P0, PT, R4, R8, PT ;  /* 0x000000080400720c */ /* 0x004ff60003f05070 */
[----:B------:R-:W-:Y:S02]  /*19a10*/  @!UPT UIADD3 URZ, URZ, URZ, URZ ;  /* 0x0000003f3f3ff290 */ /* 0x000fe4000fffe03f */
[----:B-1----:R-:W-:Y:S01]  /*19a20*/  @!P0 CALL.REL.NOINC `(.L_x_1) ;  /* 0x0000001000008944 */ /* 0x002fe20003c00000 */
[----:B------:R-:W-:Y:S05]  /*19a30*/  BRA `(.L_x_2) ;  /* 0xffff012000007947 */ /* 0x000fea000383ffff */
.L_x_1:
[----:B------:R-:W2:Y:S01]  /*19a40*/  LDL.LU R4, [R1+0xc58] ;  /* 0x000c580001047983 */ /* 0x000ea20000300800 */
[----:B------:R-:W-:-:S04]  /*19a50*/  DEPBAR.LE SB0, 0x0 ;  /* 0x000080000000791a */ /* 0x000fc80000000000 */
[----:B------:R-:W3:Y:S02]  /*19a60*/  S2R R12, SR_TID.X ;  /* 0x00000000000c7919 */ /* 0x000ee40000002100 */
[C---:B-1-3--:R-:W-:Y:S02]  /*19a70*/  IMAD.SHL.U32 R0, R12.reuse, 0x200, RZ ;  /* 0x000002000c007824 */ /* 0x04afe400078e00ff */
[----:B------:R-:W-:-:S03]  /*19a80*/  IMAD.SHL.U32 R2, R12, 0x4, RZ ;  /* 0x000000040c027824 */ /* 0x000fc600078e00ff */
[----:B------:R-:W-:Y:S01]  /*19a90*/  LOP3.LUT R0, R0, 0x3000, RZ, 0xc0, !PT ;  /* 0x0000300000007812 */ /* 0x000fe200078ec0ff */
[----:B------:R-:W-:Y:S03]  /*19aa0*/  BAR.SYNC.DEFER_BLOCKING 0x0 ;  /* 0x0000000000007b1d */ /* 0x000fe60000010000 */
[----:B--2---:R-:W-:-:S03]  /*19ab0*/  LOP3.LUT R0, R0, 0x60, R4, 0xf8, !PT ;  /* 0x0000006000007812 */ /* 0x004fc600078ef804 */
[----:B------:R-:W2:Y:S01]  /*19ac0*/  LDL.LU R4, [R1+0x2c0] ;  /* 0x0002c00001047983 */ /* 0x000ea20000300800 */
[----:B------:R-:W-:Y:S01]  /*19ad0*/  LOP3.LUT R0, R0, 0x170, R2, 0x78, !PT ;  /* 0x0000017000007812 */ /* 0x000fe200078e7802 */
[----:B------:R-:W-:Y:S02]  /*19ae0*/  IMAD.SHL.U32 R2, R12, 0x40, RZ ;  /* 0x000000400c027824 */ /* 0x000fe400078e00ff */
[----:B------:R-:W2:Y:S04]  /*19af0*/  LDL.LU R5, [R1+0x2c4] ;  /* 0x0002c40001057983 */ /* 0x000ea80000300800 */
[----:B------:R-:W2:Y:S01]  /*19b00*/  LDL.LU R6, [R1+0x2b0] ;  /* 0x0002b00001067983 */ /* 0x000ea20000300800 */
[----:B------:R-:W-:-:S03]  /*19b10*/  LOP3.LUT R2, R2, 0x800, RZ, 0xc0, !PT ;  /* 0x0000080002027812 */ /* 0x000fc600078ec0ff */
[----:B------:R-:W2:Y:S02]  /*19b20*/  LDL.LU R7, [R1+0x2b4] ;  /* 0x0002b40001077983 */ /* 0x000ea40000300800 */
[----:B------:R-:W-:Y:S02]  /*19b30*/  IMAD.IADD R0, R2, 0x1, R0 ;  /* 0x0000000102007824 */ /* 0x000fe400078e0200 */
[----:B------:R-:W3:Y:S04]  /*19b40*/  LDL.LU R8, [R1+0x2c8] ;  /* 0x0002c80001087983 */ /* 0x000ee80000300800 */
[----:B------:R-:W3:Y:S04]  /*19b50*/  LDL.LU R9, [R1+0x2cc] ;  /* 0x0002cc0001097983 */ /* 0x000ee80000300800 */
[----:B------:R-:W3:Y:S04]  /*19b60*/  LDL.LU R10, [R1+0x2b8] ;  /* 0x0002b800010a7983 */ /* 0x000ee80000300800 */
[----:B------:R-:W3:Y:S04]  /*19b70*/  LDL.LU R11, [R1+0x2bc] ;  /* 0x0002bc00010b7983 */ /* 0x000ee80000300800 */
[----:B--2---:R1:W-:Y:S04]  /*19b80*/  STS.128 [R0], R4 ;  /* 0x0000000400007388 */ /* 0x0043e80000000c00 */
[----:B-1----:R-:W2:Y:S04]  /*19b90*/  LDL.LU R4, [R1+0x190] ;  /* 0x0001900001047983 */ /* 0x002ea80000300800 */
[----:B------:R-:W2:Y:S04]  /*19ba0*/  LDL.LU R5, [R1+0x194] ;  /* 0x0001940001057983 */ /* 0x000ea80000300800 */
[----:B------:R-:W2:Y:S04]  /*19bb0*/  LDL.LU R6, [R1+0x180] ;  /* 0x0001800001067983 */ /* 0x000ea80000300800 */
[----:B------:R-:W2:Y:S04]  /*19bc0*/  LDL.LU R7, [R1+0x184] ;  /* 0x0001840001077983 */ /* 0x000ea80000300800 */
[----:B--2---:R1:W-:Y:S04]  /*19bd0*/  STS.128 [R0+0x200], R4 ;  /* 0x0002000400007388 */ /* 0x0043e80000000c00 */
[----:B-1----:R-:W2:Y:S04]  /*19be0*/  LDL.LU R4, [R1+0x198] ;  /* 0x0001980001047983 */ /* 0x002ea80000300800 */
[----:B------:R-:W2:Y:S04]  /*19bf0*/  LDL.LU R5, [R1+0x19c] ;  /* 0x00019c0001057983 */ /* 0x000ea80000300800 */
[----:B------:R-:W2:Y:S04]  /*19c00*/  LDL.LU R6, [R1+0x188] ;  /* 0x0001880001067983 */ /* 0x000ea80000300800 */
[----:B------:R-:W2:Y:S04]  /*19c10*/  LDL.LU R7, [R1+0x18c] ;  /* 0x00018c0001077983 */ /* 0x000ea80000300800 */
[----:B---3--:R1:W-:Y:S04]  /*19c20*/  STS.128 [R0+0x80], R8 ;  /* 0x0000800800007388 */ /* 0x0083e80000000c00 */
[----:B-1----:R-:W3:Y:S04]  /*19c30*/  LDL.LU R8, [R1+0x90] ;  /* 0x0000900001087983 */ /* 0x002ee80000300800 */
[----:B------:R-:W3:Y:S04]  /*19c40*/  LDL.LU R9, [R1+0x94] ;  /* 0x0000940001097983 */ /* 0x000ee80000300800 */
[----:B------:R-:W3:Y:S04]  /*19c50*/  LDL.LU R10, [R1+0x80] ;  /* 0x00008000010a7983 */ /* 0x000ee80000300800 */
[----:B------:R-:W3:Y:S04]  /*19c60*/  LDL.LU R11, [R1+0x84] ;  /* 0x00008400010b7983 */ /* 0x000ee80000300800 */
[----:B--2---:R1:W-:Y:S04]  /*19c70*/  STS.128 [R0+0x280], R4 ;  /* 0x0002800400007388 */ /* 0x0043e80000000c00 */
[----:B-1----:R-:W2:Y:S04]  /*19c80*/  LDL.LU R4, [R1+0x98] ;  /* 0x0000980001047983 */ /* 0x002ea80000300800 */
[----:B------:R-:W2:Y:S04]  /*19c90*/  LDL.LU R5, [R1+0x9c] ;  /* 0x00009c0001057983 */ /* 0x000ea80000300800 */
[----:B------:R-:W2:Y:S04]  /*19ca0*/  LDL.LU R6, [R1+0x88] ;  /* 0x0000880001067983 */ /* 0x000ea80000300800 */
[----:B------:R-:W2:Y:S04]  /*19cb0*/  LDL.LU R7, [R1+0x8c] ;  /* 0x00008c0001077983 */ /* 0x000ea80000300800 */
[----:B---3--:R-:W-:Y:S01]  /*19cc0*/  STS.128 [R0+0x400], R8 ;  /* 0x0004000800007388 */ /* 0x008fe20000000c00 */
[C---:B------:R-:W-:Y:S01]  /*19cd0*/  IMAD.SHL.U32 R2, R12.reuse, 0x800, RZ ;  /* 0x000008000c027824 */ /* 0x040fe200078e00ff */
[----:B------:R-:W-:-:S04]  /*19ce0*/  LOP3.LUT R3, R12, 0x7f, RZ, 0xc0, !PT ;  /* 0x0000007f0c037812 */ /* 0x000fc800078ec0ff */
[----:B------:R-:W-:-:S05]  /*19cf0*/  LOP3.LUT R2, R2, 0x3000, RZ, 0xc0, !PT ;  /* 0x0000300002027812 */ /* 0x000fca00078ec0ff */
[----:B------:R-:W-:-:S05]  /*19d00*/  IMAD R2, R3, 0x10, R2 ;  /* 0x0000001003027824 */ /* 0x000fca00078e0202 */
[C---:B------:R-:W-:Y:S02]  /*19d10*/  LOP3.LUT R12, R2.reuse, 0x20, RZ, 0x3c, !PT ;  /* 0x00000020020c7812 */ /* 0x040fe400078e3cff */
[C---:B------:R-:W-:Y:S02]  /*19d20*/  LOP3.LUT R20, R2.reuse, 0x40, RZ, 0x3c, !PT ;  /* 0x0000004002147812 */ /* 0x040fe400078e3cff */
[----:B------:R-:W-:Y:S01]  /*19d30*/  LOP3.LUT R3, R2, 0x60, RZ, 0x3c, !PT ;  /* 0x0000006002037812 */ /* 0x000fe200078e3cff */
[----:B--2---:R1:W-:Y:S02]  /*19d40*/  STS.128 [R0+0x480], R4 ;  /* 0x0004800400007388 */ /* 0x0043e40000000c00 */
[----:B-1---5:R-:W-:Y:S02]  /*19d50*/  IMAD.MOV.U32 R6, RZ, RZ, R196 ;  /* 0x000000ffff067224 */ /* 0x022fe400078e00c4 */
[----:B------:R-:W-:Y:S02]  /*19d60*/  IMAD.MOV.U32 R7, RZ, RZ, R197 ;  /* 0x000000ffff077224 */ /* 0x000fe400078e00c5 */
[----:B------:R-:W-:-:S02]  /*19d70*/  IMAD.MOV.U32 R4, RZ, RZ, R200 ;  /* 0x000000ffff047224 */ /* 0x000fc400078e00c8 */
[----:B------:R-:W-:Y:S02]  /*19d80*/  IMAD.MOV.U32 R5, RZ, RZ, R201 ;  /* 0x000000ffff057224 */ /* 0x000fe400078e00c9 */
[----:B------:R-:W-:Y:S02]  /*19d90*/  IMAD.MOV.U32 R196, RZ, RZ, R202 ;  /* 0x000000ffffc47224 */ /* 0x000fe400078e00ca */
[----:B------:R-:W-:Y:S01]  /*19da0*/  IMAD.MOV.U32 R197, RZ, RZ, R203 ;  /* 0x000000ffffc57224 */ /* 0x000fe200078e00cb */
[----:B------:R-:W-:Y:S04]  /*19db0*/  STS.128 [R0+0x600], R4 ;  /* 0x0006000400007388 */ /* 0x000fe80000000c00 */
[----:B------:R-:W-:Y:S04]  /*19dc0*/  STS.128 [R0+0x680], R196 ;  /* 0x000680c400007388 */ /* 0x000fe80000000c00 */
[----:B------:R-:W-:Y:S06]  /*19dd0*/  BAR.SYNC.DEFER_BLOCKING 0x0 ;  /* 0x0000000000007b1d */ /* 0x000fec0000010000 */
[----:B------:R-:W1:Y:S04]  /*19de0*/  LDS.128 R16, [R2] ;  /* 0x0000000002107984 */ /* 0x000e680000000c00 */
[----:B------:R-:W2:Y:S04]  /*19df0*/  LDS.128 R8, [R2+0x800] ;  /* 0x0008000002087984 */ /* 0x000ea80000000c00 */
[----:B------:R-:W3:Y:S04]  /*19e00*/  LDS.128 R24, [R12] ;  /* 0x000000000c187984 */ /* 0x000ee80000000c00 */
[----:B-1----:R-:W-:Y:S04]  /*19e10*/  STL.64 [R1+0x290], R16 ;  /* 0x0002901001007387 */ /* 0x002fe80000100a00 */
[----:B------:R-:W-:Y:S04]  /*19e20*/  STL.64 [R1+0x298], R18 ;  /* 0x0002981201007387 */ /* 0x000fe80000100a00 */
[----:B------:R-:W1:Y:S04]  /*19e30*/  LDS.128 R16, [R12+0x800] ;  /* 0x000800000c107984 */ /* 0x000e680000000c00 */
[----:B--2---:R-:W-:Y:S04]  /*19e40*/  STL.64 [R1+0x310], R8 ;  /* 0x0003100801007387 */ /* 0x004fe80000100a00 */
[----:B------:R-:W-:Y:S04]  /*19e50*/  STL.64 [R1+0x318], R10 ;  /* 0x0003180a01007387 */ /* 0x000fe80000100a00 */
[----:B------:R-:W2:Y:S04]  /*19e60*/  LDS.128 R8, [R20] ;  /* 0x0000000014087984 */ /* 0x000ea80000000c00 */
[----:B---3--:R-:W-:Y:S04]  /*19e70*/  STL.64 [R1+0x2c0], R24 ;  /* 0x0002c01801007387 */ /* 0x008fe80000100a00 */
[----:B------:R-:W-:Y:S04]  /*19e80*/  STL.64 [R1+0x2c8], R26 ;  /* 0x0002c81a01007387 */ /* 0x000fe80000100a00 */
[----:B------:R-:W3:Y:S04]  /*19e90*/  LDS.128 R24, [R20+0x800] ;  /* 0x0008000014187984 */ /* 0x000ee80000000c00 */
[----:B-1----:R-:W-:Y:S04]  /*19ea0*/  STL.64 [R1+0x340], R16 ;  /* 0x0003401001007387 */ /* 0x002fe80000100a00 */
[----:B------:R-:W-:Y:S04]  /*19eb0*/  STL.64 [R1+0x348], R18 ;  /* 0x0003481201007387 */ /* 0x000fe80000100a00 */
[----:B------:R-:W1:Y:S04]  /*19ec0*/  LDS.128 R16, [R3] ;  /* 0x0000000003107984 */ /* 0x000e680000000c00 */
[----:B--2---:R-:W-:Y:S04]  /*19ed0*/  STL.64 [R1+0x2e0], R8 ;  /* 0x0002e00801007387 */ /* 0x004fe80000100a00 */
[----:B------:R-:W-:Y:S04]  /*19ee0*/  STL.64 [R1+0x2e8], R10 ;  /* 0x0002e80a01007387 */ /* 0x000fe80000100a00 */
[----:B------:R-:W2:Y:S01]  /*19ef0*/  LDS.128 R8, [R3+0x800] ;  /* 0x0008000003087984 */ /* 0x000ea20000000c00 */
[----:B------:R-:W-:-:S02]  /*19f00*/  IMAD.MOV.U32 R4, RZ, RZ, R136 ;  /* 0x000000ffff047224 */ /* 0x000fc400078e0088 */
[----:B------:R-:W-:Y:S02]  /*19f10*/  IMAD.MOV.U32 R5, RZ, RZ, R137 ;  /* 0x000000ffff057224 */ /* 0x000fe400078e0089 */
[----:B------:R-:W-:Y:S02]  /*19f20*/  IMAD.MOV.U32 R6, RZ, RZ, R132 ;  /* 0x000000ffff067224 */ /* 0x000fe400078e0084 */
[----:B------:R-:W-:Y:S01]  /*19f30*/  IMAD.MOV.U32 R7, RZ, RZ, R133 ;  /* 0x000000ffff077224 */ /* 0x000fe200078e0085 */
[----:B------:R-:W-:Y:S06]  /*19f40*/  BAR.SYNC.DEFER_BLOCKING 0x0 ;  /* 0x0000000000007b1d */ /* 0x000fec0000010000 */
[----:B---3--:R-:W-:Y:S04]  /*19f50*/  STL.64 [R1+0x350], R24 ;  /* 0x0003501801007387 */ /* 0x008fe80000100a00 */
[----:B------:R-:W-:Y:S04]  /*19f60*/  STL.64 [R1+0x358], R26 ;  /* 0x0003581a01007387 */ /* 0x000fe80000100a00 */
[----:B-1----:R-:W-:Y:S04]  /*19f70*/  STL.64 [R1+0x300], R16 ;  /* 0x0003001001007387 */ /* 0x002fe80000100a00 */
[----:B------:R1:W-:Y:S04]  /*19f80*/  STS.128 [R0], R4 ;  /* 0x0000000400007388 */ /* 0x0003e80000000c00 */
[----:B------:R-:W-:Y:S04]  /*19f90*/  STL.64 [R1+0x308], R18 ;  /* 0x0003081201007387 */ /* 0x000fe80000100a00 */
[----:B--2---:R-:W-:Y:S01]  /*19fa0*/  STL.64 [R1+0x360], R8 ;  /* 0x0003600801007387 */ /* 0x004fe20000100a00 */
[----:B-1----:R-:W-:-:S02]  /*19fb0*/  IMAD.MOV.U32 R4, RZ, RZ, R72 ;  /* 0x000000ffff047224 */ /* 0x002fc400078e0048 */
[----:B------:R-:W-:Y:S02]  /*19fc0*/  IMAD.MOV.U32 R5, RZ, RZ, R73 ;  /* 0x000000ffff057224 */ /* 0x000fe400078e0049 */
[----:B------:R-:W-:Y:S02]  /*19fd0*/  IMAD.MOV.U32 R6, RZ, RZ, R68 ;  /* 0x000000ffff067224 */ /* 0x000fe400078e0044 */
[----:B------:R-:W-:Y:S01]  /*19fe0*/  IMAD.MOV.U32 R7, RZ, RZ, R69 ;  /* 0x000000ffff077224 */ /* 0x000fe200078e0045 */
[----:B------:R-:W-:Y:S04]  /*19ff0*/  STL.64 [R1+0x368], R10 ;  /* 0x0003680a01007387 */ /* 0x000fe80000100a00 */
[----:B------:R1:W-:Y:S04]  /*1a000*/  STS.128 [R0+0x200], R4 ;  /* 0x0002000400007388 */ /* 0x0003e80000000c00 */
        /* <DEDUP_REMOVED lines=9> */
[----:B------:R-:W3:Y:S04]  /*1a0a0*/  LDL.LU R8, [R1+0x610] ;  /* 0x0006100001087983 */ /* 0x000ee80000300800 */
[----:B------:R-:W3:Y:S04]  /*1a0b0*/  LDL.LU R9, [R1+0x614] ;  /* 0x0006140001097983 */ /* 0x000ee80000300800 */
[----:B------:R-:W3:Y:S04]  /*1a0c0*/  LDL.LU R10, [R1+0x600] ;  /* 0x00060000010a7983 */ /* 0x000ee80000300800 */
[----:B------:R-:W3:Y:S04]  /*1a0d0*/  LDL.LU R11, [R1+0x604] ;  /* 0x00060400010b7983 */ /* 0x000ee80000300800 */
[----:B--2---:R1:W-:Y:S04]  /*1a0e0*/  STS.128 [R0+0x480], R4 ;  /* 0x0004800400007388 */ /* 0x0043e80000000c00 */
[----:B-1----:R-:W2:Y:S04]  /*1a0f0*/  LDL.LU R4, [R1+0x618] ;  /* 0x0006180001047983 */ /* 0x002ea80000300800 */
[----:B------:R-:W2:Y:S04]  /*1a100*/  LDL.LU R5, [R1+0x61c] ;  /* 0x00061c0001057983 */ /* 0x000ea80000300800 */
[----:B------:R-:W2:Y:S04]  /*1a110*/  LDL.LU R6, [R1+0x608] ;  /* 0x0006080001067983 */ /* 0x000ea80000300800 */
[----:B------:R-:W2:Y:S01]  /*1a120*/  LDL.LU R7, [R1+0x60c] ;  /* 0x00060c0001077983 */ /* 0x000ea20000300800 */
[----:B------:R-:W-:-:S02]  /*1a130*/  IMAD.MOV.U32 R132, RZ, RZ, R138 ;  /* 0x000000ffff847224 */ /* 0x000fc400078e008a */
[----:B------:R-:W-:Y:S02]  /*1a140*/  IMAD.MOV.U32 R133, RZ, RZ, R139 ;  /* 0x000000ffff857224 */ /* 0x000fe400078e008b */
[----:B------:R-:W-:Y:S02]  /*1a150*/  IMAD.MOV.U32 R68, RZ, RZ, R74 ;  /* 0x000000ffff447224 */ /* 0x000fe400078e004a */
[----:B------:R-:W-:Y:S01]  /*1a160*/  IMAD.MOV.U32 R69, RZ, RZ, R75 ;  /* 0x000000ffff457224 */ /* 0x000fe200078e004b */
[----:B------:R-:W-:Y:S04]  /*1a170*/  STS.128 [R0+0x80], R132 ;  /* 0x0000808400007388 */ /* 0x000fe80000000c00 */
[----:B------:R-:W-:Y:S04]  /*1a180*/  STS.128 [R0+0x280], R68 ;  /* 0x0002804400007388 */ /* 0x000fe80000000c00 */
[----:B---3--:R-:W-:Y:S04]  /*1a190*/  STS.128 [R0+0x600], R8 ;  /* 0x0006000800007388 */ /* 0x008fe80000000c00 */
[----:B--2---:R1:W-:Y:S04]  /*1a1a0*/  STS.128 [R0+0x680], R4 ;  /* 0x0006800400007388 */ /* 0x0043e80000000c00 */
[----:B------:R-:W-:Y:S06]  /*1a1b0*/  BAR.SYNC.DEFER_BLOCKING 0x0 ;  /* 0x0000000000007b1d */ /* 0x000fec0000010000 */
[----:B-1----:R-:W2:Y:S04]  /*1a1c0*/  LDL.LU R4, [R1+0x2a0] ;  /* 0x0002a00001047983 */ /* 0x002ea80000300800 */
[----:B------:R-:W2:Y:S04]  /*1a1d0*/  LDL.LU R5, [R1+0x2a4] ;  /* 0x0002a40001057983 */ /* 0x000ea80000300800 */
[----:B------:R-:W2:Y:S04]  /*1a1e0*/  LDL.LU R6, [R1+0x280] ;  /* 0x0002800001067983 */ /* 0x000ea80000300800 */
[----:B------:R-:W2:Y:S04]  /*1a1f0*/  LDL.LU R7, [R1+0x284] ;  /* 0x0002840001077983 */ /* 0x000ea80000300800 */
[----:B------:R-:W1:Y:S04]  /*1a200*/  LDS.128 R16, [R2] ;  /* 0x0000000002107984 */ /* 0x000e680000000c00 */
[----:B------:R-:W3:Y:S04]  /*1a210*/  LDS.128 R8, [R2+0x800] ;  /* 0x0008000002087984 */ /* 0x000ee80000000c00 */
[----:B------:R-:W4:Y:S04]  /*1a220*/  LDS.128 R24, [R12] ;  /* 0x000000000c187984 */ /* 0x000f280000000c00 */
[----:B-1----:R-:W-:Y:S04]  /*1a230*/  STL.64 [R1+0x80], R16 ;  /* 0x0000801001007387 */ /* 0x002fe80000100a00 */
[----:B------:R-:W-:Y:S04]  /*1a240*/  STL.64 [R1+0x88], R18 ;  /* 0x0000881201007387 */ /* 0x000fe80000100a00 */
[----:B------:R-:W1:Y:S04]  /*1a250*/  LDS.128 R16, [R12+0x800] ;  /* 0x000800000c107984 */ /* 0x000e680000000c00 */
[----:B---3--:R-:W-:Y:S04]  /*1a260*/  STL.64 [R1+0x2b0], R8 ;  /* 0x0002b00801007387 */ /* 0x008fe80000100a00 */
[----:B------:R-:W-:Y:S04]  /*1a270*/  STL.64 [R1+0x2b8], R10 ;  /* 0x0002b80a01007387 */ /* 0x000fe80000100a00 */
[----:B------:R-:W3:Y:S04]  /*1a280*/  LDS.128 R8, [R20] ;  /* 0x0000000014087984 */ /* 0x000ee80000000c00 */
[----:B----4-:R-:W-:Y:S04]  /*1a290*/  STL.64 [R1+0x90], R24 ;  /* 0x0000901801007387 */ /* 0x010fe80000100a00 */
[----:B------:R-:W-:Y:S04]  /*1a2a0*/  STL.64 [R1+0x98], R26 ;  /* 0x0000981a01007387 */ /* 0x000fe80000100a00 */
[----:B------:R-:W4:Y:S04]  /*1a2b0*/  LDS.128 R24, [R20+0x800] ;  /* 0x0008000014187984 */ /* 0x000f280000000c00 */
[----:B-1----:R-:W-:Y:S04]  /*1a2c0*/  STL.64 [R1+0x2d0], R16 ;  /* 0x0002d01001007387 */ /* 0x002fe80000100a00 */
[----:B------:R-:W-:Y:S04]  /*1a2d0*/  STL.64 [R1+0x2d8], R18 ;  /* 0x0002d81201007387 */ /* 0x000fe80000100a00 */
[----:B------:R-:W1:Y:S04]  /*1a2e0*/  LDS.128 R16, [R3] ;  /* 0x0000000003107984 */ /* 0x000e680000000c00 */
[----:B---3--:R-:W-:Y:S04]  /*1a2f0*/  STL.64 [R1+0x180], R8 ;  /* 0x0001800801007387 */ /* 0x008fe80000100a00 */
[----:B------:R-:W-:Y:S04]  /*1a300*/  STL.64 [R1+0x188], R10 ;  /* 0x0001880a01007387 */ /* 0x000fe80000100a00 */
[----:B------:R-:W3:Y:S04]  /*1a310*/  LDS.128 R8, [R3+0x800] ;  /* 0x0008000003087984 */ /* 0x000ee80000000c00 */
[----:B------:R-:W-:Y:S06]  /*1a320*/  BAR.SYNC.DEFER_BLOCKING 0x0 ;  /* 0x0000000000007b1d */ /* 0x000fec0000010000 */
[----:B----4-:R-:W-:Y:S04]  /*1a330*/  STL.64 [R1+0x2f0], R24 ;  /* 0x0002f01801007387 */ /* 0x010fe80000100a00 */
[----:B------:R-:W-:Y:S04]  /*1a340*/  STL.64 [R1+0x2f8], R26 ;  /* 0x0002f81a01007387 */ /* 0x000fe80000100a00 */
[----:B-1----:R-:W-:Y:S04]  /*1a350*/  STL.64 [R1+0x190], R16 ;  /* 0x0001901001007387 */ /* 0x002fe80000100a00 */
[----:B------:R-:W-:Y:S04]  /*1a360*/  STL.64 [R1+0x198], R18 ;  /* 0x0001981201007387 */ /* 0x000fe80000100a00 */
[----:B---3--:R1:W-:Y:S04]  /*1a370*/  STL.64 [R1+0x330], R8 ;  /* 0x0003300801007387 */ /* 0x0083e80000100a00 */
[----:B------:R3:W-:Y:S04]  /*1a380*/  STL.64 [R1+0x338], R10 ;  /* 0x0003380a01007387 */ /* 0x0007e80000100a00 */
[----:B-1----:R-:W4:Y:S04]  /*1a390*/  LDL.LU R8, [R1+0x2a8] ;  /* 0x0002a80001087983 */ /* 0x002f280000300800 */
[----:B------:R-:W4:Y:S04]  /*1a3a0*/  LDL.LU R9, [R1+0x2ac] ;  /* 0x0002ac0001097983 */ /* 0x000f280000300800 */
[----:B---3--:R-:W4:Y:S04]  /*1a3b0*/  LDL.LU R10, [R1+0x288] ;  /* 0x00028800010a7983 */ /* 0x008f280000300800 */
[----:B------:R-:W4:Y:S04]  /*1a3c0*/  LDL.LU R11, [R1+0x28c] ;  /* 0x00028c00010b7983 */ /* 0x000f280000300800 */
        /* <DEDUP_REMOVED lines=10> */
[----:B----4-:R1:W-:Y:S04]  /*1a470*/  STS.128 [R0+0x80], R8 ;  /* 0x0000800800007388 */ /* 0x0103e80000000c00 */
        /* <DEDUP_REMOVED lines=9> */
[----:B---3--:R-:W-:Y:S04]  /*1a510*/  STS.128 [R0+0x400], R8 ;  /* 0x0004000800007388 */ /* 0x008fe80000000c00 */
[----:B--2---:R1:W-:Y:S02]  /*1a520*/  STS.128 [R0+0x480], R4 ;  /* 0x0004800400007388 */ /* 0x0043e40000000c00 */
[----:B-1----:R-:W-:-:S02]  /*1a530*/  IMAD.MOV.U32 R6, RZ, RZ, R188 ;  /* 0x000000ffff067224 */ /* 0x002fc400078e00bc */
[----:B------:R-:W-:Y:S02]  /*1a540*/  IMAD.MOV.U32 R7, RZ, RZ, R189 ;  /* 0x000000ffff077224 */ /* 0x000fe400078e00bd */
[----:B------:R-:W-:Y:S02]  /*1a550*/  IMAD.MOV.U32 R4, RZ, RZ, R192 ;  /* 0x000000ffff047224 */ /* 0x000fe400078e00c0 */
        /* <DEDUP_REMOVED lines=25> */
[----:B------:R-:W-:Y:S01]  /*1a6f0*/  IMAD.MOV.U32 R5, RZ, RZ, R129 ;  /* 0x000000ffff057224 */ /* 0x000fe200078e0081 */
[----:B---3--:R-:W-:Y:S01]  /*1a700*/  STL.64 [R1+0x3f0], R24 ;  /* 0x0003f01801007387 */ /* 0x008fe20000100a00 */
[----:B------:R-:W-:Y:S02]  /*1a710*/  IMAD.MOV.U32 R6, RZ, RZ, R124 ;  /* 0x000000ffff067224 */ /* 0x000fe400078e007c */
[----:B------:R-:W-:Y:S01]  /*1a720*/  IMAD.MOV.U32 R7, RZ, RZ, R125 ;  /* 0x000000ffff077224 */ /* 0x000fe200078e007d */
[----:B------:R-:W-:Y:S06]  /*1a730*/  BAR.SYNC.DEFER_BLOCKING 0x0 ;  /* 0x0000000000007b1d */ /* 0x000fec0000010000 */
[----:B------:R-:W-:Y:S04]  /*1a740*/  STL.64 [R1+0x3f8], R26 ;  /* 0x0003f81a01007387 */ /* 0x000fe80000100a00 */
[----:B-1----:R-:W-:Y:S04]  /*1a750*/  STL.64 [R1+0x3b0], R16 ;  /* 0x0003b01001007387 */ /* 0x002fe80000100a00 */
[----:B------:R-:W-:Y:S04]  /*1a760*/  STL.64 [R1+0x3b8], R18 ;  /* 0x0003b81201007387 */ /* 0x000fe80000100a00 */
[----:B------:R1:W-:Y:S04]  /*1a770*/  STS.128 [R0], R4 ;  /* 0x0000000400007388 */ /* 0x0003e80000000c00 */
[----:B--2---:R-:W-:Y:S04]  /*1a780*/  STL.64 [R1+0x400], R8 ;  /* 0x0004000801007387 */ /* 0x004fe80000100a00 */
[----:B------:R2:W-:Y:S04]  /*1a790*/  STL.64 [R1+0x408], R10 ;  /* 0x0004080a01007387 */ /* 0x0005e80000100a00 */
[----:B-1----:R-:W3:Y:S04]  /*1a7a0*/  LDL.LU R6, [R1+0x30] ;  /* 0x0000300001067983 */ /* 0x002ee80000300800 */
[----:B------:R-:W3:Y:S01]  /*1a7b0*/  LDL.LU R7, [R1+0x34] ;  /* 0x0000340001077983 */ /* 0x000ee20000300800 */
[----:B------:R-:W-:-:S02]  /*1a7c0*/  IMAD.MOV.U32 R4, RZ, RZ, R248 ;  /* 0x000000ffff047224 */ /* 0x000fc400078e00f8 */
[----:B------:R-:W-:Y:S01]  /*1a7d0*/  IMAD.MOV.U32 R5, RZ, RZ, R249 ;  /* 0x000000ffff057224 */ /* 0x000fe200078e00f9 */
[----:B--2---:R-:W2:Y:S04]  /*1a7e0*/  LDL.LU R10, [R1+0x38] ;  /* 0x00003800010a7983 */ /* 0x004ea80000300800 */
[----:B------:R-:W2:Y:S04]  /*1a7f0*/  LDL.LU R11, [R1+0x3c] ;  /* 0x00003c00010b7983 */ /* 0x000ea80000300800 */
[----:B---3--:R1:W-:Y:S04]  /*1a800*/  STS.128 [R0+0x200], R4 ;  /* 0x0002000400007388 */ /* 0x0083e80000000c00 */
[----:B-1----:R-:W3:Y:S04]  /*1a810*/  LDL.LU R4, [R1+0x720] ;  /* 0x0007200001047983 */ /* 0x002ee80000300800 */
[----:B------:R-:W3:Y:S04]  /*1a820*/  LDL.LU R5, [R1+0x724] ;  /* 0x0007240001057983 */ /* 0x000ee80000300800 */
[----:B------:R-:W3:Y:S04]  /*1a830*/  LDL.LU R6, [R1+0x710] ;  /* 0x0007100001067983 */ /* 0x000ee80000300800 */
[----:B------:R-:W3:Y:S01]  /*1a840*/  LDL.LU R7, [R1+0x714] ;  /* 0x0007140001077983 */ /* 0x000ee20000300800 */
[----:B------:R-:W-:-:S02]  /*1a850*/  IMAD.MOV.U32 R8, RZ, RZ, R250 ;  /* 0x000000ffff087224 */ /* 0x000fc400078e00fa */
[----:B------:R-:W-:Y:S01]  /*1a860*/  IMAD.MOV.U32 R9, RZ, RZ, R251 ;  /* 0x000000ffff097224 */ /* 0x000fe200078e00fb */
        /* <DEDUP_REMOVED lines=17> */
[----:B--2---:R-:W-:Y:S04]  /*1a980*/  STS.128 [R0+0x600], R8 ;  /* 0x0006000800007388 */ /* 0x004fe80000000c00 */
[----:B------:R-:W-:Y:S04]  /*1a990*/  STS.128 [R0+0x80], R124 ;  /* 0x0000807c00007388 */ /* 0x000fe80000000c00 */
[----:B---3--:R1:W-:Y:S04]  /*1a9a0*/  STS.128 [R0+0x680], R4 ;  /* 0x0006800400007388 */ /* 0x0083e80000000c00 */
        /* <DEDUP_REMOVED lines=93> */
[----:B--2---:R2:W-:Y:S04]  /*1af80*/  STL.64 [R1+0x4f0], R8 ;  /* 0x0004f00801007387 */ /* 0x0045e80000100a00 */
[----:B------:R3:W-:Y:S04]  /*1af90*/  STL.64 [R1+0x4f8], R10 ;  /* 0x0004f80a01007387 */ /* 0x0007e80000100a00 */
[----:B-1----:R-:W4:Y:S04]  /*1afa0*/  LDL.LU R4, [R1+0x1a0] ;  /* 0x0001a00001047983 */ /* 0x002f280000300800 */
[----:B------:R-:W4:Y:S04]  /*1afb0*/  LDL.LU R5, [R1+0x1a4] ;  /* 0x0001a40001057983 */ /* 0x000f280000300800 */
[----:B------:R-:W4:Y:S04]  /*1afc0*/  LDL.LU R6, [R1+0x1d0] ;  /* 0x0001d00001067983 */ /* 0x000f280000300800 */
[----:B------:R-:W4:Y:S04]  /*1afd0*/  LDL.LU R7, [R1+0x1d4] ;  /* 0x0001d40001077983 */ /* 0x000f280000300800 */
[----:B--2---:R-:W2:Y:S04]  /*1afe0*/  LDL.LU R8, [R1+0x1a8] ;  /* 0x0001a80001087983 */ /* 0x004ea80000300800 */
[----:B------:R-:W2:Y:S04]  /*1aff0*/  LDL.LU R9, [R1+0x1ac] ;  /* 0x0001ac0001097983 */ /* 0x000ea80000300800 */
[----:B---3--:R-:W2:Y:S04]  /*1b000*/  LDL.LU R10, [R1+0x1d8] ;  /* 0x0001d800010a7983 */ /* 0x008ea80000300800 */
[----:B------:R-:W2:Y:S04]  /*1b010*/  LDL.LU R11, [R1+0x1dc] ;  /* 0x0001dc00010b7983 */ /* 0x000ea80000300800 */
[----:B----4-:R1:W-:Y:S04]  /*1b020*/  STS.128 [R0+0x200], R4 ;  /* 0x0002000400007388 */ /* 0x0103e80000000c00 */
[----:B-1----:R-:W3:Y:S04]  /*1b030*/  LDL.LU R4, [R1+0x700] ;  /* 0x0007000001047983 */ /* 0x002ee80000300800 */
[----:B------:R-:W3:Y:S04]  /*1b040*/  LDL.LU R5, [R1+0x704] ;  /* 0x0007040001057983 */ /* 0x000ee80000300800 */
[----:B------:R-:W3:Y:S04]  /*1b050*/  LDL.LU R6, [R1+0x6f0] ;  /* 0x0006f00001067983 */ /* 0x000ee80000300800 */
[----:B------:R-:W3:Y:S04]  /*1b060*/  LDL.LU R7, [R1+0x6f4] ;  /* 0x0006f40001077983 */ /* 0x000ee80000300800 */
        /* <DEDUP_REMOVED lines=67> */
[----:B------:R-:W3:Y:S04]  /*1b4a0*/  LDL.LU R10, [R1] ;  /* 0x00000000010a7983 */ /* 0x000ee80000300800 */
        /* <DEDUP_REMOVED lines=108> */
[----:B---3--:R-:W-:Y:S04]  /*1bb70*/  STL.64 [R1+0x20], R8 ;  /* 0x0000200801007387 */ /* 0x008fe80000100a00 */
[----:B------:R-:W-:Y:S04]  /*1bb80*/  STL.64 [R1+0x28], R10 ;  /* 0x0000280a01007387 */ /* 0x000fe80000100a00 */
[----:B--2---:R1:W-:Y:S04]  /*1bb90*/  STS.128 [R0], R4 ;  /* 0x0000000400007388 */ /* 0x0043e80000000c00 */
        /* <DEDUP_REMOVED lines=19> */
[----:B------:R-:W-:-:S03]  /*1bcd0*/  IMAD.MOV.U32 R228, RZ, RZ, R246 ;  /* 0x000000ffffe47224 */ /* 0x000fc600078e00f6 */
[----:B------:R1:W-:Y:S01]  /*1bce0*/  STS.128 [R0+0x400], R4 ;  /* 0x0004000400007388 */ /* 0x0003e20000000c00 */
[----:B------:R-:W-:-:S05]  /*1bcf0*/  IMAD.MOV.U32 R229, RZ, RZ, R247 ;  /* 0x000000ffffe57224 */ /* 0x000fca00078e00f7 */
[----:B------:R-:W-:Y:S01]  /*1bd00*/  STS.128 [R0+0x480], R228 ;  /* 0x000480e400007388 */ /* 0x000fe20000000c00 */
[----:B-1----:R-:W-:Y:S02]  /*1bd10*/  IMAD.MOV.U32 R6, RZ, RZ, R164 ;  /* 0x000000ffff067224 */ /* 0x002fe400078e00a4 */
[----:B------:R-:W-:Y:S02]  /*1bd20*/  IMAD.MOV.U32 R7, RZ, RZ, R165 ;  /* 0x000000ffff077224 */ /* 0x000fe400078e00a5 */
[----:B------:R-:W-:Y:S02]  /*1bd30*/  IMAD.MOV.U32 R4, RZ, RZ, R168 ;  /* 0x000000ffff047224 */ /* 0x000fe400078e00a8 */
[----:B------:R-:W-:Y:S02]  /*1bd40*/  IMAD.MOV.U32 R5, RZ, RZ, R169 ;  /* 0x000000ffff057224 */ /* 0x000fe400078e00a9 */
[----:B------:R-:W-:Y:S02]  /*1bd50*/  IMAD.MOV.U32 R164, RZ, RZ, R170 ;  /* 0x000000ffffa47224 */ /* 0x000fe400078e00aa */
[----:B------:R-:W-:Y:S01]  /*1bd60*/  IMAD.MOV.U32 R165, RZ, RZ, R171 ;  /* 0x000000ffffa57224 */ /* 0x000fe200078e00ab */
[----:B------:R1:W-:Y:S04]  /*1bd70*/  STS.128 [R0+0x600], R4 ;  /* 0x0006000400007388 */ /* 0x0003e80000000c00 */
[----:B------:R-:W-:Y:S04]  /*1bd80*/  STS.128 [R0+0x680], R164 ;  /* 0x000680a400007388 */ /* 0x000fe80000000c00 */
[----:B------:R-:W-:Y:S06]  /*1bd90*/  BAR.SYNC.DEFER_BLOCKING 0x0 ;  /* 0x0000000000007b1d */ /* 0x000fec0000010000 */
[----:B------:R-:W2:Y:S04]  /*1bda0*/  LDS.128 R16, [R2] ;  /* 0x0000000002107984 */ /* 0x000ea80000000c00 */
[----:B------:R-:W3:Y:S04]  /*1bdb0*/  LDS.128 R8, [R2+0x800] ;  /* 0x0008000002087984 */ /* 0x000ee80000000c00 */
[----:B------:R-:W-:Y:S04]  /*1bdc0*/  LDS.128 R248, [R12] ;  /* 0x000000000cf87984 */ /* 0x000fe80000000c00 */
[----:B------:R-:W-:Y:S04]  /*1bdd0*/  LDS.128 R244, [R12+0x800] ;  /* 0x000800000cf47984 */ /* 0x000fe80000000c00 */
[----:B------:R-:W-:Y:S04]  /*1bde0*/  LDS.128 R240, [R20] ;  /* 0x0000000014f07984 */ /* 0x000fe80000000c00 */
[----:B------:R-:W-:Y:S04]  /*1bdf0*/  LDS.128 R236, [R20+0x800] ;  /* 0x0008000014ec7984 */ /* 0x000fe80000000c00 */
[----:B------:R-:W-:Y:S04]  /*1be00*/  LDS.128 R232, [R3] ;  /* 0x0000000003e87984 */ /* 0x000fe80000000c00 */
[----:B------:R-:W-:Y:S01]  /*1be10*/  LDS.128 R228, [R3+0x800] ;  /* 0x0008000003e47984 */ /* 0x000fe20000000c00 */
[----:B-1----:R-:W-:-:S02]  /*1be20*/  IMAD.MOV.U32 R4, RZ, RZ, R104 ;  /* 0x000000ffff047224 */ /* 0x002fc400078e0068 */
[----:B------:R-:W-:Y:S02]  /*1be30*/  IMAD.MOV.U32 R5, RZ, RZ, R105 ;  /* 0x000000ffff057224 */ /* 0x000fe400078e0069 */
[----:B------:R-:W-:Y:S02]  /*1be40*/  IMAD.MOV.U32 R6, RZ, RZ, R100 ;  /* 0x000000ffff067224 */ /* 0x000fe400078e0064 */
[----:B------:R-:W-:Y:S01]  /*1be50*/  IMAD.MOV.U32 R7, RZ, RZ, R101 ;  /* 0x000000ffff077224 */ /* 0x000fe200078e0065 */
[----:B------:R-:W-:Y:S06]  /*1be60*/  BAR.SYNC.DEFER_BLOCKING 0x0 ;  /* 0x0000000000007b1d */ /* 0x000fec0000010000 */
[----:B--2---:R-:W-:Y:S04]  /*1be70*/  STL.64 [R1+0x10], R16 ;  /* 0x0000101001007387 */ /* 0x004fe80000100a00 */
[----:B------:R-:W-:Y:S04]  /*1be80*/  STL.64 [R1+0x18], R18 ;  /* 0x0000181201007387 */ /* 0x000fe80000100a00 */
[----:B---3--:R-:W-:Y:S04]  /*1be90*/  STL.64 [R1], R8 ;  /* 0x0000000801007387 */ /* 0x008fe80000100a00 */
[----:B------:R-:W-:Y:S04]  /*1bea0*/  STL.64 [R1+0x8], R10 ;  /* 0x0000080a01007387 */ /* 0x000fe80000100a00 */
[----:B------:R1:W-:Y:S04]  /*1beb0*/  STS.128 [R0], R4 ;  /* 0x0000000400007388 */ /* 0x0003e80000000c00 */
        /* <DEDUP_REMOVED lines=31> */
[----:B------:R-:W4:Y:S01]  /*1c0b0*/  LDL.LU R39, [R1+0x204] ;  /* 0x0002040001277983 */ /* 0x000f220000300800 */
[----:B------:R-:W-:-:S02]  /*1c0c0*/  IMAD.MOV.U32 R100, RZ, RZ, R106 ;  /* 0x000000ffff647224 */ /* 0x000fc400078e006a */
[----:B------:R-:W-:-:S05]  /*1c0d0*/  IMAD.MOV.U32 R101, RZ, RZ, R107 ;  /* 0x000000ffff657224 */ /* 0x000fca00078e006b */
[----:B------:R-:W-:Y:S04]  /*1c0e0*/  STS.128 [R0+0x80], R100 ;  /* 0x0000806400007388 */ /* 0x000fe80000000c00 */
[----:B--2---:R-:W-:Y:S04]  /*1c0f0*/  STS.128 [R0+0x600], R4 ;  /* 0x0006000400007388 */ /* 0x004fe80000000c00 */
[----:B---3--:R-:W-:Y:S04]  /*1c100*/  STS.128 [R0+0x680], R8 ;  /* 0x0006800800007388 */ /* 0x008fe80000000c00 */
[----:B------:R-:W-:Y:S06]  /*1c110*/  BAR.SYNC.DEFER_BLOCKING 0x0 ;  /* 0x0000000000007b1d */ /* 0x000fec0000010000 */
[----:B------:R-:W-:Y:S04]  /*1c120*/  LDS.128 R28, [R12] ;  /* 0x000000000c1c7984 */ /* 0x000fe80000000c00 */
[----:B------:R-:W-:Y:S04]  /*1c130*/  LDS.128 R24, [R20] ;  /* 0x0000000014187984 */ /* 0x000fe80000000c00 */
[----:B------:R-:W-:Y:S04]  /*1c140*/  LDS.128 R8, [R20+0x800] ;  /* 0x0008000014087984 */ /* 0x000fe80000000c00 */
[----:B------:R-:W1:Y:S04]  /*1c150*/  LDS.128 R32, [R2] ;  /* 0x0000000002207984 */ /* 0x000e680000000c00 */
[----:B------:R-:W-:Y:S04]  /*1c160*/  LDS.128 R16, [R2+0x800] ;  /* 0x0008000002107984 */ /* 0x000fe80000000c00 */
[----:B------:R-:W-:Y:S04]  /*1c170*/  LDS.128 R12, [R12+0x800] ;  /* 0x000800000c0c7984 */ /* 0x000fe80000000c00 */
[----:B------:R-:W2:Y:S04]  /*1c180*/  LDS.128 R20, [R3] ;  /* 0x0000000003147984 */ /* 0x000ea80000000c00 */
[----:B------:R-:W3:Y:S04]  /*1c190*/  LDS.128 R4, [R3+0x800] ;  /* 0x0008000003047984 */ /* 0x000ee80000000c00 */
[----:B------:R-:W-:Y:S06]  /*1c1a0*/  BAR.SYNC.DEFER_BLOCKING 0x0 ;  /* 0x0000000000007b1d */ /* 0x000fec0000010000 */
[----:B----4-:R4:W-:Y:S04]  /*1c1b0*/  STS.128 [R0], R36 ;  /* 0x0000002400007388 */ /* 0x0109e80000000c00 */
[----:B----4-:R-:W4:Y:S04]  /*1c1c0*/  LDL.LU R36, [R1+0x218] ;  /* 0x0002180001247983 */ /* 0x010f280000300800 */
[----:B------:R-:W4:Y:S04]  /*1c1d0*/  LDL.LU R37, [R1+0x21c] ;  /* 0x00021c0001257983 */ /* 0x000f280000300800 */
[----:B------:R-:W4:Y:S04]  /*1c1e0*/  LDL.LU R38, [R1+0x208] ;  /* 0x0002080001267983 */ /* 0x000f280000300800 */
[----:B------:R-:W4:Y:S04]  /*1c1f0*/  LDL.LU R39, [R1+0x20c] ;  /* 0x00020c0001277983 */ /* 0x000f280000300800 */
[----:B------:R-:W2:Y:S04]  /*1c200*/  LDL.LU R40, [R1+0xf0] ;  /* 0x0000f00001287983 */ /* 0x000ea80000300800 */
[----:B------:R-:W2:Y:S04]  /*1c210*/  LDL.LU R41, [R1+0xf4] ;  /* 0x0000f40001297983 */ /* 0x000ea80000300800 */
[----:B------:R-:W2:Y:S04]  /*1c220*/  LDL.LU R42, [R1+0xe0] ;  /* 0x0000e000012a7983 */ /* 0x000ea80000300800 */
[----:B------:R-:W2:Y:S04]  /*1c230*/  LDL.LU R43, [R1+0xe4] ;  /* 0x0000e400012b7983 */ /* 0x000ea80000300800 */
[----:B----4-:R4:W-:Y:S04]  /*1c240*/  STS.128 [R0+0x80], R36 ;  /* 0x0000802400007388 */ /* 0x0109e80000000c00 */
[----:B----4-:R-:W4:Y:S04]  /*1c250*/  LDL.LU R36, [R1+0xf8] ;  /* 0x0000f80001247983 */ /* 0x010f280000300800 */
[----:B------:R-:W4:Y:S04]  /*1c260*/  LDL.LU R37, [R1+0xfc] ;  /* 0x0000fc0001257983 */ /* 0x000f280000300800 */
[----:B------:R-:W4:Y:S04]  /*1c270*/  LDL.LU R38, [R1+0xe8] ;  /* 0x0000e80001267983 */ /* 0x000f280000300800 */
[----:B------:R-:W4:Y:S04]  /*1c280*/  LDL.LU R39, [R1+0xec] ;  /* 0x0000ec0001277983 */ /* 0x000f280000300800 */
[----:B--2---:R-:W-:Y:S01]  /*1c290*/  STS.128 [R0+0x200], R40 ;  /* 0x0002002800007388 */ /* 0x004fe20000000c00 */
[----:B------:R-:W-:-:S02]  /*1c2a0*/  IMAD.MOV.U32 R68, RZ, RZ, R96 ;  /* 0x000000ffff447224 */ /* 0x000fc400078e0060 */
[----:B------:R-:W-:Y:S02]  /*1c2b0*/  IMAD.MOV.U32 R69, RZ, RZ, R97 ;  /* 0x000000ffff457224 */ /* 0x000fe400078e0061 */
[----:B------:R-:W-:Y:S02]  /*1c2c0*/  IMAD.MOV.U32 R70, RZ, RZ, R92 ;  /* 0x000000ffff467224 */ /* 0x000fe400078e005c */
[----:B------:R-:W-:Y:S01]  /*1c2d0*/  IMAD.MOV.U32 R71, RZ, RZ, R93 ;  /* 0x000000ffff477224 */ /* 0x000fe200078e005d */
[----:B----4-:R2:W-:Y:S02]  /*1c2e0*/  STS.128 [R0+0x280], R36 ;  /* 0x0002802400007388 */ /* 0x0105e40000000c00 */
[----:B--2---:R-:W-:Y:S02]  /*1c2f0*/  IMAD.MOV.U32 R36, RZ, RZ, R224 ;  /* 0x000000ffff247224 */ /* 0x004fe400078e00e0 */
[----:B------:R-:W-:Y:S02]  /*1c300*/  IMAD.MOV.U32 R37, RZ, RZ, R225 ;  /* 0x000000ffff257224 */ /* 0x000fe400078e00e1 */
[----:B------:R-:W-:-:S02]  /*1c310*/  IMAD.MOV.U32 R38, RZ, RZ, R220 ;  /* 0x000000ffff267224 */ /* 0x000fc400078e00dc */
[----:B------:R-:W-:Y:S02]  /*1c320*/  IMAD.MOV.U32 R39, RZ, RZ, R221 ;  /* 0x000000ffff277224 */ /* 0x000fe400078e00dd */
[----:B------:R-:W-:-:S03]  /*1c330*/  IMAD.MOV.U32 R220, RZ, RZ, R226 ;  /* 0x000000ffffdc7224 */ /* 0x000fc600078e00e2 */
[----:B------:R2:W-:Y:S01]  /*1c340*/  STS.128 [R0+0x400], R36 ;  /* 0x0004002400007388 */ /* 0x0005e20000000c00 */
[----:B------:R-:W-:-:S05]  /*1c350*/  IMAD.MOV.U32 R221, RZ, RZ, R227 ;  /* 0x000000ffffdd7224 */ /* 0x000fca00078e00e3 */
[----:B------:R-:W-:Y:S01]  /*1c360*/  STS.128 [R0+0x480], R220 ;  /* 0x000480dc00007388 */ /* 0x000fe20000000c00 */
[----:B--2---:R-:W-:Y:S02]  /*1c370*/  IMAD.MOV.U32 R38, RZ, RZ, R156 ;  /* 0x000000ffff267224 */ /* 0x004fe400078e009c */
[----:B------:R-:W-:Y:S02]  /*1c380*/  IMAD.MOV.U32 R39, RZ, RZ, R157 ;  /* 0x000000ffff277224 */ /* 0x000fe400078e009d */
[----:B------:R-:W-:Y:S02]  /*1c390*/  IMAD.MOV.U32 R36, RZ, RZ, R160 ;  /* 0x000000ffff247224 */ /* 0x000fe400078e00a0 */
[----:B------:R-:W-:Y:S02]  /*1c3a0*/  IMAD.MOV.U32 R37, RZ, RZ, R161 ;  /* 0x000000ffff257224 */ /* 0x000fe400078e00a1 */
[----:B------:R-:W-:Y:S02]  /*1c3b0*/  IMAD.MOV.U32 R156, RZ, RZ, R162 ;  /* 0x000000ffff9c7224 */ /* 0x000fe400078e00a2 */
[----:B------:R-:W-:Y:S01]  /*1c3c0*/  IMAD.MOV.U32 R157, RZ, RZ, R163 ;  /* 0x000000ffff9d7224 */ /* 0x000fe200078e00a3 */
[----:B------:R-:W-:Y:S04]  /*1c3d0*/  STS.128 [R0+0x600], R36 ;  /* 0x0006002400007388 */ /* 0x000fe80000000c00 */
[----:B------:R-:W-:Y:S04]  /*1c3e0*/  STS.128 [R0+0x680], R156 ;  /* 0x0006809c00007388 */ /* 0x000fe80000000c00 */
[----:B------:R-:W-:Y:S01]  /*1c3f0*/  BAR.SYNC.DEFER_BLOCKING 0x0 ;  /* 0x0000000000007b1d */ /* 0x000fe20000010000 */
[----:B------:R-:W-:-:S02]  /*1c400*/  LOP3.LUT R226, R2, 0x20, RZ, 0x3c, !PT ;  /* 0x0000002002e27812 */ /* 0x000fc400078e3cff */
[C---:B------:R-:W-:Y:S02]  /*1c410*/  LOP3.LUT R225, R2.reuse, 0x40, RZ, 0x3c, !PT ;  /* 0x0000004002e17812 */ /* 0x040fe400078e3cff */
[----:B------:R-:W-:Y:S01]  /*1c420*/  LOP3.LUT R224, R2, 0x60, RZ, 0x3c, !PT ;  /* 0x0000006002e07812 */ /* 0x000fe200078e3cff */
[----:B------:R-:W2:Y:S04]  /*1c430*/  LDS.128 R64, [R2] ;  /* 0x0000000002407984 */ /* 0x000ea80000000c00 */
[----:B------:R-:W-:Y:S04]  /*1c440*/  LDS.128 R48, [R2+0x800] ;  /* 0x0008000002307984 */ /* 0x000fe80000000c00 */
[----:B------:R-:W-:Y:S04]  /*1c450*/  LDS.128 R60, [R226] ;  /* 0x00000000e23c7984 */ /* 0x000fe80000000c00 */
[----:B------:R-:W-:Y:S04]  /*1c460*/  LDS.128 R44, [R226+0x800] ;  /* 0x00080000e22c7984 */ /* 0x000fe80000000c00 */
[----:B------:R-:W-:Y:S04]  /*1c470*/  LDS.128 R56, [R225] ;  /* 0x00000000e1387984 */ /* 0x000fe80000000c00 */
[----:B------:R-:W-:Y:S04]  /*1c480*/  LDS.128 R40, [R225+0x800] ;  /* 0x00080000e1287984 */ /* 0x000fe80000000c00 */
[----:B------:R-:W-:Y:S04]  /*1c490*/  LDS.128 R52, [R224] ;  /* 0x00000000e0347984 */ /* 0x000fe80000000c00 */
[----:B------:R-:W-:Y:S04]  /*1c4a0*/  LDS.128 R36, [R224+0x800] ;  /* 0x00080000e0247984 */ /* 0x000fe80000000c00 */
[----:B------:R-:W-:Y:S06]  /*1c4b0*/  BAR.SYNC.DEFER_BLOCKING 0x0 ;  /* 0x0000000000007b1d */ /* 0x000fec0000010000 */
[----:B------:R4:W-:Y:S04]  /*1c4c0*/  STS.128 [R0], R68 ;  /* 0x0000004400007388 */ /* 0x0009e80000000c00 */
[----:B----4-:R-:W4:Y:S04]  /*1c4d0*/  LDL.LU R68, [R1+0x5a0] ;  /* 0x0005a00001447983 */ /* 0x010f280000300800 */
[----:B------:R-:W4:Y:S04]  /*1c4e0*/  LDL.LU R69, [R1+0x5a4] ;  /* 0x0005a40001457983 */ /* 0x000f280000300800 */
[----:B------:R-:W4:Y:S04]  /*1c4f0*/  LDL.LU R70, [R1+0x5d0] ;  /* 0x0005d00001467983 */ /* 0x000f280000300800 */
[----:B------:R-:W4:Y:S04]  /*1c500*/  LDL.LU R71, [R1+0x5d4] ;  /* 0x0005d40001477983 */ /* 0x000f280000300800 */
[----:B----4-:R4:W-:Y:S04]  /*1c510*/  STS.128 [R0+0x200], R68 ;  /* 0x0002004400007388 */ /* 0x0109e80000000c00 */
        /* <DEDUP_REMOVED lines=13> */
[----:B--2---:R-:W-:Y:S04]  /*1c5f0*/  STS.128 [R0+0x400], R72 ;  /* 0x0004004800007388 */ /* 0x004fe80000000c00 */
[----:B----4-:R2:W-:Y:S04]  /*1c600*/  STS.128 [R0+0x480], R68 ;  /* 0x0004804400007388 */ /* 0x0105e80000000c00 */
[----:B--2---:R-:W2:Y:S04]  /*1c610*/  LDL.LU R68, [R1+0x4c0] ;  /* 0x0004c00001447983 */ /* 0x004ea80000300800 */
[----:B------:R-:W2:Y:S04]  /*1c620*/  LDL.LU R69, [R1+0x4c4] ;  /* 0x0004c40001457983 */ /* 0x000ea80000300800 */
[----:B------:R-:W2:Y:S04]  /*1c630*/  LDL.LU R70, [R1+0x4a0] ;  /* 0x0004a00001467983 */ /* 0x000ea80000300800 */
[----:B------:R-:W2:Y:S04]  /*1c640*/  LDL.LU R71, [R1+0x4a4] ;  /* 0x0004a40001477983 */ /* 0x000ea80000300800 */
[----:B------:R-:W4:Y:S04]  /*1c650*/  LDL.LU R72, [R1+0x4c8] ;  /* 0x0004c80001487983 */ /* 0x000f280000300800 */
[----:B------:R-:W4:Y:S04]  /*1c660*/  LDL.LU R73, [R1+0x4cc] ;  /* 0x0004cc0001497983 */ /* 0x000f280000300800 */
[----:B------:R-:W4:Y:S04]  /*1c670*/  LDL.LU R74, [R1+0x4a8] ;  /* 0x0004a800014a7983 */ /* 0x000f280000300800 */
[----:B------:R-:W4:Y:S04]  /*1c680*/  LDL.LU R75, [R1+0x4ac] ;  /* 0x0004ac00014b7983 */ /* 0x000f280000300800 */
[----:B------:R-:W3:Y:S04]  /*1c690*/  LDL.LU R116, [R1+0x1f0] ;  /* 0x0001f00001747983 */ /* 0x000ee80000300800 */
[----:B------:R-:W3:Y:S04]  /*1c6a0*/  LDL.LU R117, [R1+0x1f4] ;  /* 0x0001f40001757983 */ /* 0x000ee80000300800 */
[----:B------:R-:W3:Y:S04]  /*1c6b0*/  LDL.LU R118, [R1+0x1e0] ;  /* 0x0001e00001767983 */ /* 0x000ee80000300800 */
[----:B------:R-:W3:Y:S01]  /*1c6c0*/  LDL.LU R119, [R1+0x1e4] ;  /* 0x0001e40001777983 */ /* 0x000ee20000300800 */
[----:B------:R-:W-:-:S02]  /*1c6d0*/  IMAD.MOV.U32 R92, RZ, RZ, R98 ;  /* 0x000000ffff5c7224 */ /* 0x000fc400078e0062 */
[----:B------:R-:W-:-:S05]  /*1c6e0*/  IMAD.MOV.U32 R93, RZ, RZ, R99 ;  /* 0x000000ffff5d7224 */ /* 0x000fca00078e0063 */
[----:B------:R-:W-:Y:S04]  /*1c6f0*/  STS.128 [R0+0x80], R92 ;  /* 0x0000805c00007388 */ /* 0x000fe80000000c00 */
[----:B--2---:R-:W-:Y:S04]  /*1c700*/  STS.128 [R0+0x600], R68 ;  /* 0x0006004400007388 */ /* 0x004fe80000000c00 */
[----:B----4-:R-:W-:Y:S04]  /*1c710*/  STS.128 [R0+0x680], R72 ;  /* 0x0006804800007388 */ /* 0x010fe80000000c00 */
[----:B------:R-:W-:Y:S06]  /*1c720*/  BAR.SYNC.DEFER_BLOCKING 0x0 ;  /* 0x0000000000007b1d */ /* 0x000fec0000010000 */
[----:B------:R-:W2:Y:S04]  /*1c730*/  LDS.128 R112, [R2] ;  /* 0x0000000002707984 */ /* 0x000ea80000000c00 */
[----:B------:R-:W-:Y:S04]  /*1c740*/  LDS.128 R96, [R2+0x800] ;  /* 0x0008000002607984 */ /* 0x000fe80000000c00 */
[----:B------:R-:W4:Y:S04]  /*1c750*/  LDS.128 R108, [R226] ;  /* 0x00000000e26c7984 */ /* 0x000f280000000c00 */
[----:B------:R-:W-:Y:S04]  /*1c760*/  LDS.128 R92, [R226+0x800] ;  /* 0x00080000e25c7984 */ /* 0x000fe80000000c00 */
[----:B------:R-:W1:Y:S04]  /*1c770*/  LDS.128 R104, [R225] ;  /* 0x00000000e1687984 */ /* 0x000e680000000c00 */
[----:B------:R-:W-:Y:S04]  /*1c780*/  LDS.128 R72, [R225+0x800] ;  /* 0x00080000e1487984 */ /* 0x000fe80000000c00 */
[----:B------:R-:W1:Y:S04]  /*1c790*/  LDS.128 R100, [R224] ;  /* 0x00000000e0647984 */ /* 0x000e680000000c00 */
[----:B------:R-:W1:Y:S04]  /*1c7a0*/  LDS.128 R68, [R224+0x800] ;  /* 0x00080000e0447984 */ /* 0x000e680000000c00 */
[----:B------:R-:W-:Y:S06]  /*1c7b0*/  BAR.SYNC.DEFER_BLOCKING 0x0 ;  /* 0x0000000000007b1d */ /* 0x000fec0000010000 */
[----:B---3--:R3:W-:Y:S04]  /*1c7c0*/  STS.128 [R0], R116 ;  /* 0x0000007400007388 */ /* 0x0087e80000000c00 */
[----:B---3--:R-:W3:Y:S04]  /*1c7d0*/  LDL.LU R116, [R1+0x1f8] ;  /* 0x0001f80001747983 */ /* 0x008ee80000300800 */
[----:B------:R-:W3:Y:S04]  /*1c7e0*/  LDL.LU R117, [R1+0x1fc] ;  /* 0x0001fc0001757983 */ /* 0x000ee80000300800 */
[----:B------:R-:W3:Y:S04]  /*1c7f0*/  LDL.LU R118, [R1+0x1e8] ;  /* 0x0001e80001767983 */ /* 0x000ee80000300800 */
[----:B------:R-:W3:Y:S04]  /*1c800*/  LDL.LU R119, [R1+0x1ec] ;  /* 0x0001ec0001777983 */ /* 0x000ee80000300800 */
[----:B------:R-:W2:Y:S04]  /*1c810*/  LDL.LU R120, [R1+0xd0] ;  /* 0x0000d00001787983 */ /* 0x000ea80000300800 */
[----:B------:R-:W2:Y:S04]  /*1c820*/  LDL.LU R121, [R1+0xd4] ;  /* 0x0000d40001797983 */ /* 0x000ea80000300800 */
[----:B------:R-:W2:Y:S04]  /*1c830*/  LDL.LU R122, [R1+0xc0] ;  /* 0x0000c000017a7983 */ /* 0x000ea80000300800 */
[----:B------:R-:W2:Y:S04]  /*1c840*/  LDL.LU R123, [R1+0xc4] ;  /* 0x0000c400017b7983 */ /* 0x000ea80000300800 */
[----:B---3--:R3:W-:Y:S04]  /*1c850*/  STS.128 [R0+0x80], R116 ;  /* 0x0000807400007388 */ /* 0x0087e80000000c00 */
[----:B---3--:R-:W3:Y:S04]  /*1c860*/  LDL.LU R116, [R1+0xd8] ;  /* 0x0000d80001747983 */ /* 0x008ee80000300800 */
[----:B------:R-:W3:Y:S04]  /*1c870*/  LDL.LU R117, [R1+0xdc] ;  /* 0x0000dc0001757983 */ /* 0x000ee80000300800 */
[----:B------:R-:W3:Y:S04]  /*1c880*/  LDL.LU R118, [R1+0xc8] ;  /* 0x0000c80001767983 */ /* 0x000ee80000300800 */
[----:B------:R-:W3:Y:S04]  /*1c890*/  LDL.LU R119, [R1+0xcc] ;  /* 0x0000cc0001777983 */ /* 0x000ee80000300800 */
[----:B--2---:R-:W-:Y:S01]  /*1c8a0*/  STS.128 [R0+0x200], R120 ;  /* 0x0002007800007388 */ /* 0x004fe20000000c00 */
[----:B------:R-:W-:-:S02]  /*1c8b0*/  IMAD.MOV.U32 R158, RZ, RZ, R84 ;  /* 0x000000ffff9e7224 */ /* 0x000fc400078e0054 */
[----:B------:R-:W-:Y:S02]  /*1c8c0*/  IMAD.MOV.U32 R159, RZ, RZ, R85 ;  /* 0x000000ffff9f7224 */ /* 0x000fe400078e0055 */
[----:B------:R-:W-:Y:S02]  /*1c8d0*/  IMAD.MOV.U32 R84, RZ, RZ, R90 ;  /* 0x000000ffff547224 */ /* 0x000fe400078e005a */
[----:B------:R-:W-:Y:S01]  /*1c8e0*/  IMAD.MOV.U32 R85, RZ, RZ, R91 ;  /* 0x000000ffff557224 */ /* 0x000fe200078e005b */
[----:B---3--:R2:W-:Y:S02]  /*1c8f0*/  STS.128 [R0+0x280], R116 ;  /* 0x0002807400007388 */ /* 0x0085e40000000c00 */
        /* <DEDUP_REMOVED lines=26> */
[----:B------:R3:W-:Y:S04]  /*1caa0*/  STS.128 [R0+0x80], R84 ;  /* 0x0000805400007388 */ /* 0x0007e80000000c00 */
[----:B---3--:R-:W3:Y:S04]  /*1cab0*/  LDL.LU R84, [R1+0x620] ;  /* 0x0006200001547983 */ /* 0x008ee80000300800 */
[----:B------:R-:W3:Y:S04]  /*1cac0*/  LDL.LU R85, [R1+0x624] ;  /* 0x0006240001557983 */ /* 0x000ee80000300800 */
[----:B------:R-:W3:Y:S04]  /*1cad0*/  LDL.LU R86, [R1+0x650] ;  /* 0x0006500001567983 */ /* 0x000ee80000300800 */
[----:B------:R-:W3:Y:S01]  /*1cae0*/  LDL.LU R87, [R1+0x654] ;  /* 0x0006540001577983 */ /* 0x000ee20000300800 */
[----:B------:R-:W-:-:S02]  /*1caf0*/  IMAD.MOV.U32 R156, RZ, RZ, R88 ;  /* 0x000000ffff9c7224 */ /* 0x000fc400078e0058 */
[----:B------:R-:W-:Y:S01]  /*1cb00*/  IMAD.MOV.U32 R157, RZ, RZ, R89 ;  /* 0x000000ffff9d7224 */ /* 0x000fe200078e0059 */
        /* <DEDUP_REMOVED lines=9> */
[----:B---3--:R3:W-:Y:S04]  /*1cba0*/  STS.128 [R0+0x400], R84 ;  /* 0x0004005400007388 */ /* 0x0087e80000000c00 */
[----:B---3--:R-:W3:Y:S04]  /*1cbb0*/  LDL.LU R84, [R1+0x688] ;  /* 0x0006880001547983 */ /* 0x008ee80000300800 */
[----:B------:R-:W3:Y:S04]  /*1cbc0*/  LDL.LU R85, [R1+0x68c] ;  /* 0x00068c0001557983 */ /* 0x000ee80000300800 */
[----:B------:R-:W3:Y:S04]  /*1cbd0*/  LDL.LU R86, [R1+0x678] ;  /* 0x0006780001567983 */ /* 0x000ee80000300800 */
[----:B------:R-:W3:Y:S04]  /*1cbe0*/  LDL.LU R87, [R1+0x67c] ;  /* 0x00067c0001577983 */ /* 0x000ee80000300800 */
[----:B--2---:R2:W-:Y:S04]  /*1cbf0*/  STS.128 [R0+0x280], R88 ;  /* 0x0002805800007388 */ /* 0x0045e80000000c00 */
[----:B--2---:R-:W2:Y:S04]  /*1cc00*/  LDL.LU R88, [R1+0x490] ;  /* 0x0004900001587983 */ /* 0x004ea80000300800 */
        /* <DEDUP_REMOVED lines=8> */
[----:B------:R-:W4:Y:S04]  /*1cc90*/  LDL.LU R180, [R1+0x1c0] ;  /* 0x0001c00001b47983 */ /* 0x000f280000300800 */
[----:B------:R-:W4:Y:S04]  /*1cca0*/  LDL.LU R181, [R1+0x1c4] ;  /* 0x0001c40001b57983 */ /* 0x000f280000300800 */
[----:B------:R-:W4:Y:S04]  /*1ccb0*/  LDL.LU R182, [R1+0x1b0] ;  /* 0x0001b00001b67983 */ /* 0x000f280000300800 */
[----:B------:R-:W4:Y:S04]  /*1ccc0*/  LDL.LU R183, [R1+0x1b4] ;  /* 0x0001b40001b77983 */ /* 0x000f280000300800 */
[----:B------:R-:W-:Y:S04]  /*1ccd0*/  STS.128 [R0], R156 ;  /* 0x0000009c00007388 */ /* 0x000fe80000000c00 */
[----:B--2---:R-:W-:Y:S04]  /*1cce0*/  STS.128 [R0+0x600], R88 ;  /* 0x0006005800007388 */ /* 0x004fe80000000c00 */
[----:B---3--:R-:W-:Y:S04]  /*1ccf0*/  STS.128 [R0+0x680], R84 ;  /* 0x0006805400007388 */ /* 0x008fe80000000c00 */
[----:B------:R-:W-:Y:S06]  /*1cd00*/  BAR.SYNC.DEFER_BLOCKING 0x0 ;  /* 0x0000000000007b1d */ /* 0x000fec0000010000 */
[----:B------:R-:W2:Y:S04]  /*1cd10*/  LDS.128 R176, [R2] ;  /* 0x0000000002b07984 */ /* 0x000ea80000000c00 */
[----:B------:R-:W-:Y:S04]  /*1cd20*/  LDS.128 R160, [R2+0x800] ;  /* 0x0008000002a07984 */ /* 0x000fe80000000c00 */
[----:B------:R-:W3:Y:S04]  /*1cd30*/  LDS.128 R172, [R226] ;  /* 0x00000000e2ac7984 */ /* 0x000ee80000000c00 */
[----:B------:R-:W-:Y:S04]  /*1cd40*/  LDS.128 R156, [R226+0x800] ;  /* 0x00080000e29c7984 */ /* 0x000fe80000000c00 */
[----:B------:R-:W1:Y:S04]  /*1cd50*/  LDS.128 R168, [R225] ;  /* 0x00000000e1a87984 */ /* 0x000e680000000c00 */
[----:B------:R-:W-:Y:S04]  /*1cd60*/  LDS.128 R88, [R225+0x800] ;  /* 0x00080000e1587984 */ /* 0x000fe80000000c00 */
[----:B------:R-:W1:Y:S04]  /*1cd70*/  LDS.128 R164, [R224] ;  /* 0x00000000e0a47984 */ /* 0x000e680000000c00 */
[----:B------:R-:W1:Y:S04]  /*1cd80*/  LDS.128 R84, [R224+0x800] ;  /* 0x00080000e0547984 */ /* 0x000e680000000c00 */
        /* <DEDUP_REMOVED lines=14> */
[----:B------:R-:W4:Y:S01]  /*1ce70*/  LDL.LU R183, [R1+0xac] ;  /* 0x0000ac0001b77983 */ /* 0x000f220000300800 */
[----:B------:R-:W-:-:S02]  /*1ce80*/  IMAD.MOV.U32 R196, RZ, RZ, R146 ;  /* 0x000000ffffc47224 */ /* 0x000fc400078e0092 */
[----:B------:R-:W-:Y:S02]  /*1ce90*/  IMAD.MOV.U32 R197, RZ, RZ, R147 ;  /* 0x000000ffffc57224 */ /* 0x000fe400078e0093 */
[----:B------:R-:W-:Y:S02]  /*1cea0*/  IMAD.MOV.U32 R198, RZ, RZ, R142 ;  /* 0x000000ffffc67224 */ /* 0x000fe400078e008e */
[----:B------:R-:W-:Y:S01]  /*1ceb0*/  IMAD.MOV.U32 R199, RZ, RZ, R143 ;  /* 0x000000ffffc77224 */ /* 0x000fe200078e008f */
[----:B--2---:R-:W-:Y:S04]  /*1cec0*/  STS.128 [R0+0x200], R184 ;  /* 0x000200b800007388 */ /* 0x004fe80000000c00 */
[----:B------:R-:W-:Y:S01]  /*1ced0*/  STS.128 [R0+0x680], R196 ;  /* 0x000680c400007388 */ /* 0x000fe20000000c00 */
        /* <DEDUP_REMOVED lines=9> */
[----:B------:R-:W-:Y:S02]  /*1cf70*/  IMAD.MOV.U32 R204, RZ, RZ, R210 ;  /* 0x000000ffffcc7224 */ /* 0x000fe400078e00d2 */
[----:B------:R-:W-:Y:S01]  /*1cf80*/  IMAD.MOV.U32 R205, RZ, RZ, R211 ;  /* 0x000000ffffcd7224 */ /* 0x000fe200078e00d3 */
[----:B------:R2:W-:Y:S04]  /*1cf90*/  STS.128 [R0+0x400], R180 ;  /* 0x000400b400007388 */ /* 0x0005e80000000c00 */
[----:B------:R-:W-:Y:S01]  /*1cfa0*/  STS.128 [R0+0x480], R204 ;  /* 0x000480cc00007388 */ /* 0x000fe20000000c00 */
[----:B--2---:R-:W-:-:S02]  /*1cfb0*/  IMAD.MOV.U32 R180, RZ, RZ, R144 ;  /* 0x000000ffffb47224 */ /* 0x004fc400078e0090 */
[----:B------:R-:W-:Y:S02]  /*1cfc0*/  IMAD.MOV.U32 R181, RZ, RZ, R145 ;  /* 0x000000ffffb57224 */ /* 0x000fe400078e0091 */
[----:B------:R-:W-:Y:S02]  /*1cfd0*/  IMAD.MOV.U32 R182, RZ, RZ, R140 ;  /* 0x000000ffffb67224 */ /* 0x000fe400078e008c */
[----:B------:R-:W-:-:S05]  /*1cfe0*/  IMAD.MOV.U32 R183, RZ, RZ, R141 ;  /* 0x000000ffffb77224 */ /* 0x000fca00078e008d */
        /* <DEDUP_REMOVED lines=12> */
[----:B----4-:R-:W4:Y:S04]  /*1d0b0*/  LDL.LU R76, [R1+0x750] ;  /* 0x00075000014c7983 */ /* 0x010f280000300800 */
[----:B------:R-:W4:Y:S04]  /*1d0c0*/  LDL.LU R77, [R1+0x754] ;  /* 0x00075400014d7983 */ /* 0x000f280000300800 */
[----:B------:R-:W4:Y:S04]  /*1d0d0*/  LDL.LU R78, [R1+0x640] ;  /* 0x00064000014e7983 */ /* 0x000f280000300800 */
[----:B------:R-:W4:Y:S01]  /*1d0e0*/  LDL.LU R79, [R1+0x644] ;  /* 0x00064400014f7983 */ /* 0x000f220000300800 */
[----:B------:R-:W-:-:S02]  /*1d0f0*/  IMAD.MOV.U32 R140, RZ, RZ, R80 ;  /* 0x000000ffff8c7224 */ /* 0x000fc400078e0050 */
[----:B------:R-:W-:Y:S01]  /*1d100*/  IMAD.MOV.U32 R141, RZ, RZ, R81 ;  /* 0x000000ffff8d7224 */ /* 0x000fe200078e0051 */
[----:B------:R-:W2:Y:S04]  /*1d110*/  LDL.LU R80, [R1+0x758] ;  /* 0x0007580001507983 */ /* 0x000ea80000300800 */
[----:B------:R-:W2:Y:S04]  /*1d120*/  LDL.LU R81, [R1+0x75c] ;  /* 0x00075c0001517983 */ /* 0x000ea80000300800 */
        /* <DEDUP_REMOVED lines=14> */
[----:B--2---:R2:W-:Y:S04]  /*1d210*/  STS.128 [R0+0x280], R80 ;  /* 0x0002805000007388 */ /* 0x0045e80000000c00 */
[----:B------:R-:W3:Y:S04]  /*1d220*/  LDL.LU R216, [R1+0x80] ;  /* 0x0000800001d87983 */ /* 0x000ee80000300800 */
[----:B--2---:R-:W2:Y:S04]  /*1d230*/  LDL.LU R80, [R1+0x460] ;  /* 0x0004600001507983 */ /* 0x004ea80000300800 */
[----:B------:R-:W2:Y:S04]  /*1d240*/  LDL.LU R81, [R1+0x464] ;  /* 0x0004640001517983 */ /* 0x000ea80000300800 */
[----:B------:R-:W2:Y:S04]  /*1d250*/  LDL.LU R82, [R1+0x420] ;  /* 0x0004200001527983 */ /* 0x000ea80000300800 */
[----:B------:R-:W2:Y:S04]  /*1d260*/  LDL.LU R83, [R1+0x424] ;  /* 0x0004240001537983 */ /* 0x000ea80000300800 */
[----:B----4-:R4:W-:Y:S04]  /*1d270*/  STS.128 [R0+0x480], R76 ;  /* 0x0004804c00007388 */ /* 0x0109e80000000c00 */
[----:B----4-:R-:W4:Y:S04]  /*1d280*/  LDL.LU R76, [R1+0x468] ;  /* 0x00046800014c7983 */ /* 0x010f280000300800 */
[----:B------:R-:W4:Y:S04]  /*1d290*/  LDL.LU R77, [R1+0x46c] ;  /* 0x00046c00014d7983 */ /* 0x000f280000300800 */
[----:B------:R-:W3:Y:S04]  /*1d2a0*/  LDL.LU R220, [R1+0x294] ;  /* 0x0002940001dc7983 */ /* 0x000ee80000300800 */
[----:B------:R-:W3:Y:S04]  /*1d2b0*/  LDL.LU R223, [R1+0x84] ;  /* 0x0000840001df7983 */ /* 0x000ee80000300800 */
[----:B------:R-:W3:Y:S04]  /*1d2c0*/  LDL.LU R208, [R1+0x824] ;  /* 0x0008240001d07983 */ /* 0x000ee80000300800 */
[----:B------:R-:W4:Y:S04]  /*1d2d0*/  LDL.LU R78, [R1+0x428] ;  /* 0x00042800014e7983 */ /* 0x000f280000300800 */
[----:B------:R-:W4:Y:S04]  /*1d2e0*/  LDL.LU R79, [R1+0x42c] ;  /* 0x00042c00014f7983 */ /* 0x000f280000300800 */
[----:B------:R-:W3:Y:S04]  /*1d2f0*/  LDL.LU R221, [R1+0x2c0] ;  /* 0x0002c00001dd7983 */ /* 0x000ee80000300800 */
[----:B------:R-:W3:Y:S04]  /*1d300*/  LDL.LU R222, [R1+0x90] ;  /* 0x0000900001de7983 */ /* 0x000ee80000300800 */
[----:B------:R-:W3:Y:S04]  /*1d310*/  LDL.LU R227, [R1+0x2c4] ;  /* 0x0002c40001e37983 */ /* 0x000ee80000300800 */
[----:B------:R-:W-:Y:S04]  /*1d320*/  STS.128 [R0], R140 ;  /* 0x0000008c00007388 */ /* 0x000fe80000000c00 */
[----:B--2---:R-:W-:Y:S01]  /*1d330*/  STS.128 [R0+0x600], R80 ;  /* 0x0006005000007388 */ /* 0x004fe20000000c00 */
[----:B------:R-:W-:-:S04]  /*1d340*/  ISETP.GE.AND P0, PT, R210, c[0x0][0x178], PT ;  /* 0x00005e00d2007a0c */ /* 0x000fc80003f06270 */
[C---:B------:R-:W-:Y:S01]  /*1d350*/  ISETP.LT.AND P0, PT, R252.reuse, c[0x0][0x17c], !P0 ;  /* 0x00005f00fc007a0c */ /* 0x040fe20004701270 */
[----:B------:R-:W-:Y:S01]  /*1d360*/  IMAD R3, R252, c[0x0][0x198], RZ ;  /* 0x00006600fc037a24 */ /* 0x000fe200078e02ff */
[----:B----4-:R2:W-:Y:S02]  /*1d370*/  STS.128 [R0+0x680], R76 ;  /* 0x0006804c00007388 */ /* 0x0105e40000000c00 */
[----:B--2---:R-:W-:Y:S02]  /*1d380*/  IMAD R0, R210, c[0x0][0x194], RZ ;  /* 0x00006500d2007a24 */ /* 0x004fe400078e02ff */
[----:B------:R-:W-:Y:S03]  /*1d390*/  BAR.SYNC.DEFER_BLOCKING 0x0 ;  /* 0x0000000000007b1d */ /* 0x000fe60000010000 */
[----:B------:R-:W-:-:S04]  /*1d3a0*/  LEA R78, P1, R0, c[0x0][0x170], 0x2 ;  /* 0x00005c00004e7a11 */ /* 0x000fc800078210ff */
[----:B------:R-:W-:-:S05]  /*1d3b0*/  LEA.HI.X.SX32 R79, R0, c[0x0][0x174], 0x2, P1 ;  /* 0x00005d00004f7a11 */ /* 0x000fca00008f16ff */
[----:B------:R-:W-:-:S05]  /*1d3c0*/  IMAD.WIDE R76, R3, 0x4, R78 ;  /* 0x00000004034c7825 */ /* 0x000fca00078e024e */
[----:B------:R2:W-:Y:S01]  /*1d3d0*/  @P0 STG.E [R76.64], R217 ;  /* 0x000000d94c000986 */ /* 0x0005e2000c101904 */
[----:B------:R-:W-:Y:S01]  /*1d3e0*/  ISETP.GE.AND P0, PT, R252, c[0x0][0x17c], PT ;  /* 0x00005f00fc007a0c */ /* 0x000fe20003f06270 */
[----:B--2---:R-:W-:-:S04]  /*1d3f0*/  IMAD.MOV.U32 R76, RZ, RZ, c[0x0][0x194] ;  /* 0x00006500ff4c7624 */ /* 0x004fc800078e00ff */
[----:B------:R-:W-:Y:S01]  /*1d400*/  IMAD R0, R76, 0x80, R0 ;  /* 0x000000804c007824 */ /* 0x000fe200078e0200 */
[----:B---3--:R-:W-:-:S04]  /*1d410*/  ISETP.LT.AND P0, PT, R208, c[0x0][0x178], !P0 ;  /* 0x00005e00d0007a0c */ /* 0x008fc80004701270 */
[----:B------:R-:W-:-:S04]  /*1d420*/  LEA R76, P1, R0, c[0x0][0x170], 0x2 ;  /* 0x00005c00004c7a11 */ /* 0x000fc800078210ff */
[----:B------:R-:W-:Y:S02]  /*1d430*/  LEA.HI.X.SX32 R77, R0, c[0x0][0x174], 0x2, P1 ;  /* 0x00005d00004d7a11 */ /* 0x000fe400008f16ff */
[----:B------:R-:W-:-:S03]  /*1d440*/  IADD3 R0, R252, 0x1, RZ ;  /* 0x00000001fc007810 */ /* 0x000fc60007ffe0ff */
[----:B------:R-:W-:-:S05]  /*1d450*/  IMAD.WIDE R80, R3, 0x4, R76 ;  /* 0x0000000403507825 */ /* 0x000fca00078e024c */
[----:B------:R2:W-:Y:S01]  /*1d460*/  @P0 STG.E [R80.64], R216 ;  /* 0x000000d850000986 */ /* 0x0005e2000c101904 */
[----:B------:R-:W-:-:S04]  /*1d470*/  ISETP.GE.AND P0, PT, R0, c[0x0][0x17c], PT ;  /* 0x00005f0000007a0c */ /* 0x000fc80003f06270 */
[----:B------:R-:W-:Y:S02]  /*1d480*/  ISETP.LT.AND P1, PT, R210, c[0x0][0x178], !P0 ;  /* 0x00005e00d2007a0c */ /* 0x000fe40004721270 */
[----:B------:R-:W-:Y:S02]  /*1d490*/  IADD3 R0, R3, c[0x0][0x198], RZ ;  /* 0x0000660003007a10 */ /* 0x000fe40007ffe0ff */
[----:B------:R-:W-:-:S03]  /*1d4a0*/  ISETP.LT.AND P0, PT, R208, c[0x0][0x178], !P0 ;  /* 0x00005e00d0007a0c */ /* 0x000fc60004701270 */
[----:B--2---:R-:W-:Y:S01]  /*1d4b0*/  IMAD.WIDE R80, R0, 0x4, R78 ;  /* 0x0000000400507825 */ /* 0x004fe200078e024e */
[----:B------:R-:W-:-:S05]  /*1d4c0*/  IADD3 R3, R252, 0x2, RZ ;  /* 0x00000002fc037810 */ /* 0x000fca0007ffe0ff */
[----:B------:R2:W-:Y:S02]  /*1d4d0*/  @P1 STG.E [R80.64], R220 ;  /* 0x000000dc50001986 */ /* 0x0005e4000c101904 */
[----:B--2---:R-:W-:-:S05]  /*1d4e0*/  IMAD.WIDE R80, R0, 0x4, R76 ;  /* 0x0000000400507825 */ /* 0x004fca00078e024c */
[----:B------:R2:W-:Y:S01]  /*1d4f0*/  @P0 STG.E [R80.64], R223 ;  /* 0x000000df50000986 */ /* 0x0005e2000c101904 */
[----:B------:R-:W-:-:S04]  /*1d500*/  ISETP.GE.AND P0, PT, R3, c[0x0][0x17c], PT ;  /* 0x00005f0003007a0c */ /* 0x000fc80003f06270 */
[----:B------:R-:W-:Y:S02]  /*1d510*/  ISETP.LT.AND P1, PT, R210, c[0x0][0x178], !P0 ;  /* 0x00005e00d2007a0c */ /* 0x000fe40004721270 */
[----:B------:R-:W-:-:S05]  /*1d520*/  IADD3 R0, R0, c[0x0][0x198], RZ ;  /* 0x0000660000007a10 */ /* 0x000fca0007ffe0ff */
[----:B--2---:R-:W-:Y:S01]  /*1d530*/  IMAD.WIDE R80, R0, 0x4, R78 ;  /* 0x0000000400507825 */ /* 0x004fe200078e024e */
[----:B------:R-:W2:Y:S01]  /*1d540*/  LDL.LU R223, [R1+0x94] ;  /* 0x0000940001df7983 */ /* 0x000ea20000300800 */
[----:B------:R-:W-:-:S03]  /*1d550*/  IADD3 R3, R252, 0x3, RZ ;  /* 0x00000003fc037810 */ /* 0x000fc60007ffe0ff */
[----:B------:R-:W3:Y:S04]  /*1d560*/  LDL.LU R217, [R1+0x2e0] ;  /* 0x0002e00001d97983 */ /* 0x000ee80000300800 */
[----:B------:R4:W-:Y:S01]  /*1d570*/  @P1 STG.E [R80.64], R221 ;  /* 0x000000dd50001986 */ /* 0x0009e2000c101904 */
[----:B------:R-:W-:Y:S02]  /*1d580*/  ISETP.LT.AND P1, PT, R208, c[0x0][0x178], !P0 ;  /* 0x00005e00d0007a0c */ /* 0x000fe40004721270 */
[----:B------:R-:W-:Y:S01]  /*1d590*/  ISETP.GE.AND P0, PT, R3, c[0x0][0x17c], PT ;  /* 0x00005f0003007a0c */ /* 0x000fe20003f06270 */
[----:B------:R-:W3:Y:S04]  /*1d5a0*/  LDL.LU R216, [R1+0x180] ;  /* 0x0001800001d87983 */ /* 0x000ee80000300800 */
[----:B------:R-:W3:Y:S01]  /*1d5b0*/  LDL.LU R220, [R1+0x2e4] ;  /* 0x0002e40001dc7983 */ /* 0x000ee20000300800 */
[C---:B----4-:R-:W-:Y:S01]  /*1d5c0*/  IMAD.WIDE R80, R0.reuse, 0x4, R76 ;  /* 0x0000000400507825 */ /* 0x050fe200078e024c */
[----:B------:R-:W-:-:S04]  /*1d5d0*/  IADD3 R0, R0, c[0x0][0x198], RZ ;  /* 0x0000660000007a10 */ /* 0x000fc80007ffe0ff */
[----:B------:R4:W-:Y:S01]  /*1d5e0*/  @P1 STG.E [R80.64], R222 ;  /* 0x000000de50001986 */ /* 0x0009e2000c101904 */
[----:B------:R-:W-:Y:S01]  /*1d5f0*/  ISETP.LT.AND P1, PT, R210, c[0x0][0x178], !P0 ;  /* 0x00005e00d2007a0c */ /* 0x000fe20004721270 */
[----:B----4-:R-:W-:-:S12]  /*1d600*/  IMAD.WIDE R80, R0, 0x4, R78 ;  /* 0x0000000400507825 */ /* 0x010fd800078e024e */
[----:B------:R4:W-:Y:S04]  /*1d610*/  @P1 STG.E [R80.64], R227 ;  /* 0x000000e350001986 */ /* 0x0009e8000c101904 */
[----:B----4-:R-:W4:Y:S01]  /*1d620*/  LDL.LU R227, [R1+0x184] ;  /* 0x0001840001e37983 */ /* 0x010f220000300800 */
[----:B------:R-:W-:Y:S02]  /*1d630*/  IADD3 R3, R252, 0x4, RZ ;  /* 0x00000004fc037810 */ /* 0x000fe40007ffe0ff */
[----:B------:R-:W-:Y:S01]  /*1d640*/  ISETP.LT.AND P0, PT, R208, c[0x0][0x178], !P0 ;  /* 0x00005e00d0007a0c */ /* 0x000fe20004701270 */
[----:B------:R-:W-:Y:S01]  /*1d650*/  IMAD.WIDE R80, R0, 0x4, R76 ;  /* 0x0000000400507825 */ /* 0x000fe200078e024c */
[----:B------:R-:W-:Y:S01]  /*1d660*/  ISETP.GE.AND P3, PT, R3, c[0x0][0x17c], PT ;  /* 0x00005f0003007a0c */ /* 0x000fe20003f66270 */
[----:B------:R-:W4:Y:S01]  /*1d670*/  LDL.LU R218, [R1+0x300] ;  /* 0x0003000001da7983 */ /* 0x000f220000300800 */
[----:B------:R-:W-:-:S02]  /*1d680*/  IADD3 R3, R252, 0x5, RZ ;  /* 0x00000005fc037810 */ /* 0x000fc40007ffe0ff */
[----:B------:R-:W-:Y:S01]  /*1d690*/  ISETP.LT.AND P6, PT, R210, c[0x0][0x178], !P3 ;  /* 0x00005e00d2007a0c */ /* 0x000fe20005fc1270 */
[----:B------:R-:W4:Y:S01]  /*1d6a0*/  LDL.LU R221, [R1+0x190] ;  /* 0x0001900001dd7983 */ /* 0x000f220000300800 */
[----:B------:R-:W-:Y:S02]  /*1d6b0*/  ISETP.GE.AND P2, PT, R3, c[0x0][0x17c], PT ;  /* 0x00005f0003007a0c */ /* 0x000fe40003f46270 */
[----:B------:R-:W-:Y:S01]  /*1d6c0*/  IADD3 R3, R252, 0x6, RZ ;  /* 0x00000006fc037810 */ /* 0x000fe20007ffe0ff */
[----:B------:R-:W4:Y:S01]  /*1d6d0*/  LDL.LU R222, [R1+0x304] ;  /* 0x0003040001de7983 */ /* 0x000f220000300800 */
[----:B------:R-:W-:Y:S02]  /*1d6e0*/  IADD3 R0, R0, c[0x0][0x198], RZ ;  /* 0x0000660000007a10 */ /* 0x000fe40007ffe0ff */
[----:B------:R-:W-:Y:S02]  /*1d6f0*/  ISETP.LT.AND P3, PT, R208, c[0x0][0x178], !P3 ;  /* 0x00005e00d0007a0c */ /* 0x000fe40005f61270 */
[----:B------:R-:W-:-:S02]  /*1d700*/  IADD3 R82, R252, 0x7, RZ ;  /* 0x00000007fc527810 */ /* 0x000fc40007ffe0ff */
[----:B------:R-:W-:Y:S02]  /*1d710*/  ISETP.GE.AND P1, PT, R3, c[0x0][0x17c], PT ;  /* 0x00005f0003007a0c */ /* 0x000fe40003f26270 */
[----:B------:R-:W-:Y:S02]  /*1d720*/  IADD3 R3, R252, 0x8, RZ ;  /* 0x00000008fc037810 */ /* 0x000fe40007ffe0ff */
[----:B------:R-:W-:Y:S01]  /*1d730*/  ISETP.GE.AND P5, PT, R82, c[0x0][0x17c], PT ;  /* 0x00005f0052007a0c */ /* 0x000fe20003fa6270 */
[C---:B------:R-:W-:Y:S01]  /*1d740*/  IMAD.WIDE R82, R0.reuse, 0x4, R76 ;  /* 0x0000000400527825 */ /* 0x040fe200078e024c */
[----:B------:R-:W-:Y:S02]  /*1d750*/  ISETP.GE.AND P4, PT, R3, c[0x0][0x17c], PT ;  /* 0x00005f0003007a0c */ /* 0x000fe40003f86270 */
[----:B------:R-:W-:Y:S01]  /*1d760*/  IADD3 R3, R0, c[0x0][0x198], RZ ;  /* 0x0000660000037a10 */ /* 0x000fe20007ffe0ff */
[----:B--2---:R2:W-:Y:S01]  /*1d770*/  @P0 STG.E [R80.64], R223 ;  /* 0x000000df50000986 */ /* 0x0045e2000c101904 */
[----:B------:R-:W-:-:S02]  /*1d780*/  ISETP.LT.AND P0, PT, R210, c[0x0][0x178], !P2 ;  /* 0x00005e00d2007a0c */ /* 0x000fc40005701270 */
[----:B------:R-:W-:Y:S01]  /*1d790*/  ISETP.LT.AND P2, PT, R208, c[0x0][0x178], !P2 ;  /* 0x00005e00d0007a0c */ /* 0x000fe20005741270 */
[----:B--2---:R-:W-:Y:S01]  /*1d7a0*/  IMAD.WIDE R80, R0, 0x4, R78 ;  /* 0x0000000400507825 */ /* 0x004fe200078e024e */
[----:B------:R-:W2:Y:S04]  /*1d7b0*/  LDL.LU R223, [R1+0x194] ;  /* 0x0001940001df7983 */ /* 0x000ea80000300800 */
[----:B---3--:R3:W-:Y:S04]  /*1d7c0*/  @P6 STG.E [R80.64], R217 ;  /* 0x000000d950006986 */ /* 0x0087e8000c101904 */
[----:B------:R1:W-:Y:S01]  /*1d7d0*/  @P3 STG.E [R82.64], R216 ;  /* 0x000000d852003986 */ /* 0x0003e2000c101904 */
[----:B---3--:R-:W-:-:S03]  /*1d7e0*/  IADD3 R80, R252, 0x9, RZ ;  /* 0x00000009fc507810 */ /* 0x008fc60007ffe0ff */
[----:B------:R-:W3:Y:S01]  /*1d7f0*/  LDL.LU R217, [R1+0x310] ;  /* 0x0003100001d97983 */ /* 0x000ee20000300800 */
[C---:B-1----:R-:W-:Y:S01]  /*1d800*/  IMAD.WIDE R82, R3.reuse, 0x4, R78 ;  /* 0x0000000403527825 */ /* 0x042fe200078e024e */
[----:B------:R-:W-:Y:S02]  /*1d810*/  ISETP.GE.AND P3, PT, R80, c[0x0][0x17c], PT ;  /* 0x00005f0050007a0c */ /* 0x000fe40003f66270 */
[----:B------:R-:W3:Y:S01]  /*1d820*/  LDL.LU R216, [R1+0x2b0] ;  /* 0x0002b00001d87983 */ /* 0x000ee20000300800 */
[----:B------:R-:W-:-:S03]  /*1d830*/  IMAD.WIDE R80, R3, 0x4, R76 ;  /* 0x0000000403507825 */ /* 0x000fc600078e024c */
[----:B------:R1:W-:Y:S04]  /*1d840*/  @P0 STG.E [R82.64], R220 ;  /* 0x000000dc52000986 */ /* 0x0003e8000c101904 */
[----:B-1----:R-:W3:Y:S04]  /*1d850*/  LDL.LU R220, [R1+0x314] ;  /* 0x0003140001dc7983 */ /* 0x002ee80000300800 */
[----:B----4-:R1:W-:Y:S04]  /*1d860*/  @P2 STG.E [R80.64], R227 ;  /* 0x000000e350002986 */ /* 0x0103e8000c101904 */
[----:B-1----:R-:W4:Y:S01]  /*1d870*/  LDL.LU R227, [R1+0x2b4] ;  /* 0x0002b40001e37983 */ /* 0x002f220000300800 */
[----:B------:R-:W-:-:S02]  /*1d880*/  ISETP.LT.AND P6, PT, R210, c[0x0][0x178], !P1 ;  /* 0x00005e00d2007a0c */ /* 0x000fc40004fc1270 */
[----:B------:R-:W-:Y:S02]  /*1d890*/  ISETP.LT.AND P1, PT, R208, c[0x0][0x178], !P1 ;  /* 0x00005e00d0007a0c */ /* 0x000fe40004f21270 */
[----:B------:R-:W-:Y:S02]  /*1d8a0*/  IADD3 R0, R3, c[0x0][0x198], RZ ;  /* 0x0000660003007a10 */ /* 0x000fe40007ffe0ff */
[----:B------:R-:W-:Y:S02]  /*1d8b0*/  ISETP.LT.AND P2, PT, R210, c[0x0][0x178], !P5 ;  /* 0x00005e00d2007a0c */ /* 0x000fe40006f41270 */
[----:B------:R-:W-:Y:S01]  /*1d8c0*/  ISETP.LT.AND P5, PT, R208, c[0x0][0x178], !P5 ;  /* 0x00005e00d0007a0c */ /* 0x000fe20006fa1270 */
[C---:B------:R-:W-:Y:S01]  /*1d8d0*/  IMAD.WIDE R82, R0.reuse, 0x4, R78 ;  /* 0x0000000400527825 */ /* 0x040fe200078e024e */
[----:B------:R-:W-:-:S03]  /*1d8e0*/  IADD3 R3, R0, c[0x0][0x198], RZ ;  /* 0x0000660000037a10 */ /* 0x000fc60007ffe0ff */
[----:B------:R-:W-:Y:S01]  /*1d8f0*/  IMAD.WIDE R140, R0, 0x4, R76 ;  /* 0x00000004008c7825 */ /* 0x000fe200078e024c */
[----:B------:R-:W-:Y:S01]  /*1d900*/  IADD3 R80, R252, 0xb, RZ ;  /* 0x0000000bfc507810 */ /* 0x000fe20007ffe0ff */
[----:B------:R1:W-:Y:S01]  /*1d910*/  @P6 STG.E [R82.64], R218 ;  /* 0x000000da52006986 */ /* 0x0003e2000c101904 */
[----:B------:R-:W-:-:S03]  /*1d920*/  ISETP.LT.AND P6, PT, R210, c[0x0][0x178], !P4 ;  /* 0x00005e00d2007a0c */ /* 0x000fc600067c1270 */
[----:B------:R1:W-:Y:S01]  /*1d930*/  @P1 STG.E [R140.64], R221 ;  /* 0x000000dd8c001986 */ /* 0x0003e2000c101904 */
[----:B------:R-:W-:Y:S01]  /*1d940*/  ISETP.GE.AND P1, PT, R80, c[0x0][0x17c], PT ;  /* 0x00005f0050007a0c */ /* 0x000fe20003f26270 */
[C---:B------:R-:W-:Y:S01]  /*1d950*/  IMAD.WIDE R80, R3.reuse, 0x4, R76 ;  /* 0x0000000403507825 */ /* 0x040fe200078e024c */
[----:B------:R-:W-:Y:S01]  /*1d960*/  ISETP.LT.AND P4, PT, R208, c[0x0][0x178], !P4 ;  /* 0x00005e00d0007a0c */ /* 0x000fe20006781270 */
[----:B-1----:R-:W4:Y:S02]  /*1d970*/  LDL.LU R218, [R1+0x340] ;  /* 0x0003400001da7983 */ /* 0x002f240000300800 */
[C---:B------:R-:W-:Y:S02]  /*1d980*/  IMAD.WIDE R82, R3.reuse, 0x4, R78 ;  /* 0x0000000403527825 */ /* 0x040fe400078e024e */
[----:B------:R-:W4:Y:S01]  /*1d990*/  LDL.LU R221, [R1+0x2d0] ;  /* 0x0002d00001dd7983 */ /* 0x000f220000300800 */
[----:B------:R-:W-:-:S03]  /*1d9a0*/  IADD3 R0, R3, c[0x0][0x198], RZ ;  /* 0x0000660003007a10 */ /* 0x000fc60007ffe0ff */
[----:B------:R1:W-:Y:S01]  /*1d9b0*/  @P2 STG.E [R82.64], R222 ;  /* 0x000000de52002986 */ /* 0x0003e2000c101904 */
[C---:B------:R-:W-:Y:S01]  /*1d9c0*/  IADD3 R3, R0.reuse, c[0x0][0x198], RZ ;  /* 0x0000660000037a10 */ /* 0x040fe20007ffe0ff */
[C---:B------:R-:W-:Y:S02]  /*1d9d0*/  IMAD.WIDE R140, R0.reuse, 0x4, R76 ;  /* 0x00000004008c7825 */ /* 0x040fe400078e024c */
[----:B-1----:R-:W4:Y:S02]  /*1d9e0*/  LDL.LU R222, [R1+0x344] ;  /* 0x0003440001de7983 */ /* 0x002f240000300800 */
[----:B------:R-:W-:Y:S02]  /*1d9f0*/  IMAD.WIDE R82, R0, 0x4, R78 ;  /* 0x0000000400527825 */ /* 0x000fe400078e024e */
[----:B--2---:R1:W-:Y:S01]  /*1da00*/  @P5 STG.E [R80.64], R223 ;  /* 0x000000df50005986 */ /* 0x0043e2000c101904 */
[----:B------:R-:W-:Y:S02]  /*1da10*/  ISETP.LT.AND P5, PT, R210, c[0x0][0x178], !P3 ;  /* 0x00005e00d2007a0c */ /* 0x000fe40005fa1270 */
[----:B------:R-:W-:Y:S01]  /*1da20*/  ISETP.LT.AND P3, PT, R208, c[0x0][0x178], !P3 ;  /* 0x00005e00d0007a0c */ /* 0x000fe20005f61270 */
[----:B-1----:R-:W2:Y:S01]  /*1da30*/  LDL.LU R223, [R1+0x2d4] ;  /* 0x0002d40001df7983 */ /* 0x002ea20000300800 */
[----:B------:R-:W-:-:S03]  /*1da40*/  IADD3 R80, R252, 0xd, RZ ;  /* 0x0000000dfc507810 */ /* 0x000fc60007ffe0ff */
[----:B---3--:R1:W-:Y:S04]  /*1da50*/  @P6 STG.E [R82.64], R217 ;  /* 0x000000d952006986 */ /* 0x0083e8000c101904 */
[----:B------:R3:W-:Y:S01]  /*1da60*/  @P4 STG.E [R140.64], R216 ;  /* 0x000000d88c004986 */ /* 0x0007e2000c101904 */
[----:B------:R-:W-:Y:S01]  /*1da70*/  ISETP.GE.AND P4, PT, R80, c[0x0][0x17c], PT ;  /* 0x00005f0050007a0c */ /* 0x000fe20003f86270 */
[C---:B------:R-:W-:Y:S02]  /*1da80*/  IMAD.WIDE R80, R3.reuse, 0x4, R76 ;  /* 0x0000000403507825 */ /* 0x040fe400078e024c */
[----:B-1----:R-:W2:Y:S02]  /*1da90*/  LDL.LU R217, [R1+0x350] ;  /* 0x0003500001d97983 */ /* 0x002ea40000300800 */
[----:B------:R-:W-:-:S02]  /*1daa0*/  IMAD.WIDE R82, R3, 0x4, R78 ;  /* 0x0000000403527825 */ /* 0x000fc400078e024e */
[----:B---3--:R-:W3:Y:S04]  /*1dab0*/  LDL.LU R216, [R1+0x2f0] ;  /* 0x0002f00001d87983 */ /* 0x008ee80000300800 */
[----:B------:R1:W-:Y:S04]  /*1dac0*/  @P5 STG.E [R82.64], R220 ;  /* 0x000000dc52005986 */ /* 0x0003e8000c101904 */
[----:B-1----:R-:W3:Y:S04]  /*1dad0*/  LDL.LU R220, [R1+0x354] ;  /* 0x0003540001dc7983 */ /* 0x002ee80000300800 */
[----:B----4-:R1:W-:Y:S04]  /*1dae0*/  @P3 STG.E [R80.64], R227 ;  /* 0x000000e350003986 */ /* 0x0103e8000c101904 */
[----:B-1----:R-:W4:Y:S01]  /*1daf0*/  LDL.LU R227, [R1+0x2f4] ;  /* 0x0002f40001e37983 */ /* 0x002f220000300800 */
[----:B------:R-:W-:-:S04]  /*1db00*/  IADD3 R142, R252, 0xa, RZ ;  /* 0x0000000afc8e7810 */ /* 0x000fc80007ffe0ff */
[----:B------:R-:W-:-:S04]  /*1db10*/  ISETP.GE.AND P0, PT, R142, c[0x0][0x17c], PT ;  /* 0x00005f008e007a0c */ /* 0x000fc80003f06270 */
[----:B------:R-:W-:Y:S02]  /*1db20*/  ISETP.LT.AND P6, PT, R210, c[0x0][0x178], !P0 ;  /* 0x00005e00d2007a0c */ /* 0x000fe400047c1270 */
[----:B------:R-:W-:Y:S02]  /*1db30*/  ISETP.LT.AND P0, PT, R208, c[0x0][0x178], !P0 ;  /* 0x00005e00d0007a0c */ /* 0x000fe40004701270 */
[----:B------:R-:W-:Y:S02]  /*1db40*/  IADD3 R0, R3, c[0x0][0x198], RZ ;  /* 0x0000660003007a10 */ /* 0x000fe40007ffe0ff */
[----:B------:R-:W-:Y:S02]  /*1db50*/  IADD3 R142, R252, 0xc, RZ ;  /* 0x0000000cfc8e7810 */ /* 0x000fe40007ffe0ff */
[----:B------:R-:W-:Y:S01]  /*1db60*/  ISETP.LT.AND P3, PT, R210, c[0x0][0x178], !P1 ;  /* 0x00005e00d2007a0c */ /* 0x000fe20004f61270 */
[----:B------:R-:W-:Y:S01]  /*1db70*/  IMAD.WIDE R82, R0, 0x4, R78 ;  /* 0x0000000400527825 */ /* 0x000fe200078e024e */
[----:B------:R-:W-:-:S02]  /*1db80*/  ISETP.LT.AND P1, PT, R208, c[0x0][0x178], !P1 ;  /* 0x00005e00d0007a0c */ /* 0x000fc40004f21270 */
[C---:B------:R-:W-:Y:S01]  /*1db90*/  IADD3 R3, R0.reuse, c[0x0][0x198], RZ ;  /* 0x0000660000037a10 */ /* 0x040fe20007ffe0ff */
[----:B------:R-:W-:Y:S01]  /*1dba0*/  IMAD.WIDE R140, R0, 0x4, R76 ;  /* 0x00000004008c7825 */ /* 0x000fe200078e024c */
[----:B------:R-:W-:Y:S02]  /*1dbb0*/  ISETP.GE.AND P2, PT, R142, c[0x0][0x17c], PT ;  /* 0x00005f008e007a0c */ /* 0x000fe40003f46270 */
        /* <DEDUP_REMOVED lines=21> */
[----:B------:R1:W-:Y:S04]  /*1dd10*/  @P6 STG.E [R82.64], R217 ;  /* 0x000000d952006986 */ /* 0x0003e8000c101904 */
[----:B---3--:R3:W-:Y:S01]  /*1dd20*/  @P2 STG.E [R140.64], R216 ;  /* 0x000000d88c002986 */ /* 0x0087e2000c101904 */
        /* <DEDUP_REMOVED lines=687> */
[----:B------:R-:W-:Y:S02]  /*20820*/  ISETP.LT.AND P3, PT, R208, c[0x0][0x178], !P3 ;  /* 0x00005e00d0007a0c */ /* 0x000fe40005f61270 */
[C---:B------:R-:W-:Y:S01]  /*20830*/  IADD3 R0, R3.reuse, c[0x0][0x198], RZ ;  /* 0x0000660003007a10 */ /* 0x040fe20007ffe0ff */
[----:B-1----:R-:W-:Y:S01]  /*20840*/  IMAD.WIDE R82, R3, 0x4, R78 ;  /* 0x0000000403527825 */ /* 0x002fe200078e024e */
[----:B------:R-:W4:Y:S04]  /*20850*/  LDL.LU R218, [R1+0x4f0] ;  /* 0x0004f00001da7983 */ /* 0x000f280000300800 */
[----:B------:R-:W4:Y:S04]  /*20860*/  LDL.LU R221, [R1+0x480] ;  /* 0x0004800001dd7983 */ /* 0x000f280000300800 */
[----:B------:R1:W-:Y:S01]  /*20870*/  @P4 STG.E [R82.64], R222 ;  /* 0x000000de52004986 */ /* 0x0003e2000c101904 */
[C---:B------:R-:W-:Y:S01]  /*20880*/  IMAD.WIDE R140, R0.reuse, 0x4, R76 ;  /* 0x00000004008c7825 */ /* 0x040fe200078e024c */
[----:B------:R-:W-:-:S02]  /*20890*/  IADD3 R3, R0, c[0x0][0x198], RZ ;  /* 0x0000660000037a10 */ /* 0x000fc40007ffe0ff */
[----:B-1----:R-:W4:Y:S01]  /*208a0*/  LDL.LU R222, [R1+0x4f4] ;  /* 0x0004f40001de7983 */ /* 0x002f220000300800 */
[----:B------:R-:W-:-:S03]  /*208b0*/  IMAD.WIDE R82, R0, 0x4, R78 ;  /* 0x0000000400527825 */ /* 0x000fc600078e024e */
        /* <DEDUP_REMOVED lines=8> */
[----:B------:R-:W-:-:S04]  /*20940*/  IMAD.WIDE R80, R3, 0x4, R76 ;  /* 0x0000000403507825 */ /* 0x000fc800078e024c */
[----:B-1----:R-:W-:Y:S01]  /*20950*/  IMAD.WIDE R82, R3, 0x4, R78 ;  /* 0x0000000403527825 */ /* 0x002fe200078e024e */
[----:B------:R-:W2:Y:S04]  /*20960*/  LDL.LU R217, [R1+0x158] ;  /* 0x0001580001d97983 */ /* 0x000ea80000300800 */
        /* <DEDUP_REMOVED lines=8> */
[----:B------:R-:W-:Y:S02]  /*209f0*/  IADD3 R0, R3, c[0x0][0x198], RZ ;  /* 0x0000660003007a10 */ /* 0x000fe40007ffe0ff */
[----:B------:R-:W-:Y:S02]  /*20a00*/  ISETP.LT.AND P1, PT, R208, c[0x0][0x178], !P1 ;  /* 0x00005e00d0007a0c */ /* 0x000fe40004f21270 */
[----:B------:R-:W-:Y:S01]  /*20a10*/  ISETP.LT.AND P2, PT, R210, c[0x0][0x178], !P5 ;  /* 0x00005e00d2007a0c */ /* 0x000fe20006f41270 */
[----:B------:R-:W-:Y:S01]  /*20a20*/  IMAD.WIDE R82, R0, 0x4, R78 ;  /* 0x0000000400527825 */ /* 0x000fe200078e024e */
[----:B------:R-:W-:Y:S02]  /*20a30*/  IADD3 R142, R252, 0x50, RZ ;  /* 0x00000050fc8e7810 */ /* 0x000fe40007ffe0ff */
[----:B------:R-:W-:-:S02]  /*20a40*/  ISETP.LT.AND P5, PT, R208, c[0x0][0x178], !P5 ;  /* 0x00005e00d0007a0c */ /* 0x000fc40006fa1270 */
[----:B------:R-:W-:Y:S02]  /*20a50*/  IADD3 R80, R0, c[0x0][0x198], RZ ;  /* 0x0000660000507a10 */ /* 0x000fe40007ffe0ff */
[----:B------:R-:W-:Y:S01]  /*20a60*/  ISETP.GE.AND P4, PT, R142, c[0x0][0x17c], PT ;  /* 0x00005f008e007a0c */ /* 0x000fe20003f86270 */
[----:B------:R-:W-:Y:S01]  /*20a70*/  IMAD.WIDE R140, R0, 0x4, R76 ;  /* 0x00000004008c7825 */ /* 0x000fe200078e024c */
[----:B------:R-:W-:Y:S01]  /*20a80*/  IADD3 R0, R80, c[0x0][0x198], RZ ;  /* 0x0000660050007a10 */ /* 0x000fe20007ffe0ff */
[----:B------:R1:W-:Y:S01]  /*20a90*/  @P6 STG.E [R82.64], R218 ;  /* 0x000000da52006986 */ /* 0x0003e2000c101904 */
[----:B------:R-:W-:-:S03]  /*20aa0*/  ISETP.LT.AND P6, PT, R210, c[0x0][0x178], !P4 ;  /* 0x00005e00d2007a0c */ /* 0x000fc600067c1270 */
[----:B------:R1:W-:Y:S01]  /*20ab0*/  @P1 STG.E [R140.64], R221 ;  /* 0x000000dd8c001986 */ /* 0x0003e2000c101904 */
[----:B------:R-:W-:Y:S01]  /*20ac0*/  ISETP.LT.AND P4, PT, R208, c[0x0][0x178], !P4 ;  /* 0x00005e00d0007a0c */ /* 0x000fe20006781270 */
[C---:B-1----:R-:W-:Y:S02]  /*20ad0*/  IMAD.WIDE R82, R80.reuse, 0x4, R78 ;  /* 0x0000000450527825 */ /* 0x042fe400078e024e */
[----:B------:R-:W4:Y:S02]  /*20ae0*/  LDL.LU R218, [R1+0x268] ;  /* 0x0002680001da7983 */ /* 0x000f240000300800 */
[--C-:B------:R-:W-:Y:S02]  /*20af0*/  IMAD.WIDE R80, R80, 0x4, R76.reuse ;  /* 0x0000000450507825 */ /* 0x100fe400078e024c */
[----:B------:R-:W4:Y:S04]  /*20b00*/  LDL.LU R221, [R1+0x58] ;  /* 0x0000580001dd7983 */ /* 0x000f280000300800 */
[----:B------:R1:W-:Y:S01]  /*20b10*/  @P2 STG.E [R82.64], R222 ;  /* 0x000000de52002986 */ /* 0x0003e2000c101904 */
[----:B------:R-:W-:-:S03]  /*20b20*/  IMAD.WIDE R140, R0, 0x4, R76 ;  /* 0x00000004008c7825 */ /* 0x000fc600078e024c */
[----:B-1----:R-:W4:Y:S01]  /*20b30*/  LDL.LU R222, [R1+0x26c] ;  /* 0x00026c0001de7983 */ /* 0x002f220000300800 */
[----:B------:R-:W-:-:S03]  /*20b40*/  IMAD.WIDE R82, R0, 0x4, R78 ;  /* 0x0000000400527825 */ /* 0x000fc600078e024e */
[----:B--2---:R1:W-:Y:S01]  /*20b50*/  @P5 STG.E [R80.64], R223 ;  /* 0x000000df50005986 */ /* 0x0043e2000c101904 */
[----:B------:R-:W-:Y:S02]  /*20b60*/  ISETP.LT.AND P5, PT, R210, c[0x0][0x178], !P3 ;  /* 0x00005e00d2007a0c */ /* 0x000fe40005fa1270 */
[----:B------:R-:W-:Y:S01]  /*20b70*/  ISETP.LT.AND P3, PT, R208, c[0x0][0x178], !P3 ;  /* 0x00005e00d0007a0c */ /* 0x000fe20005f61270 */
[----:B-1----:R-:W2:Y:S01]  /*20b80*/  LDL.LU R223, [R1+0x5c] ;  /* 0x00005c0001df7983 */ /* 0x002ea20000300800 */
[----:B------:R-:W-:-:S04]  /*20b90*/  IADD3 R80, R0, c[0x0][0x198], RZ ;  /* 0x0000660000507a10 */ /* 0x000fc80007ffe0ff */
[C---:B------:R-:W-:Y:S01]  /*20ba0*/  IADD3 R0, R80.reuse, c[0x0][0x198], RZ ;  /* 0x0000660050007a10 */ /* 0x040fe20007ffe0ff */
[----:B------:R1:W-:Y:S04]  /*20bb0*/  @P6 STG.E [R82.64], R217 ;  /* 0x000000d952006986 */ /* 0x0003e8000c101904 */
[----:B---3--:R3:W-:Y:S01]  /*20bc0*/  @P4 STG.E [R140.64], R216 ;  /* 0x000000d88c004986 */ /* 0x0087e2000c101904 */
[----:B-1----:R-:W-:-:S03]  /*20bd0*/  IMAD.WIDE R82, R80, 0x4, R78 ;  /* 0x0000000450527825 */ /* 0x002fc600078e024e */
[----:B------:R-:W2:Y:S01]  /*20be0*/  LDL.LU R217, [R1+0x278] ;  /* 0x0002780001d97983 */ /* 0x000ea20000300800 */
[----:B------:R-:W-:-:S03]  /*20bf0*/  IMAD.WIDE R80, R80, 0x4, R76 ;  /* 0x0000000450507825 */ /* 0x000fc600078e024c */
[----:B---3--:R-:W3:Y:S04]  /*20c00*/  LDL.LU R216, [R1+0x148] ;  /* 0x0001480001d87983 */ /* 0x008ee80000300800 */
[----:B------:R1:W-:Y:S04]  /*20c10*/  @P5 STG.E [R82.64], R220 ;  /* 0x000000dc52005986 */ /* 0x0003e8000c101904 */
[----:B-1----:R-:W3:Y:S04]  /*20c20*/  LDL.LU R220, [R1+0x27c] ;  /* 0x00027c0001dc7983 */ /* 0x002ee80000300800 */
[----:B----4-:R1:W-:Y:S04]  /*20c30*/  @P3 STG.E [R80.64], R227 ;  /* 0x000000e350003986 */ /* 0x0103e8000c101904 */
[----:B-1----:R-:W4:Y:S01]  /*20c40*/  LDL.LU R227, [R1+0x14c] ;  /* 0x00014c0001e37983 */ /* 0x002f220000300800 */
[----:B------:R-:W-:-:S02]  /*20c50*/  IADD3 R142, R252, 0x52, RZ ;  /* 0x00000052fc8e7810 */ /* 0x000fc40007ffe0ff */
[----:B------:R-:W-:Y:S02]  /*20c60*/  IADD3 R3, R252, 0x53, RZ ;  /* 0x00000053fc037810 */ /* 0x000fe40007ffe0ff */
[----:B------:R-:W-:Y:S02]  /*20c70*/  ISETP.GE.AND P0, PT, R142, c[0x0][0x17c], PT ;  /* 0x00005f008e007a0c */ /* 0x000fe40003f06270 */
[----:B------:R-:W-:Y:S02]  /*20c80*/  ISETP.GE.AND P1, PT, R3, c[0x0][0x17c], PT ;  /* 0x00005f0003007a0c */ /* 0x000fe40003f26270 */
[----:B------:R-:W-:Y:S02]  /*20c90*/  ISETP.LT.AND P6, PT, R210, c[0x0][0x178], !P0 ;  /* 0x00005e00d2007a0c */ /* 0x000fe400047c1270 */
[----:B------:R-:W-:Y:S02]  /*20ca0*/  ISETP.LT.AND P0, PT, R208, c[0x0][0x178], !P0 ;  /* 0x00005e00d0007a0c */ /* 0x000fe40004701270 */
[----:B------:R-:W-:Y:S01]  /*20cb0*/  ISETP.LT.AND P3, PT, R210, c[0x0][0x178], !P1 ;  /* 0x00005e00d2007a0c */ /* 0x000fe20004f61270 */
[----:B------:R-:W-:Y:S01]  /*20cc0*/  IMAD.WIDE R82, R0, 0x4, R78 ;  /* 0x0000000400527825 */ /* 0x000fe200078e024e */
[----:B------:R-:W-:-:S02]  /*20cd0*/  IADD3 R3, R252, 0x54, RZ ;  /* 0x00000054fc037810 */ /* 0x000fc40007ffe0ff */
[----:B------:R-:W-:Y:S02]  /*20ce0*/  ISETP.LT.AND P1, PT, R208, c[0x0][0x178], !P1 ;  /* 0x00005e00d0007a0c */ /* 0x000fe40004f21270 */
[C---:B------:R-:W-:Y:S02]  /*20cf0*/  IADD3 R80, R0.reuse, c[0x0][0x198], RZ ;  /* 0x0000660000507a10 */ /* 0x040fe40007ffe0ff */
[----:B------:R-:W-:Y:S01]  /*20d00*/  ISETP.GE.AND P2, PT, R3, c[0x0][0x17c], PT ;  /* 0x00005f0003007a0c */ /* 0x000fe20003f46270 */
[----:B------:R-:W-:Y:S01]  /*20d10*/  IMAD.WIDE R140, R0, 0x4, R76 ;  /* 0x00000004008c7825 */ /* 0x000fe200078e024c */
[----:B------:R-:W-:Y:S02]  /*20d20*/  IADD3 R3, R252, 0x55, RZ ;  /* 0x00000055fc037810 */ /* 0x000fe40007ffe0ff */
[----:B------:R-:W-:Y:S01]  /*20d30*/  IADD3 R0, R80, c[0x0][0x198], RZ ;  /* 0x0000660050007a10 */ /* 0x000fe20007ffe0ff */
[----:B------:R1:W-:Y:S01]  /*20d40*/  @P6 STG.E [R82.64], R218 ;  /* 0x000000da52006986 */ /* 0x0003e2000c101904 */
[----:B------:R-:W-:-:S02]  /*20d50*/  ISETP.LT.AND P6, PT, R210, c[0x0][0x178], !P2 ;  /* 0x00005e00d2007a0c */ /* 0x000fc400057c1270 */
[----:B------:R-:W-:Y:S01]  /*20d60*/  ISETP.GE.AND P4, PT, R3, c[0x0][0x17c], PT ;  /* 0x00005f0003007a0c */ /* 0x000fe20003f86270 */
        /* <DEDUP_REMOVED lines=26> */
[----:B------:R-:W-:-:S04]  /*20f10*/  IADD3 R3, R252, 0x56, RZ ;  /* 0x00000056fc037810 */ /* 0x000fc80007ffe0ff */
[----:B------:R-:W-:Y:S02]  /*20f20*/  ISETP.GE.AND P5, PT, R3, c[0x0][0x17c], PT ;  /* 0x00005f0003007a0c */ /* 0x000fe40003fa6270 */
[----:B------:R-:W-:Y:S02]  /*20f30*/  IADD3 R3, R252, 0x57, RZ ;  /* 0x00000057fc037810 */ /* 0x000fe40007ffe0ff */
[----:B------:R-:W-:Y:S02]  /*20f40*/  ISETP.LT.AND P6, PT, R210, c[0x0][0x178], !P5 ;  /* 0x00005e00d2007a0c */ /* 0x000fe40006fc1270 */
[----:B------:R-:W-:Y:S02]  /*20f50*/  ISETP.GE.AND P0, PT, R3, c[0x0][0x17c], PT ;  /* 0x00005f0003007a0c */ /* 0x000fe40003f06270 */
        /* <DEDUP_REMOVED lines=8> */
[----:B------:R-:W-:Y:S01]  /*20fe0*/  IADD3 R3, R252, 0x59, RZ ;  /* 0x00000059fc037810 */ /* 0x000fe20007ffe0ff */
[----:B------:R1:W-:Y:S01]  /*20ff0*/  @P6 STG.E [R82.64], R218 ;  /* 0x000000da52006986 */ /* 0x0003e2000c101904 */
[----:B------:R-:W-:Y:S02]  /*21000*/  IADD3 R0, R80, c[0x0][0x198], RZ ;  /* 0x0000660050007a10 */ /* 0x000fe40007ffe0ff */
[----:B------:R-:W-:Y:S01]  /*21010*/  ISETP.LT.AND P6, PT, R210, c[0x0][0x178], !P3 ;  /* 0x00005e00d2007a0c */ /* 0x000fe20005fc1270 */
[----:B------:R1:W-:Y:S01]  /*21020*/  @P5 STG.E [R140.64], R221 ;  /* 0x000000dd8c005986 */ /* 0x0003e2000c101904 */
[----:B------:R-:W-:Y:S01]  /*21030*/  ISETP.GE.AND P2, PT, R3, c[0x0][0x17c], PT ;  /* 0x00005f0003007a0c */ /* 0x000fe20003f46270 */
[----:B-1----:R-:W-:-:S02]  /*21040*/  IMAD.WIDE R82, R80, 0x4, R78 ;  /* 0x0000000450527825 */ /* 0x002fc400078e024e */
[----:B------:R-:W4:Y:S02]  /*21050*/  LDL.LU R218, [R1+0x4b8] ;  /* 0x0004b80001da7983 */ /* 0x000f240000300800 */
[----:B------:R-:W-:Y:S02]  /*21060*/  IMAD.WIDE R80, R80, 0x4, R76 ;  /* 0x0000000450507825 */ /* 0x000fe400078e024c */
[----:B------:R-:W4:Y:S01]  /*21070*/  LDL.LU R221, [R1+0x418] ;  /* 0x0004180001dd7983 */ /* 0x000f220000300800 */
[----:B------:R-:W-:-:S03]  /*21080*/  ISETP.LT.AND P3, PT, R208, c[0x0][0x178], !P3 ;  /* 0x00005e00d0007a0c */ /* 0x000fc60005f61270 */
        /* <DEDUP_REMOVED lines=328> */
[----:B------:R-:W-:Y:S01]  /*22510*/  IADD3 R3, R252, 0x76, RZ ;  /* 0x00000076fc037810 */ /* 0x000fe20007ffe0ff */
[C---:B------:R-:W-:Y:S01]  /*22520*/  IMAD.WIDE R82, R0.reuse, 0x4, R78 ;  /* 0x0000000400527825 */ /* 0x040fe200078e024e */
[----:B------:R-:W-:Y:S01]  /*22530*/  IADD3 R80, R0, c[0x0][0x198], RZ ;  /* 0x0000660000507a10 */ /* 0x000fe20007ffe0ff */
[----:B------:R-:W4:Y:S01]  /*22540*/  LDL.LU R215, [R1+0x5e8] ;  /* 0x0005e80001d77983 */ /* 0x000f220000300800 */
[----:B------:R-:W-:-:S02]  /*22550*/  ISETP.GE.AND P0, PT, R3, c[0x0][0x17c], PT ;  /* 0x00005f0003007a0c */ /* 0x000fc40003f06270 */
[----:B------:R-:W-:Y:S02]  /*22560*/  IADD3 R3, R252, 0x77, RZ ;  /* 0x00000077fc037810 */ /* 0x000fe40007ffe0ff */
[----:B------:R-:W-:Y:S02]  /*22570*/  ISETP.LT.AND P6, PT, R210, c[0x0][0x178], !P0 ;  /* 0x00005e00d2007a0c */ /* 0x000fe400047c1270 */
[----:B------:R-:W-:Y:S02]  /*22580*/  ISETP.GE.AND P1, PT, R3, c[0x0][0x17c], PT ;  /* 0x00005f0003007a0c */ /* 0x000fe40003f26270 */
[----:B------:R-:W-:Y:S02]  /*22590*/  ISETP.LT.AND P0, PT, R208, c[0x0][0x178], !P0 ;  /* 0x00005e00d0007a0c */ /* 0x000fe40004701270 */
[----:B------:R-:W-:Y:S02]  /*225a0*/  ISETP.LT.AND P3, PT, R210, c[0x0][0x178], !P1 ;  /* 0x00005e00d2007a0c */ /* 0x000fe40004f61270 */
[----:B------:R-:W-:-:S02]  /*225b0*/  IADD3 R3, R252, 0x78, RZ ;  /* 0x00000078fc037810 */ /* 0x000fc40007ffe0ff */
[----:B------:R-:W-:Y:S02]  /*225c0*/  ISETP.LT.AND P1, PT, R208, c[0x0][0x178], !P1 ;  /* 0x00005e00d0007a0c */ /* 0x000fe40004f21270 */
[----:B------:R-:W-:Y:S01]  /*225d0*/  ISETP.GE.AND P2, PT, R3, c[0x0][0x17c], PT ;  /* 0x00005f0003007a0c */ /* 0x000fe20003f46270 */
[----:B------:R-:W-:Y:S01]  /*225e0*/  IMAD.WIDE R140, R0, 0x4, R76 ;  /* 0x00000004008c7825 */ /* 0x000fe200078e024c */
[----:B------:R-:W-:Y:S02]  /*225f0*/  IADD3 R3, R252, 0x79, RZ ;  /* 0x00000079fc037810 */ /* 0x000fe40007ffe0ff */
[----:B------:R-:W-:Y:S01]  /*22600*/  IADD3 R0, R80, c[0x0][0x198], RZ ;  /* 0x0000660050007a10 */ /* 0x000fe20007ffe0ff */
[----:B------:R1:W-:Y:S01]  /*22610*/  @P6 STG.E [R82.64], R218 ;  /* 0x000000da52006986 */ /* 0x0003e2000c101904 */
[----:B------:R-:W-:Y:S02]  /*22620*/  ISETP.LT.AND P6, PT, R210, c[0x0][0x178], !P2 ;  /* 0x00005e00d2007a0c */ /* 0x000fe400057c1270 */
[----:B------:R-:W-:Y:S01]  /*22630*/  ISETP.GE.AND P4, PT, R3, c[0x0][0x17c], PT ;  /* 0x00005f0003007a0c */ /* 0x000fe20003f86270 */
[----:B------:R1:W-:Y:S01]  /*22640*/  @P0 STG.E [R140.64], R221 ;  /* 0x000000dd8c000986 */ /* 0x0003e2000c101904 */
[----:B------:R-:W-:Y:S01]  /*22650*/  ISETP.LT.AND P2, PT, R208, c[0x0][0x178], !P2 ;  /* 0x00005e00d0007a0c */ /* 0x000fe20005741270 */
[----:B-1----:R-:W-:-:S04]  /*22660*/  IMAD.WIDE R82, R80, 0x4, R78 ;  /* 0x0000000450527825 */ /* 0x002fc800078e024e */
[--C-:B------:R-:W-:Y:S01]  /*22670*/  IMAD.WIDE R80, R80, 0x4, R76.reuse ;  /* 0x0000000450507825 */ /* 0x100fe200078e024c */
        /* <DEDUP_REMOVED lines=9> */
[----:B------:R-:W-:-:S03]  /*22710*/  IADD3 R80, R0, c[0x0][0x198], RZ ;  /* 0x0000660000507a10 */ /* 0x000fc60007ffe0ff */
[----:B------:R-:W2:Y:S01]  /*22720*/  LDL.LU R219, [R1+0x5f8] ;  /* 0x0005f80001db7983 */ /* 0x000ea20000300800 */
[----:B------:R-:W-:-:S03]  /*22730*/  IADD3 R0, R80, c[0x0][0x198], RZ ;  /* 0x0000660050007a10 */ /* 0x000fc60007ffe0ff */
[----:B------:R-:W2:Y:S04]  /*22740*/  LDL.LU R218, [R1+0x128] ;  /* 0x0001280001da7983 */ /* 0x000ea80000300800 */
[----:B------:R1:W-:Y:S04]  /*22750*/  @P6 STG.E [R82.64], R217 ;  /* 0x000000d952006986 */ /* 0x0003e8000c101904 */
[----:B---3--:R-:W-:Y:S01]  /*22760*/  @P2 STG.E [R140.64], R216 ;  /* 0x000000d88c002986 */ /* 0x008fe2000c101904 */
[----:B-1----:R-:W-:-:S03]  /*22770*/  IMAD.WIDE R82, R80, 0x4, R78 ;  /* 0x0000000450527825 */ /* 0x002fc600078e024e */
[----:B------:R-:W3:Y:S01]  /*22780*/  LDL.LU R217, [R1+0x5fc] ;  /* 0x0005fc0001d97983 */ /* 0x000ee20000300800 */
[----:B------:R-:W-:-:S03]  /*22790*/  IMAD.WIDE R80, R80, 0x4, R76 ;  /* 0x0000000450507825 */ /* 0x000fc600078e024c */
[----:B------:R-:W-:Y:S04]  /*227a0*/  @P1 STG.E [R82.64], R220 ;  /* 0x000000dc52001986 */ /* 0x000fe8000c101904 */
[----:B----4-:R1:W-:Y:S04]  /*227b0*/  @P4 STG.E [R80.64], R227 ;  /* 0x000000e350004986 */ /* 0x0103e8000c101904 */
[----:B-1----:R-:W3:Y:S01]  /*227c0*/  LDL.LU R227, [R1+0x12c] ;  /* 0x00012c0001e37983 */ /* 0x002ee20000300800 */
[----:B------:R-:W-:Y:S01]  /*227d0*/  IADD3 R3, R252, 0x7a, RZ ;  /* 0x0000007afc037810 */ /* 0x000fe20007ffe0ff */
[C---:B------:R-:W-:Y:S01]  /*227e0*/  IMAD.WIDE R82, R0.reuse, 0x4, R78 ;  /* 0x0000000400527825 */ /* 0x040fe200078e024e */
[----:B------:R-:W-:Y:S01]  /*227f0*/  IADD3 R143, R0, c[0x0][0x198], RZ ;  /* 0x00006600008f7a10 */ /* 0x000fe20007ffe0ff */
[----:B------:R-:W3:Y:S01]  /*22800*/  LDL.LU R216, [R1+0x5c8] ;  /* 0x0005c80001d87983 */ /* 0x000ee20000300800 */
[----:B------:R-:W-:-:S02]  /*22810*/  ISETP.GE.AND P5, PT, R3, c[0x0][0x17c], PT ;  /* 0x00005f0003007a0c */ /* 0x000fc40003fa6270 */
[----:B------:R-:W-:Y:S01]  /*22820*/  IADD3 R3, R252, 0x7b, RZ ;  /* 0x0000007bfc037810 */ /* 0x000fe20007ffe0ff */
[----:B------:R-:W-:Y:S01]  /*22830*/  IMAD.WIDE R140, R0, 0x4, R76 ;  /* 0x00000004008c7825 */ /* 0x000fe200078e024c */
[----:B------:R-:W-:Y:S01]  /*22840*/  ISETP.LT.AND P6, PT, R210, c[0x0][0x178], !P5 ;  /* 0x00005e00d2007a0c */ /* 0x000fe20006fc1270 */
[----:B------:R-:W3:Y:S01]  /*22850*/  LDL.LU R220, [R1+0x28] ;  /* 0x0000280001dc7983 */ /* 0x000ee20000300800 */
[----:B------:R-:W-:Y:S02]  /*22860*/  ISETP.GE.AND P0, PT, R3, c[0x0][0x17c], PT ;  /* 0x00005f0003007a0c */ /* 0x000fe40003f06270 */
[----:B------:R-:W-:Y:S02]  /*22870*/  ISETP.LT.AND P5, PT, R208, c[0x0][0x178], !P5 ;  /* 0x00005e00d0007a0c */ /* 0x000fe40006fa1270 */
[----:B------:R-:W-:Y:S02]  /*22880*/  ISETP.LT.AND P4, PT, R210, c[0x0][0x178], !P0 ;  /* 0x00005e00d2007a0c */ /* 0x000fe40004781270 */
[----:B------:R-:W-:-:S02]  /*22890*/  IADD3 R3, R252, 0x7c, RZ ;  /* 0x0000007cfc037810 */ /* 0x000fc40007ffe0ff */
[----:B------:R-:W-:Y:S02]  /*228a0*/  ISETP.LT.AND P0, PT, R208, c[0x0][0x178], !P0 ;  /* 0x00005e00d0007a0c */ /* 0x000fe40004701270 */
[----:B------:R-:W-:Y:S01]  /*228b0*/  ISETP.GE.AND P3, PT, R3, c[0x0][0x17c], PT ;  /* 0x00005f0003007a0c */ /* 0x000fe20003f66270 */
[----:B------:R1:W-:Y:S01]  /*228c0*/  @P6 STG.E [R82.64], R215 ;  /* 0x000000d752006986 */ /* 0x0003e2000c101904 */
[----:B------:R-:W-:Y:S01]  /*228d0*/  IADD3 R3, R252, 0x7d, RZ ;  /* 0x0000007dfc037810 */ /* 0x000fe20007ffe0ff */
[----:B------:R-:W-:Y:S01]  /*228e0*/  IMAD.WIDE R80, R143, 0x4, R76 ;  /* 0x000000048f507825 */ /* 0x000fe200078e024c */
[----:B------:R-:W-:Y:S02]  /*228f0*/  ISETP.LT.AND P6, PT, R210, c[0x0][0x178], !P3 ;  /* 0x00005e00d2007a0c */ /* 0x000fe40005fc1270 */
[----:B------:R-:W-:Y:S02]  /*22900*/  ISETP.GE.AND P2, PT, R3, c[0x0][0x17c], PT ;  /* 0x00005f0003007a0c */ /* 0x000fe40003f46270 */
[C---:B------:R-:W-:Y:S01]  /*22910*/  IADD3 R0, R143.reuse, c[0x0][0x198], RZ ;  /* 0x000066008f007a10 */ /* 0x040fe20007ffe0ff */
[----:B-1----:R-:W-:Y:S01]  /*22920*/  IMAD.WIDE R82, R143, 0x4, R78 ;  /* 0x000000048f527825 */ /* 0x002fe200078e024e */
[----:B------:R1:W-:Y:S01]  /*22930*/  @P5 STG.E [R140.64], R221 ;  /* 0x000000dd8c005986 */ /* 0x0003e2000c101904 */
[----:B------:R-:W-:-:S02]  /*22940*/  ISETP.LT.AND P3, PT, R208, c[0x0][0x178], !P3 ;  /* 0x00005e00d0007a0c */ /* 0x000fc40005f61270 */
[C---:B------:R-:W-:Y:S01]  /*22950*/  IADD3 R143, R0.reuse, c[0x0][0x198], RZ ;  /* 0x00006600008f7a10 */ /* 0x040fe20007ffe0ff */
[----:B-1----:R-:W3:Y:S04]  /*22960*/  LDL.LU R221, [R1+0x5cc] ;  /* 0x0005cc0001dd7983 */ /* 0x002ee80000300800 */
[----:B------:R1:W-:Y:S01]  /*22970*/  @P4 STG.E [R82.64], R222 ;  /* 0x000000de52004986 */ /* 0x0003e2000c101904 */
[----:B------:R-:W-:-:S03]  /*22980*/  IMAD.WIDE R140, R0, 0x4, R76 ;  /* 0x00000004008c7825 */ /* 0x000fc600078e024c */
[----:B-1----:R-:W3:Y:S01]  /*22990*/  LDL.LU R222, [R1+0x2c] ;  /* 0x00002c0001de7983 */ /* 0x002ee20000300800 */
[----:B------:R-:W-:-:S03]  /*229a0*/  IMAD.WIDE R82, R0, 0x4, R78 ;  /* 0x0000000400527825 */ /* 0x000fc600078e024e */
[----:B--2---:R1:W-:Y:S01]  /*229b0*/  @P0 STG.E [R80.64], R223 ;  /* 0x000000df50000986 */ /* 0x0043e2000c101904 */
[----:B------:R-:W-:Y:S02]  /*229c0*/  ISETP.LT.AND P0, PT, R210, c[0x0][0x178], !P2 ;  /* 0x00005e00d2007a0c */ /* 0x000fe40005701270 */
[----:B------:R-:W-:Y:S01]  /*229d0*/  ISETP.LT.AND P2, PT, R208, c[0x0][0x178], !P2 ;  /* 0x00005e00d0007a0c */ /* 0x000fe20005741270 */
[----:B------:R2:W-:Y:S04]  /*229e0*/  @P6 STG.E [R82.64], R219 ;  /* 0x000000db52006986 */ /* 0x0005e8000c101904 */
[----:B------:R-:W-:Y:S01]  /*229f0*/  @P3 STG.E [R140.64], R218 ;  /* 0x000000da8c003986 */ /* 0x000fe2000c101904 */
[----:B-1----:R-:W-:-:S03]  /*22a00*/  IMAD.WIDE R80, R143, 0x4, R76 ;  /* 0x000000048f507825 */ /* 0x002fc600078e024c */
[----:B------:R-:W4:Y:S01]  /*22a10*/  LDL.LU R223, [R1+0x10] ;  /* 0x0000100001df7983 */ /* 0x000f220000300800 */
[----:B--2---:R-:W-:-:S05]  /*22a20*/  IMAD.WIDE R82, R143, 0x4, R78 ;  /* 0x000000048f527825 */ /* 0x004fca00078e024e */
[----:B---3--:R-:W-:Y:S04]  /*22a30*/  @P0 STG.E [R82.64], R217 ;  /* 0x000000d952000986 */ /* 0x008fe8000c101904 */
[----:B------:R1:W-:Y:S04]  /*22a40*/  @P2 STG.E [R80.64], R227 ;  /* 0x000000e350002986 */ /* 0x0003e8000c101904 */
[----:B-1----:R-:W2:Y:S01]  /*22a50*/  LDL.LU R227, [R1+0x14] ;  /* 0x0000140001e37983 */ /* 0x002ea20000300800 */
[----:B------:R-:W-:-:S04]  /*22a60*/  IADD3 R3, R252, 0x7e, RZ ;  /* 0x0000007efc037810 */ /* 0x000fc80007ffe0ff */
[----:B------:R-:W-:Y:S02]  /*22a70*/  ISETP.GE.AND P1, PT, R3, c[0x0][0x17c], PT ;  /* 0x00005f0003007a0c */ /* 0x000fe40003f26270 */
[----:B------:R-:W-:-:S04]  /*22a80*/  IADD3 R3, R252, 0x7f, RZ ;  /* 0x0000007ffc037810 */ /* 0x000fc80007ffe0ff */
[----:B------:R-:W-:Y:S02]  /*22a90*/  ISETP.GE.AND P5, PT, R3, c[0x0][0x17c], PT ;  /* 0x00005f0003007a0c */ /* 0x000fe40003fa6270 */
[----:B------:R-:W-:Y:S02]  /*22aa0*/  IADD3 R3, R252, 0x80, RZ ;  /* 0x00000080fc037810 */ /* 0x000fe40007ffe0ff */
[----:B------:R-:W-:Y:S02]  /*22ab0*/  ISETP.LT.AND P6, PT, R210, c[0x0][0x178], !P1 ;  /* 0x00005e00d2007a0c */ /* 0x000fe40004fc1270 */
[----:B------:R-:W-:Y:S02]  /*22ac0*/  ISETP.GE.AND P4, PT, R3, c[0x0][0x17c], PT ;  /* 0x00005f0003007a0c */ /* 0x000fe40003f86270 */
[----:B------:R-:W-:Y:S02]  /*22ad0*/  IADD3 R3, R143, c[0x0][0x198], RZ ;  /* 0x000066008f037a10 */ /* 0x000fe40007ffe0ff */
[----:B------:R-:W-:-:S02]  /*22ae0*/  ISETP.LT.AND P1, PT, R208, c[0x0][0x178], !P1 ;  /* 0x00005e00d0007a0c */ /* 0x000fc40004f21270 */
[----:B------:R-:W-:Y:S01]  /*22af0*/  ISETP.LT.AND P2, PT, R210, c[0x0][0x178], !P5 ;  /* 0x00005e00d2007a0c */ /* 0x000fe20006f41270 */
[----:B------:R-:W-:Y:S01]  /*22b00*/  IMAD.WIDE R82, R3, 0x4, R78 ;  /* 0x0000000403527825 */ /* 0x000fe200078e024e */
[----:B------:R-:W-:-:S03]  /*22b10*/  ISETP.LT.AND P5, PT, R208, c[0x0][0x178], !P5 ;  /* 0x00005e00d0007a0c */ /* 0x000fc60006fa1270 */
[C---:B------:R-:W-:Y:S01]  /*22b20*/  IMAD.WIDE R140, R3.reuse, 0x4, R76 ;  /* 0x00000004038c7825 */ /* 0x040fe200078e024c */
[----:B------:R-:W-:Y:S02]  /*22b30*/  IADD3 R3, R3, c[0x0][0x198], RZ ;  /* 0x0000660003037a10 */ /* 0x000fe40007ffe0ff */
[----:B------:R-:W-:-:S03]  /*22b40*/  IADD3 R0, R252, 0x81, RZ ;  /* 0x00000081fc007810 */ /* 0x000fc60007ffe0ff */
[C---:B------:R-:W-:Y:S01]  /*22b50*/  IMAD.WIDE R142, R3.reuse, 0x4, R78 ;  /* 0x00000004038e7825 */ /* 0x040fe200078e024e */
[----:B------:R-:W-:Y:S01]  /*22b60*/  ISETP.GE.AND P3, PT, R0, c[0x0][0x17c], PT ;  /* 0x00005f0000007a0c */ /* 0x000fe20003f66270 */
[----:B------:R1:W-:Y:S02]  /*22b70*/  @P6 STG.E [R82.64], R216 ;  /* 0x000000d852006986 */ /* 0x0003e4000c101904 */
[C---:B------:R-:W-:Y:S01]  /*22b80*/  IMAD.WIDE R80, R3.reuse, 0x4, R76 ;  /* 0x0000000403507825 */ /* 0x040fe200078e024c */
[----:B------:R-:W-:Y:S01]  /*22b90*/  IADD3 R209, R3, c[0x0][0x198], RZ ;  /* 0x0000660003d17a10 */ /* 0x000fe20007ffe0ff */
[----:B------:R3:W-:Y:S01]  /*22ba0*/  @P1 STG.E [R140.64], R220 ;  /* 0x000000dc8c001986 */ /* 0x0007e2000c101904 */
[----:B------:R-:W-:Y:S02]  /*22bb0*/  ISETP.LT.AND P6, PT, R210, c[0x0][0x178], !P4 ;  /* 0x00005e00d2007a0c */ /* 0x000fe400067c1270 */
[----:B------:R-:W-:Y:S01]  /*22bc0*/  ISETP.LT.AND P4, PT, R208, c[0x0][0x178], !P4 ;  /* 0x00005e00d0007a0c */ /* 0x000fe20006781270 */
[----:B------:R3:W-:Y:S01]  /*22bd0*/  @P2 STG.E [R142.64], R221 ;  /* 0x000000dd8e002986 */ /* 0x0007e2000c101904 */
[----:B-1----:R-:W-:-:S03]  /*22be0*/  IMAD.WIDE R82, R209, 0x4, R78 ;  /* 0x00000004d1527825 */ /* 0x002fc600078e024e */
[----:B------:R-:W-:Y:S01]  /*22bf0*/  @P5 STG.E [R80.64], R222 ;  /* 0x000000de50005986 */ /* 0x000fe2000c101904 */
[----:B------:R-:W-:Y:S01]  /*22c00*/  ISETP.LT.AND P5, PT, R210, c[0x0][0x178], !P3 ;  /* 0x00005e00d2007a0c */ /* 0x000fe20005fa1270 */
[C---:B---3--:R-:W-:Y:S01]  /*22c10*/  IMAD.WIDE R140, R209.reuse, 0x4, R76 ;  /* 0x00000004d18c7825 */ /* 0x048fe200078e024c */
[----:B------:R-:W-:-:S05]  /*22c20*/  IADD3 R209, R209, c[0x0][0x198], RZ ;  /* 0x00006600d1d17a10 */ /* 0x000fca0007ffe0ff */
[----:B------:R-:W-:Y:S01]  /*22c30*/  IMAD.WIDE R142, R209, 0x4, R78 ;  /* 0x00000004d18e7825 */ /* 0x000fe200078e024e */
[----:B----4-:R1:W-:Y:S04]  /*22c40*/  @P6 STG.E [R82.64], R223 ;  /* 0x000000df52006986 */ /* 0x0103e8000c101904 */
[----:B------:R-:W-:Y:S04]  /*22c50*/  @P4 STG.E [R140.64], R32 ;  /* 0x000000208c004986 */ /* 0x000fe8000c101904 */
[----:B-1----:R-:W3:Y:S04]  /*22c60*/  LDL.LU R223, [R1] ;  /* 0x0000000001df7983 */ /* 0x002ee80000300800 */
[----:B--2---:R1:W-:Y:S04]  /*22c70*/  @P5 STG.E [R142.64], R227 ;  /* 0x000000e38e005986 */ /* 0x0043e8000c101904 */
[----:B-1----:R-:W2:Y:S01]  /*22c80*/  LDL.LU R227, [R1+0x4] ;  /* 0x0000040001e37983 */ /* 0x002ea20000300800 */
[----:B------:R-:W-:-:S02]  /*22c90*/  ISETP.LT.AND P3, PT, R208, c[0x0][0x178], !P3 ;  /* 0x00005e00d0007a0c */ /* 0x000fc40005f61270 */
[----:B------:R-:W-:Y:S01]  /*22ca0*/  IADD3 R0, R252, 0x82, RZ ;  /* 0x00000082fc007810 */ /* 0x000fe20007ffe0ff */
[----:B------:R-:W-:-:S03]  /*22cb0*/  IMAD.WIDE R80, R209, 0x4, R76 ;  /* 0x00000004d1507825 */ /* 0x000fc600078e024c */
[----:B------:R-:W-:Y:S02]  /*22cc0*/  ISETP.GE.AND P0, PT, R0, c[0x0][0x17c], PT ;  /* 0x00005f0000007a0c */ /* 0x000fe40003f06270 */
[----:B------:R-:W-:Y:S02]  /*22cd0*/  IADD3 R0, R252, 0x83, RZ ;  /* 0x00000083fc007810 */ /* 0x000fe40007ffe0ff */
[----:B------:R-:W-:Y:S02]  /*22ce0*/  IADD3 R3, R209, c[0x0][0x198], RZ ;  /* 0x00006600d1037a10 */ /* 0x000fe40007ffe0ff */
[----:B------:R-:W-:Y:S01]  /*22cf0*/  ISETP.GE.AND P1, PT, R0, c[0x0][0x17c], PT ;  /* 0x00005f0000007a0c */ /* 0x000fe20003f26270 */
[----:B------:R1:W-:Y:S01]  /*22d00*/  @P3 STG.E [R80.64], R33 ;  /* 0x0000002150003986 */ /* 0x0003e2000c101904 */
[----:B------:R-:W-:Y:S02]  /*22d10*/  ISETP.LT.AND P4, PT, R210, c[0x0][0x178], !P0 ;  /* 0x00005e00d2007a0c */ /* 0x000fe40004781270 */
[----:B------:R-:W-:-:S02]  /*22d20*/  ISETP.LT.AND P6, PT, R208, c[0x0][0x178], !P0 ;  /* 0x00005e00d0007a0c */ /* 0x000fc400047c1270 */
[----:B------:R-:W-:Y:S01]  /*22d30*/  ISETP.LT.AND P3, PT, R210, c[0x0][0x178], !P1 ;  /* 0x00005e00d2007a0c */ /* 0x000fe20004f61270 */
[C---:B------:R-:W-:Y:S01]  /*22d40*/  IMAD.WIDE R82, R3.reuse, 0x4, R78 ;  /* 0x0000000403527825 */ /* 0x040fe200078e024e */
[----:B------:R-:W-:Y:S02]  /*22d50*/  ISETP.LT.AND P1, PT, R208, c[0x0][0x178], !P1 ;  /* 0x00005e00d0007a0c */ /* 0x000fe40004f21270 */
[----:B------:R-:W-:Y:S01]  /*22d60*/  IADD3 R0, R252, 0x84, RZ ;  /* 0x00000084fc007810 */ /* 0x000fe20007ffe0ff */
[C---:B------:R-:W-:Y:S01]  /*22d70*/  IMAD.WIDE R140, R3.reuse, 0x4, R76 ;  /* 0x00000004038c7825 */ /* 0x040fe200078e024c */
[----:B------:R-:W-:Y:S02]  /*22d80*/  IADD3 R3, R3, c[0x0][0x198], RZ ;  /* 0x0000660003037a10 */ /* 0x000fe40007ffe0ff */
[----:B------:R-:W-:Y:S02]  /*22d90*/  ISETP.GE.AND P2, PT, R0, c[0x0][0x17c], PT ;  /* 0x00005f0000007a0c */ /* 0x000fe40003f46270 */
[----:B------:R-:W-:Y:S01]  /*22da0*/  IADD3 R0, R252, 0x85, RZ ;  /* 0x00000085fc007810 */ /* 0x000fe20007ffe0ff */
[C---:B------:R-:W-:Y:S01]  /*22db0*/  IMAD.WIDE R142, R3.reuse, 0x4, R78 ;  /* 0x00000004038e7825 */ /* 0x040fe200078e024e */
[----:B------:R4:W-:Y:S03]  /*22dc0*/  @P4 STG.E [R82.64], R248 ;  /* 0x000000f852004986 */ /* 0x0009e6000c101904 */
[C---:B-1----:R-:W-:Y:S01]  /*22dd0*/  IMAD.WIDE R32, R3.reuse, 0x4, R76 ;  /* 0x0000000403207825 */ /* 0x042fe200078e024c */
[----:B------:R-:W-:Y:S01]  /*22de0*/  ISETP.GE.AND P0, PT, R0, c[0x0][0x17c], PT ;  /* 0x00005f0000007a0c */ /* 0x000fe20003f06270 */
[----:B------:R1:W-:Y:S01]  /*22df0*/  @P6 STG.E [R140.64], R28 ;  /* 0x0000001c8c006986 */ /* 0x0003e2000c101904 */
[----:B------:R-:W-:-:S02]  /*22e00*/  IADD3 R209, R3, c[0x0][0x198], RZ ;  /* 0x0000660003d17a10 */ /* 0x000fc40007ffe0ff */
[----:B------:R-:W-:Y:S01]  /*22e10*/  ISETP.LT.AND P4, PT, R210, c[0x0][0x178], !P2 ;  /* 0x00005e00d2007a0c */ /* 0x000fe20005781270 */
[----:B------:R-:W-:Y:S01]  /*22e20*/  @P3 STG.E [R142.64], R249 ;  /* 0x000000f98e003986 */ /* 0x000fe2000c101904 */
[----:B------:R-:W-:-:S03]  /*22e30*/  ISETP.LT.AND P6, PT, R208, c[0x0][0x178], !P2 ;  /* 0x00005e00d0007a0c */ /* 0x000fc600057c1270 */
[----:B------:R1:W-:Y:S01]  /*22e40*/  @P1 STG.E [R32.64], R29 ;  /* 0x0000001d20001986 */ /* 0x0003e2000c101904 */
[----:B------:R-:W-:Y:S01]  /*22e50*/  ISETP.LT.AND P1, PT, R210, c[0x0][0x178], !P0 ;  /* 0x00005e00d2007a0c */ /* 0x000fe20004721270 */
[C---:B------:R-:W-:Y:S01]  /*22e60*/  IMAD.WIDE R80, R209.reuse, 0x4, R78 ;  /* 0x00000004d1507825 */ /* 0x040fe200078e024e */
[----:B------:R-:W-:Y:S02]  /*22e70*/  ISETP.LT.AND P0, PT, R208, c[0x0][0x178], !P0 ;  /* 0x00005e00d0007a0c */ /* 0x000fe40004701270 */
[----:B------:R-:W-:Y:S01]  /*22e80*/  IADD3 R0, R252, 0x86, RZ ;  /* 0x00000086fc007810 */ /* 0x000fe20007ffe0ff */
[C---:B----4-:R-:W-:Y:S01]  /*22e90*/  IMAD.WIDE R82, R209.reuse, 0x4, R76 ;  /* 0x00000004d1527825 */ /* 0x050fe200078e024c */
[----:B------:R-:W-:Y:S02]  /*22ea0*/  IADD3 R209, R209, c[0x0][0x198], RZ ;  /* 0x00006600d1d17a10 */ /* 0x000fe40007ffe0ff */
[----:B------:R-:W-:Y:S02]  /*22eb0*/  ISETP.GE.AND P5, PT, R0, c[0x0][0x17c], PT ;  /* 0x00005f0000007a0c */ /* 0x000fe40003fa6270 */
[----:B------:R-:W-:Y:S01]  /*22ec0*/  IADD3 R0, R252, 0x87, RZ ;  /* 0x00000087fc007810 */ /* 0x000fe20007ffe0ff */
[C---:B-1----:R-:W-:Y:S01]  /*22ed0*/  IMAD.WIDE R140, R209.reuse, 0x4, R78 ;  /* 0x00000004d18c7825 */ /* 0x042fe200078e024e */
[----:B------:R1:W-:Y:S03]  /*22ee0*/  @P4 STG.E [R80.64], R240 ;  /* 0x000000f050004986 */ /* 0x0003e6000c101904 */
[C---:B------:R-:W-:Y:S01]  /*22ef0*/  IMAD.WIDE R28, R209.reuse, 0x4, R76 ;  /* 0x00000004d11c7825 */ /* 0x040fe200078e024c */
        /* <DEDUP_REMOVED lines=11> */
[C---:B-1----:R-:W-:Y:S01]  /*22fb0*/  IMAD.WIDE R80, R3.reuse, 0x4, R76 ;  /* 0x0000000403507825 */ /* 0x042fe200078e024c */
[----:B------:R-:W-:Y:S02]  /*22fc0*/  IADD3 R3, R3, c[0x0][0x198], RZ ;  /* 0x0000660003037a10 */ /* 0x000fe40007ffe0ff */
[----:B------:R-:W-:Y:S02]  /*22fd0*/  ISETP.GE.AND P3, PT, R0, c[0x0][0x17c], PT ;  /* 0x00005f0000007a0c */ /* 0x000fe40003f66270 */
[----:B------:R-:W-:Y:S01]  /*22fe0*/  IADD3 R0, R252, 0x89, RZ ;  /* 0x00000089fc007810 */ /* 0x000fe20007ffe0ff */
[C---:B----4-:R-:W-:Y:S01]  /*22ff0*/  IMAD.WIDE R82, R3.reuse, 0x4, R78 ;  /* 0x0000000403527825 */ /* 0x050fe200078e024e */
        /* <DEDUP_REMOVED lines=8> */
[----:B------:R-:W-:Y:S01]  /*23080*/  @P2 STG.E [R24.64], R21 ;  /* 0x0000001518002986 */ /* 0x000fe2000c101904 */
[----:B------:R-:W-:Y:S01]  /*23090*/  ISETP.LT.AND P2, PT, R210, c[0x0][0x178], !P4 ;  /* 0x00005e00d2007a0c */ /* 0x000fe20006741270 */
[----:B------:R-:W-:-:S04]  /*230a0*/  IMAD.WIDE R28, R141, 0x4, R78 ;  /* 0x000000048d1c7825 */ /* 0x000fc800078e024e */
[C---:B-1----:R-:W-:Y:S01]  /*230b0*/  IMAD.WIDE R32, R141.reuse, 0x4, R76 ;  /* 0x000000048d207825 */ /* 0x042fe200078e024c */
[----:B------:R-:W-:-:S05]  /*230c0*/  IADD3 R141, R141, c[0x0][0x198], RZ ;  /* 0x000066008d8d7a10 */ /* 0x000fca0007ffe0ff */
[----:B----4-:R-:W-:Y:S01]  /*230d0*/  IMAD.WIDE R80, R141, 0x4, R78 ;  /* 0x000000048d507825 */ /* 0x010fe200078e024e */
[----:B---3--:R1:W-:Y:S04]  /*230e0*/  @P5 STG.E [R28.64], R223 ;  /* 0x000000df1c005986 */ /* 0x0083e8000c101904 */
[----:B------:R-:W-:Y:S04]  /*230f0*/  @P6 STG.E [R32.64], R16 ;  /* 0x0000001020006986 */ /* 0x000fe8000c101904 */
[----:B-1----:R-:W3:Y:S04]  /*23100*/  LDL.LU R223, [R1+0x18] ;  /* 0x0000180001df7983 */ /* 0x002ee80000300800 */
        /* <DEDUP_REMOVED lines=101> */
[----:B------:R1:W-:Y:S01]  /*23760*/  @P2 STG.E [R16.64], R251 ;  /* 0x000000fb10002986 */ /* 0x0003e2000c101904 */
[----:B------:R-:W-:-:S03]  /*23770*/  ISETP.LT.AND P6, PT, R208, c[0x0][0x178], !P1 ;  /* 0x00005e00d0007a0c */ /* 0x000fc60004fc1270 */
[----:B------:R1:W-:Y:S01]  /*23780*/  @P4 STG.E [R4.64], R31 ;  /* 0x0000001f04004986 */ /* 0x0003e2000c101904 */
[----:B------:R-:W-:Y:S01]  /*23790*/  ISETP.LT.AND P4, PT, R210, c[0x0][0x178], !P3 ;  /* 0x00005e00d2007a0c */ /* 0x000fe20005f81270 */
[C---:B----4-:R-:W-:Y:S01]  /*237a0*/  IMAD.WIDE R8, R21.reuse, 0x4, R78 ;  /* 0x0000000415087825 */ /* 0x050fe200078e024e */
[----:B------:R-:W-:Y:S02]  /*237b0*/  ISETP.LT.AND P3, PT, R208, c[0x0][0x178], !P3 ;  /* 0x00005e00d0007a0c */ /* 0x000fe40005f61270 */
[----:B------:R-:W-:Y:S01]  /*237c0*/  IADD3 R0, R252, 0x96, RZ ;  /* 0x00000096fc007810 */ /* 0x000fe20007ffe0ff */
[C---:B-1----:R-:W-:Y:S01]  /*237d0*/  IMAD.WIDE R12, R21.reuse, 0x4, R76 ;  /* 0x00000004150c7825 */ /* 0x042fe200078e024c */
[----:B------:R-:W-:Y:S02]  /*237e0*/  IADD3 R21, R21, c[0x0][0x198], RZ ;  /* 0x0000660015157a10 */ /* 0x000fe40007ffe0ff */
[----:B------:R-:W-:Y:S02]  /*237f0*/  ISETP.GE.AND P0, PT, R0, c[0x0][0x17c], PT ;  /* 0x00005f0000007a0c */ /* 0x000fe40003f06270 */
[----:B------:R-:W-:Y:S01]  /*23800*/  IADD3 R0, R252, 0x97, RZ ;  /* 0x00000097fc007810 */ /* 0x000fe20007ffe0ff */
[C---:B------:R-:W-:Y:S01]  /*23810*/  IMAD.WIDE R16, R21.reuse, 0x4, R78 ;  /* 0x0000000415107825 */ /* 0x040fe200078e024e */
[----:B------:R1:W-:Y:S03]  /*23820*/  @P5 STG.E [R8.64], R242 ;  /* 0x000000f208005986 */ /* 0x0003e6000c101904 */
[C---:B------:R-:W-:Y:S01]  /*23830*/  IMAD.WIDE R4, R21.reuse, 0x4, R76 ;  /* 0x0000000415047825 */ /* 0x040fe200078e024c */
        /* <DEDUP_REMOVED lines=8> */
[C---:B-1----:R-:W-:Y:S01]  /*238c0*/  IMAD.WIDE R8, R3.reuse, 0x4, R78 ;  /* 0x0000000403087825 */ /* 0x042fe200078e024e */
[----:B------:R-:W-:Y:S02]  /*238d0*/  ISETP.LT.AND P1, PT, R208, c[0x0][0x178], !P1 ;  /* 0x00005e00d0007a0c */ /* 0x000fe40004f21270 */
[----:B------:R-:W-:Y:S01]  /*238e0*/  IADD3 R0, R252, 0x98, RZ ;  /* 0x00000098fc007810 */ /* 0x000fe20007ffe0ff */
[C---:B----4-:R-:W-:Y:S01]  /*238f0*/  IMAD.WIDE R12, R3.reuse, 0x4, R76 ;  /* 0x00000004030c7825 */ /* 0x050fe200078e024c */
        /* <DEDUP_REMOVED lines=22> */
[----:B------:R-:W-:-:S03]  /*23a60*/  IADD3 R3, R21, c[0x0][0x198], RZ ;  /* 0x0000660015037a10 */ /* 0x000fc60007ffe0ff */
[----:B------:R-:W-:Y:S01]  /*23a70*/  IMAD.WIDE R4, R21, 0x4, R76 ;  /* 0x0000000415047825 */ /* 0x000fe200078e024c */
[----:B------:R-:W-:Y:S02]  /*23a80*/  ISETP.GE.AND P2, PT, R0, c[0x0][0x17c], PT ;  /* 0x00005f0000007a0c */ /* 0x000fe40003f46270 */
[----:B------:R-:W-:-:S04]  /*23a90*/  IADD3 R0, R252, 0x9c, RZ ;  /* 0x0000009cfc007810 */ /* 0x000fc80007ffe0ff */
[----:B------:R-:W-:Y:S02]  /*23aa0*/  ISETP.GE.AND P3, PT, R0, c[0x0][0x17c], PT ;  /* 0x00005f0000007a0c */ /* 0x000fe40003f66270 */
[----:B------:R-:W-:Y:S01]  /*23ab0*/  IADD3 R0, R252, 0x9d, RZ ;  /* 0x0000009dfc007810 */ /* 0x000fe20007ffe0ff */
[----:B---3--:R1:W-:Y:S01]  /*23ac0*/  @P5 STG.E [R8.64], R223 ;  /* 0x000000df08005986 */ /* 0x0083e2000c101904 */
[----:B------:R-:W-:-:S03]  /*23ad0*/  ISETP.LT.AND P5, PT, R210, c[0x0][0x178], !P4 ;  /* 0x00005e00d2007a0c */ /* 0x000fc600067a1270 */
[----:B------:R3:W-:Y:S01]  /*23ae0*/  @P6 STG.E [R12.64], R18 ;  /* 0x000000120c006986 */ /* 0x0007e2000c101904 */
[----:B------:R-:W-:Y:S01]  /*23af0*/  ISETP.LT.AND P6, PT, R208, c[0x0][0x178], !P4 ;  /* 0x00005e00d0007a0c */ /* 0x000fe200067c1270 */
[----:B-1----:R-:W-:-:S04]  /*23b00*/  IMAD.WIDE R8, R3, 0x4, R78 ;  /* 0x0000000403087825 */ /* 0x002fc800078e024e */
[C---:B---3--:R-:W-:Y:S01]  /*23b10*/  IMAD.WIDE R12, R3.reuse, 0x4, R76 ;  /* 0x00000004030c7825 */ /* 0x048fe200078e024c */
[----:B------:R-:W-:Y:S02]  /*23b20*/  IADD3 R3, R3, c[0x0][0x198], RZ ;  /* 0x0000660003037a10 */ /* 0x000fe40007ffe0ff */
[----:B------:R-:W-:Y:S02]  /*23b30*/  ISETP.GE.AND P4, PT, R0, c[0x0][0x17c], PT ;  /* 0x00005f0000007a0c */ /* 0x000fe40003f86270 */
[----:B------:R-:W-:Y:S02]  /*23b40*/  IADD3 R21, R3, c[0x0][0x198], RZ ;  /* 0x0000660003157a10 */ /* 0x000fe40007ffe0ff */
[----:B------:R-:W-:Y:S01]  /*23b50*/  IADD3 R0, R252, 0x9e, RZ ;  /* 0x0000009efc007810 */ /* 0x000fe20007ffe0ff */
[----:B--2---:R1:W-:Y:S04]  /*23b60*/  @P1 STG.E [R16.64], R227 ;  /* 0x000000e310001986 */ /* 0x0043e8000c101904 */
[----:B------:R2:W-:Y:S01]  /*23b70*/  @P0 STG.E [R4.64], R19 ;  /* 0x0000001304000986 */ /* 0x0005e2000c101904 */
[----:B------:R-:W-:-:S02]  /*23b80*/  ISETP.LT.AND P0, PT, R210, c[0x0][0x178], !P2 ;  /* 0x00005e00d2007a0c */ /* 0x000fc40005701270 */
[----:B------:R-:W-:Y:S01]  /*23b90*/  ISETP.LT.AND P2, PT, R208, c[0x0][0x178], !P2 ;  /* 0x00005e00d0007a0c */ /* 0x000fe20005741270 */
[----:B------:R3:W-:Y:S01]  /*23ba0*/  @P5 STG.E [R8.64], R246 ;  /* 0x000000f608005986 */ /* 0x0007e2000c101904 */
[----:B-1----:R-:W-:-:S03]  /*23bb0*/  IMAD.WIDE R16, R3, 0x4, R78 ;  /* 0x0000000403107825 */ /* 0x002fc600078e024e */
[----:B------:R1:W-:Y:S01]  /*23bc0*/  @P6 STG.E [R12.64], R14 ;  /* 0x0000000e0c006986 */ /* 0x0003e2000c101904 */
[----:B--2---:R-:W-:Y:S01]  /*23bd0*/  IMAD.WIDE R4, R3, 0x4, R76 ;  /* 0x0000000403047825 */ /* 0x004fe200078e024c */
[----:B------:R-:W-:-:S04]  /*23be0*/  ISETP.LT.AND P5, PT, R210, c[0x0][0x178], !P3 ;  /* 0x00005e00d2007a0c */ /* 0x000fc80005fa1270 */
[----:B------:R2:W-:Y:S01]  /*23bf0*/  @P0 STG.E [R16.64], R247 ;  /* 0x000000f710000986 */ /* 0x0005e2000c101904 */
[----:B------:R-:W-:-:S03]  /*23c00*/  ISETP.LT.AND P6, PT, R208, c[0x0][0x178], !P3 ;  /* 0x00005e00d0007a0c */ /* 0x000fc60005fc1270 */
[----:B------:R4:W-:Y:S01]  /*23c10*/  @P2 STG.E [R4.64], R15 ;  /* 0x0000000f04002986 */ /* 0x0009e2000c101904 */
[----:B------:R-:W-:Y:S01]  /*23c20*/  ISETP.LT.AND P2, PT, R210, c[0x0][0x178], !P4 ;  /* 0x00005e00d2007a0c */ /* 0x000fe20006741270 */
[----:B---3--:R-:W-:Y:S01]  /*23c30*/  IMAD.WIDE R8, R21, 0x4, R78 ;  /* 0x0000000415087825 */ /* 0x008fe200078e024e */
[----:B------:R-:W-:-:S03]  /*23c40*/  ISETP.LT.AND P4, PT, R208, c[0x0][0x178], !P4 ;  /* 0x00005e00d0007a0c */ /* 0x000fc60006781270 */
[C---:B-1----:R-:W-:Y:S01]  /*23c50*/  IMAD.WIDE R12, R21.reuse, 0x4, R76 ;  /* 0x00000004150c7825 */ /* 0x042fe200078e024c */
[----:B------:R-:W-:Y:S02]  /*23c60*/  IADD3 R21, R21, c[0x0][0x198], RZ ;  /* 0x0000660015157a10 */ /* 0x000fe40007ffe0ff */
[----:B------:R-:W-:Y:S02]  /*23c70*/  ISETP.GE.AND P1, PT, R0, c[0x0][0x17c], PT ;  /* 0x00005f0000007a0c */ /* 0x000fe40003f26270 */
[----:B------:R-:W-:Y:S01]  /*23c80*/  IADD3 R0, R252, 0x9f, RZ ;  /* 0x0000009ffc007810 */ /* 0x000fe20007ffe0ff */
[C---:B--2---:R-:W-:Y:S01]  /*23c90*/  IMAD.WIDE R16, R21.reuse, 0x4, R78 ;  /* 0x0000000415107825 */ /* 0x044fe200078e024e */
[----:B------:R1:W-:Y:S03]  /*23ca0*/  @P5 STG.E [R8.64], R238 ;  /* 0x000000ee08005986 */ /* 0x0003e6000c101904 */
[C---:B----4-:R-:W-:Y:S01]  /*23cb0*/  IMAD.WIDE R4, R21.reuse, 0x4, R76 ;  /* 0x0000000415047825 */ /* 0x050fe200078e024c */
        /* <DEDUP_REMOVED lines=8> */
[C---:B-1----:R-:W-:Y:S01]  /*23d40*/  IMAD.WIDE R8, R3.reuse, 0x4, R78 ;  /* 0x0000000403087825 */ /* 0x042fe200078e024e */
[----:B------:R-:W-:Y:S02]  /*23d50*/  ISETP.LT.AND P3, PT, R208, c[0x0][0x178], !P3 ;  /* 0x00005e00d0007a0c */ /* 0x000fe40005f61270 */
[----:B------:R-:W-:Y:S01]  /*23d60*/  IADD3 R0, R252, 0xa0, RZ ;  /* 0x000000a0fc007810 */ /* 0x000fe20007ffe0ff */
[C---:B--2---:R-:W-:Y:S01]  /*23d70*/  IMAD.WIDE R12, R3.reuse, 0x4, R76 ;  /* 0x00000004030c7825 */ /* 0x044fe200078e024c */
[----:B------:R-:W-:Y:S02]  /*23d80*/  IADD3 R3, R3, c[0x0][0x198], RZ ;  /* 0x0000660003037a10 */ /* 0x000fe40007ffe0ff */
[----:B------:R-:W-:Y:S02]  /*23d90*/  ISETP.GE.AND P0, PT, R0, c[0x0][0x17c], PT ;  /* 0x00005f0000007a0c */ /* 0x000fe40003f06270 */
[----:B------:R-:W-:Y:S01]  /*23da0*/  IADD3 R0, R252, 0xa1, RZ ;  /* 0x000000a1fc007810 */ /* 0x000fe20007ffe0ff */
[C---:B------:R-:W-:Y:S01]  /*23db0*/  IMAD.WIDE R14, R3.reuse, 0x4, R78 ;  /* 0x00000004030e7825 */ /* 0x040fe200078e024e */
[----:B------:R1:W-:Y:S03]  /*23dc0*/  @P5 STG.E [R8.64], R230 ;  /* 0x000000e608005986 */ /* 0x0003e6000c101904 */
[C---:B---3--:R-:W-:Y:S01]  /*23dd0*/  IMAD.WIDE R4, R3.reuse, 0x4, R76 ;  /* 0x0000000403047825 */ /* 0x048fe200078e024c */
        /* <DEDUP_REMOVED lines=11> */
[C---:B------:R-:W-:Y:S01]  /*23e90*/  IMAD.WIDE R10, R17.reuse, 0x4, R76 ;  /* 0x00000004110a7825 */ /* 0x040fe200078e024c */
[----:B------:R-:W-:Y:S02]  /*23ea0*/  IADD3 R17, R17, c[0x0][0x198], RZ ;  /* 0x0000660011117a10 */ /* 0x000fe40007ffe0ff */
[----:B------:R-:W-:Y:S02]  /*23eb0*/  ISETP.GE.AND P2, PT, R0, c[0x0][0x17c], PT ;  /* 0x00005f0000007a0c */ /* 0x000fe40003f46270 */
[----:B------:R-:W-:Y:S01]  /*23ec0*/  IADD3 R0, R252, 0xa3, RZ ;  /* 0x000000a3fc007810 */ /* 0x000fe20007ffe0ff */
[C---:B--2---:R-:W-:Y:S01]  /*23ed0*/  IMAD.WIDE R12, R17.reuse, 0x4, R78 ;  /* 0x00000004110c7825 */ /* 0x044fe200078e024e */
        /* <DEDUP_REMOVED lines=35> */
[C---:B---3--:R-:W-:Y:S01]  /*24110*/  IMAD.WIDE R10, R13.reuse, 0x4, R78 ;  /* 0x000000040d0a7825 */ /* 0x048fe200078e024e */
[----:B------:R1:W-:Y:S03]  /*24120*/  @P5 STG.E [R6.64], R56 ;  /* 0x0000003806005986 */ /* 0x0003e6000c101904 */
[C---:B----4-:R-:W-:Y:S01]  /*24130*/  IMAD.WIDE R4, R13.reuse, 0x4, R76 ;  /* 0x000000040d047825 */ /* 0x050fe200078e024c */
        /* <DEDUP_REMOVED lines=467> */
[----:B----4-:R-:W-:Y:S01]  /*25e70*/  IMAD.WIDE R4, R13, 0x4, R76 ;  /* 0x000000040d047825 */ /* 0x010fe200078e024c */
[----:B------:R-:W-:Y:S01]  /*25e80*/  ISETP.GE.AND P3, PT, R0, c[0x0][0x17c], PT ;  /* 0x00005f0000007a0c */ /* 0x000fe20003f66270 */
[----:B------:R2:W-:Y:S01]  /*25e90*/  @P6 STG.E [R8.64], R162 ;  /* 0x000000a208006986 */ /* 0x0005e2000c101904 */
[----:B------:R-:W-:-:S02]  /*25ea0*/  ISETP.LT.AND P5, PT, R210, c[0x0][0x178], !P1 ;  /* 0x00005e00d2007a0c */ /* 0x000fc40004fa1270 */
[----:B------:R-:W-:Y:S01]  /*25eb0*/  ISETP.LT.AND P6, PT, R208, c[0x0][0x178], !P1 ;  /* 0x00005e00d0007a0c */ /* 0x000fe20004fc1270 */
[----:B------:R3:W-:Y:S01]  /*25ec0*/  @P2 STG.E [R10.64], R131 ;  /* 0x000000830a002986 */ /* 0x0007e2000c101904 */
[----:B------:R-:W-:-:S03]  /*25ed0*/  IADD3 R3, R13, c[0x0][0x198], RZ ;  /* 0x000066000d037a10 */ /* 0x000fc60007ffe0ff */
[----:B------:R-:W-:Y:S01]  /*25ee0*/  @P4 STG.E [R4.64], R163 ;  /* 0x000000a304004986 */ /* 0x000fe2000c101904 */
[----:B------:R-:W-:Y:S02]  /*25ef0*/  ISETP.LT.AND P4, PT, R210, c[0x0][0x178], !P3 ;  /* 0x00005e00d2007a0c */ /* 0x000fe40005f81270 */
[----:B------:R-:W-:Y:S02]  /*25f00*/  ISETP.LT.AND P3, PT, R208, c[0x0][0x178], !P3 ;  /* 0x00005e00d0007a0c */ /* 0x000fe40005f61270 */
[----:B------:R-:W-:Y:S02]  /*25f10*/  IADD3 R0, R252, 0xdc, RZ ;  /* 0x000000dcfc007810 */ /* 0x000fe40007ffe0ff */
[C---:B------:R-:W-:Y:S01]  /*25f20*/  IADD3 R13, R3.reuse, c[0x0][0x198], RZ ;  /* 0x00006600030d7a10 */ /* 0x040fe20007ffe0ff */
[C---:B-1----:R-:W-:Y:S01]  /*25f30*/  IMAD.WIDE R6, R3.reuse, 0x4, R78 ;  /* 0x0000000403067825 */ /* 0x042fe200078e024e */
[----:B------:R-:W-:Y:S02]  /*25f40*/  ISETP.GE.AND P0, PT, R0, c[0x0][0x17c], PT ;  /* 0x00005f0000007a0c */ /* 0x000fe40003f06270 */
[----:B------:R-:W-:Y:S01]  /*25f50*/  IADD3 R0, R252, 0xdd, RZ ;  /* 0x000000ddfc007810 */ /* 0x000fe20007ffe0ff */
[----:B--2---:R-:W-:Y:S01]  /*25f60*/  IMAD.WIDE R8, R3, 0x4, R76 ;  /* 0x0000000403087825 */ /* 0x004fe200078e024c */
[----:B------:R-:W-:-:S03]  /*25f70*/  IADD3 R17, R13, c[0x0][0x198], RZ ;  /* 0x000066000d117a10 */ /* 0x000fc60007ffe0ff */
[C---:B---3--:R-:W-:Y:S01]  /*25f80*/  IMAD.WIDE R10, R13.reuse, 0x4, R78 ;  /* 0x000000040d0a7825 */ /* 0x048fe200078e024e */
[----:B------:R-:W-:Y:S01]  /*25f90*/  ISETP.GE.AND P1, PT, R0, c[0x0][0x17c], PT ;  /* 0x00005f0000007a0c */ /* 0x000fe20003f26270 */
[----:B------:R-:W-:Y:S02]  /*25fa0*/  @P5 STG.E [R6.64], R126 ;  /* 0x0000007e06005986 */ /* 0x000fe4000c101904 */
[----:B------:R-:W-:Y:S01]  /*25fb0*/  IMAD.WIDE R12, R13, 0x4, R76 ;  /* 0x000000040d0c7825 */ /* 0x000fe200078e024c */
[----:B------:R-:W-:Y:S01]  /*25fc0*/  ISETP.LT.AND P5, PT, R210, c[0x0][0x178], !P0 ;  /* 0x00005e00d2007a0c */ /* 0x000fe200047a1270 */
[----:B------:R1:W-:Y:S01]  /*25fd0*/  @P6 STG.E [R8.64], R158 ;  /* 0x0000009e08006986 */ /* 0x0003e2000c101904 */
[----:B------:R-:W-:-:S03]  /*25fe0*/  ISETP.LT.AND P6, PT, R208, c[0x0][0x178], !P0 ;  /* 0x00005e00d0007a0c */ /* 0x000fc600047c1270 */
[----:B------:R-:W-:Y:S04]  /*25ff0*/  @P4 STG.E [R10.64], R127 ;  /* 0x0000007f0a004986 */ /* 0x000fe8000c101904 */
[----:B------:R2:W-:Y:S01]  /*26000*/  @P3 STG.E [R12.64], R159 ;  /* 0x0000009f0c003986 */ /* 0x0005e2000c101904 */
[----:B------:R-:W-:Y:S02]  /*26010*/  ISETP.LT.AND P3, PT, R210, c[0x0][0x178], !P1 ;  /* 0x00005e00d2007a0c */ /* 0x000fe40004f61270 */
[----:B------:R-:W-:Y:S01]  /*26020*/  ISETP.LT.AND P1, PT, R208, c[0x0][0x178], !P1 ;  /* 0x00005e00d0007a0c */ /* 0x000fe20004f21270 */
[----:B------:R-:W3:Y:S01]  /*26030*/  LDS.128 R4, [R2] ;  /* 0x0000000002047984 */ /* 0x000ee20000000c00 */
[C---:B------:R-:W-:Y:S01]  /*26040*/  IADD3 R19, R17.reuse, c[0x0][0x198], RZ ;  /* 0x0000660011137a10 */ /* 0x040fe20007ffe0ff */
[----:B-1----:R-:W-:Y:S01]  /*26050*/  IMAD.WIDE R8, R17, 0x4, R78 ;  /* 0x0000000411087825 */ /* 0x002fe200078e024e */
[----:B------:R-:W-:-:S02]  /*26060*/  IADD3 R0, R252, 0xde, RZ ;  /* 0x000000defc007810 */ /* 0x000fc40007ffe0ff */
[----:B------:R-:W-:Y:S01]  /*26070*/  IADD3 R3, R252, 0xdf, RZ ;  /* 0x000000dffc037810 */ /* 0x000fe20007ffe0ff */
[----:B------:R-:W-:Y:S01]  /*26080*/  IMAD.WIDE R14, R17, 0x4, R76 ;  /* 0x00000004110e7825 */ /* 0x000fe200078e024c */
[----:B------:R-:W-:-:S03]  /*26090*/  ISETP.GE.AND P2, PT, R0, c[0x0][0x17c], PT ;  /* 0x00005f0000007a0c */ /* 0x000fc60003f46270 */
[----:B------:R-:W-:Y:S01]  /*260a0*/  IMAD.WIDE R16, R19, 0x4, R78 ;  /* 0x0000000413107825 */ /* 0x000fe200078e024e */
[----:B------:R-:W-:Y:S01]  /*260b0*/  ISETP.GE.AND P0, PT, R3, c[0x0][0x17c], PT ;  /* 0x00005f0003007a0c */ /* 0x000fe20003f06270 */
[----:B------:R-:W-:Y:S02]  /*260c0*/  @P5 STG.E [R8.64], R122 ;  /* 0x0000007a08005986 */ /* 0x000fe4000c101904 */
[C-C-:B--2---:R-:W-:Y:S01]  /*260d0*/  IMAD.WIDE R12, R19.reuse, 0x4, R76.reuse ;  /* 0x00000004130c7825 */ /* 0x144fe200078e024c */
[----:B------:R-:W-:Y:S01]  /*260e0*/  IADD3 R21, R19, c[0x0][0x198], RZ ;  /* 0x0000660013157a10 */ /* 0x000fe20007ffe0ff */
[----:B------:R1:W-:Y:S01]  /*260f0*/  @P6 STG.E [R14.64], R90 ;  /* 0x0000005a0e006986 */ /* 0x0003e2000c101904 */
[----:B------:R-:W-:Y:S02]  /*26100*/  ISETP.LT.AND P5, PT, R210, c[0x0][0x178], !P2 ;  /* 0x00005e00d2007a0c */ /* 0x000fe400057a1270 */
[----:B------:R-:W-:Y:S01]  /*26110*/  ISETP.LT.AND P6, PT, R208, c[0x0][0x178], !P2 ;  /* 0x00005e00d0007a0c */ /* 0x000fe200057c1270 */
[----:B------:R2:W-:Y:S01]  /*26120*/  @P3 STG.E [R16.64], R123 ;  /* 0x0000007b10003986 */ /* 0x0005e2000c101904 */
[----:B------:R-:W-:-:S03]  /*26130*/  IMAD.WIDE R18, R21, 0x4, R76 ;  /* 0x0000000415127825 */ /* 0x000fc600078e024c */
[----:B------:R-:W-:Y:S01]  /*26140*/  @P1 STG.E [R12.64], R91 ;  /* 0x0000005b0c001986 */ /* 0x000fe2000c101904 */
[----:B------:R-:W-:Y:S02]  /*26150*/  ISETP.LT.AND P1, PT, R210, c[0x0][0x178], !P0 ;  /* 0x00005e00d2007a0c */ /* 0x000fe40004721270 */
[----:B------:R-:W-:Y:S01]  /*26160*/  ISETP.LT.AND P0, PT, R208, c[0x0][0x178], !P0 ;  /* 0x00005e00d0007a0c */ /* 0x000fe20004701270 */
[C-C-:B-1----:R-:W-:Y:S01]  /*26170*/  IMAD.WIDE R14, R21.reuse, 0x4, R78.reuse ;  /* 0x00000004150e7825 */ /* 0x142fe200078e024e */
[----:B------:R-:W1:Y:S01]  /*26180*/  LDS.128 R8, [R226] ;  /* 0x00000000e2087984 */ /* 0x000e620000000c00 */
[----:B------:R-:W-:Y:S02]  /*26190*/  IADD3 R21, R21, c[0x0][0x198], RZ ;  /* 0x0000660015157a10 */ /* 0x000fe40007ffe0ff */
[C---:B------:R-:W-:Y:S02]  /*261a0*/  IADD3 R0, R252.reuse, 0xe0, RZ ;  /* 0x000000e0fc007810 */ /* 0x040fe40007ffe0ff */
[----:B------:R-:W-:Y:S01]  /*261b0*/  IADD3 R3, R252, 0xe1, RZ ;  /* 0x000000e1fc037810 */ /* 0x000fe20007ffe0ff */
[C---:B--2---:R-:W-:Y:S01]  /*261c0*/  IMAD.WIDE R16, R21.reuse, 0x4, R78 ;  /* 0x0000000415107825 */ /* 0x044fe200078e024e */
[----:B------:R-:W-:-:S02]  /*261d0*/  IADD3 R25, R21, c[0x0][0x198], RZ ;  /* 0x0000660015197a10 */ /* 0x000fc40007ffe0ff */
[----:B------:R-:W-:Y:S01]  /*261e0*/  ISETP.GE.AND P4, PT, R0, c[0x0][0x17c], PT ;  /* 0x00005f0000007a0c */ /* 0x000fe20003f86270 */
[----:B------:R-:W-:Y:S01]  /*261f0*/  IMAD.WIDE R20, R21, 0x4, R76 ;  /* 0x0000000415147825 */ /* 0x000fe200078e024c */
[----:B------:R-:W-:Y:S01]  /*26200*/  ISETP.GE.AND P2, PT, R3, c[0x0][0x17c], PT ;  /* 0x00005f0003007a0c */ /* 0x000fe20003f46270 */
[----:B------:R-:W-:Y:S01]  /*26210*/  @P5 STG.E [R14.64], R118 ;  /* 0x000000760e005986 */ /* 0x000fe2000c101904 */
[----:B------:R-:W-:-:S03]  /*26220*/  ISETP.LT.AND P5, PT, R210, c[0x0][0x178], !P4 ;  /* 0x00005e00d2007a0c */ /* 0x000fc600067a1270 */
[----:B------:R2:W-:Y:S01]  /*26230*/  @P6 STG.E [R18.64], R86 ;  /* 0x0000005612006986 */ /* 0x0005e2000c101904 */
[----:B------:R-:W-:-:S03]  /*26240*/  ISETP.LT.AND P6, PT, R208, c[0x0][0x178], !P4 ;  /* 0x00005e00d0007a0c */ /* 0x000fc600067c1270 */
[----:B------:R-:W-:Y:S04]  /*26250*/  @P1 STG.E [R16.64], R119 ;  /* 0x0000007710001986 */ /* 0x000fe8000c101904 */
[----:B------:R4:W-:Y:S01]  /*26260*/  @P0 STG.E [R20.64], R87 ;  /* 0x0000005714000986 */ /* 0x0009e2000c101904 */
[----:B------:R-:W-:Y:S02]  /*26270*/  ISETP.LT.AND P0, PT, R210, c[0x0][0x178], !P2 ;  /* 0x00005e00d2007a0c */ /* 0x000fe40005701270 */
[----:B------:R-:W-:Y:S01]  /*26280*/  ISETP.LT.AND P2, PT, R208, c[0x0][0x178], !P2 ;  /* 0x00005e00d0007a0c */ /* 0x000fe20005741270 */
[----:B------:R-:W1:Y:S01]  /*26290*/  LDS.128 R12, [R225] ;  /* 0x00000000e10c7984 */ /* 0x000e620000000c00 */
[C---:B------:R-:W-:Y:S01]  /*262a0*/  IADD3 R27, R25.reuse, c[0x0][0x198], RZ ;  /* 0x00006600191b7a10 */ /* 0x040fe20007ffe0ff */
[----:B--2---:R-:W-:Y:S01]  /*262b0*/  IMAD.WIDE R18, R25, 0x4, R78 ;  /* 0x0000000419127825 */ /* 0x004fe200078e024e */
[----:B------:R-:W-:-:S02]  /*262c0*/  IADD3 R0, R252, 0xe2, RZ ;  /* 0x000000e2fc007810 */ /* 0x000fc40007ffe0ff */
[----:B------:R-:W-:Y:S01]  /*262d0*/  IADD3 R3, R252, 0xe3, RZ ;  /* 0x000000e3fc037810 */ /* 0x000fe20007ffe0ff */
[----:B------:R-:W-:Y:S01]  /*262e0*/  IMAD.WIDE R22, R25, 0x4, R76 ;  /* 0x0000000419167825 */ /* 0x000fe200078e024c */
[----:B------:R-:W-:-:S03]  /*262f0*/  ISETP.GE.AND P3, PT, R0, c[0x0][0x17c], PT ;  /* 0x00005f0000007a0c */ /* 0x000fc60003f66270 */
[----:B------:R-:W-:Y:S01]  /*26300*/  IMAD.WIDE R24, R27, 0x4, R78 ;  /* 0x000000041b187825 */ /* 0x000fe200078e024e */
[----:B------:R-:W-:Y:S01]  /*26310*/  ISETP.GE.AND P4, PT, R3, c[0x0][0x17c], PT ;  /* 0x00005f0003007a0c */ /* 0x000fe20003f86270 */
[----:B------:R-:W-:Y:S02]  /*26320*/  @P5 STG.E [R18.64], R144 ;  /* 0x0000009012005986 */ /* 0x000fe4000c101904 */
[C-C-:B----4-:R-:W-:Y:S01]  /*26330*/  IMAD.WIDE R20, R27.reuse, 0x4, R76.reuse ;  /* 0x000000041b147825 */ /* 0x150fe200078e024c */
[----:B------:R-:W-:Y:S01]  /*26340*/  IADD3 R29, R27, c[0x0][0x198], RZ ;  /* 0x000066001b1d7a10 */ /* 0x000fe20007ffe0ff */
[----:B---3--:R2:W-:Y:S01]  /*26350*/  @P6 STG.E [R22.64], R4 ;  /* 0x0000000416006986 */ /* 0x0085e2000c101904 */
[----:B------:R-:W-:Y:S02]  /*26360*/  ISETP.LT.AND P5, PT, R210, c[0x0][0x178], !P3 ;  /* 0x00005e00d2007a0c */ /* 0x000fe40005fa1270 */
[----:B------:R-:W-:Y:S01]  /*26370*/  ISETP.LT.AND P6, PT, R208, c[0x0][0x178], !P3 ;  /* 0x00005e00d0007a0c */ /* 0x000fe20005fc1270 */
[----:B------:R3:W-:Y:S01]  /*26380*/  @P0 STG.E [R24.64], R145 ;  /* 0x0000009118000986 */ /* 0x0007e2000c101904 */
[----:B------:R-:W-:-:S03]  /*26390*/  IMAD.WIDE R26, R29, 0x4, R76 ;  /* 0x000000041d1a7825 */ /* 0x000fc600078e024c */
[----:B------:R4:W-:Y:S01]  /*263a0*/  @P2 STG.E [R20.64], R5 ;  /* 0x0000000514002986 */ /* 0x0009e2000c101904 */
[----:B------:R-:W-:Y:S02]  /*263b0*/  ISETP.LT.AND P2, PT, R210, c[0x0][0x178], !P4 ;  /* 0x00005e00d2007a0c */ /* 0x000fe40006741270 */
[----:B------:R-:W-:Y:S01]  /*263c0*/  ISETP.LT.AND P4, PT, R208, c[0x0][0x178], !P4 ;  /* 0x00005e00d0007a0c */ /* 0x000fe20006781270 */
[C-C-:B--2---:R-:W-:Y:S01]  /*263d0*/  IMAD.WIDE R22, R29.reuse, 0x4, R78.reuse ;  /* 0x000000041d167825 */ /* 0x144fe200078e024e */
[----:B------:R-:W2:Y:S01]  /*263e0*/  LDS.128 R16, [R224] ;  /* 0x00000000e0107984 */ /* 0x000ea20000000c00 */
[----:B------:R-:W-:Y:S02]  /*263f0*/  IADD3 R29, R29, c[0x0][0x198], RZ ;  /* 0x000066001d1d7a10 */ /* 0x000fe40007ffe0ff */
[C---:B------:R-:W-:Y:S02]  /*26400*/  IADD3 R0, R252.reuse, 0xe4, RZ ;  /* 0x000000e4fc007810 */ /* 0x040fe40007ffe0ff */
[----:B------:R-:W-:Y:S01]  /*26410*/  IADD3 R3, R252, 0xe5, RZ ;  /* 0x000000e5fc037810 */ /* 0x000fe20007ffe0ff */
[C---:B---3--:R-:W-:Y:S01]  /*26420*/  IMAD.WIDE R24, R29.reuse, 0x4, R78 ;  /* 0x000000041d187825 */ /* 0x048fe200078e024e */
[----:B------:R-:W-:Y:S01]  /*26430*/  ISETP.GE.AND P1, PT, R0, c[0x0][0x17c], PT ;  /* 0x00005f0000007a0c */ /* 0x000fe20003f26270 */
[----:B------:R-:W-:Y:S02]  /*26440*/  @P5 STG.E [R22.64], R184 ;  /* 0x000000b816005986 */ /* 0x000fe4000c101904 */
[----:B----4-:R-:W-:Y:S01]  /*26450*/  IMAD.WIDE R4, R29, 0x4, R76 ;  /* 0x000000041d047825 */ /* 0x010fe200078e024c */
[----:B------:R-:W-:Y:S01]  /*26460*/  ISETP.GE.AND P3, PT, R3, c[0x0][0x17c], PT ;  /* 0x00005f0003007a0c */ /* 0x000fe20003f66270 */
[----:B-1----:R1:W-:Y:S01]  /*26470*/  @P6 STG.E [R26.64], R8 ;  /* 0x000000081a006986 */ /* 0x0023e2000c101904 */
[----:B------:R-:W-:-:S02]  /*26480*/  IADD3 R3, R29, c[0x0][0x198], RZ ;  /* 0x000066001d037a10 */ /* 0x000fc40007ffe0ff */
[----:B------:R-:W-:Y:S01]  /*26490*/  ISETP.LT.AND P5, PT, R210, c[0x0][0x178], !P1 ;  /* 0x00005e00d2007a0c */ /* 0x000fe20004fa1270 */
[----:B------:R-:W-:Y:S01]  /*264a0*/  @P2 STG.E [R24.64], R185 ;  /* 0x000000b918002986 */ /* 0x000fe2000c101904 */
[----:B------:R-:W-:-:S03]  /*264b0*/  ISETP.LT.AND P6, PT, R208, c[0x0][0x178], !P1 ;  /* 0x00005e00d0007a0c */ /* 0x000fc60004fc1270 */
[----:B------:R3:W-:Y:S01]  /*264c0*/  @P4 STG.E [R4.64], R9 ;  /* 0x0000000904004986 */ /* 0x0007e2000c101904 */
[----:B------:R-:W-:Y:S01]  /*264d0*/  ISETP.LT.AND P4, PT, R210, c[0x0][0x178], !P3 ;  /* 0x00005e00d2007a0c */ /* 0x000fe20005f81270 */
[C---:B------:R-:W-:Y:S01]  /*264e0*/  IMAD.WIDE R28, R3.reuse, 0x4, R76 ;  /* 0x00000004031c7825 */ /* 0x040fe200078e024c */
[----:B------:R-:W-:Y:S01]  /*264f0*/  ISETP.LT.AND P3, PT, R208, c[0x0][0x178], !P3 ;  /* 0x00005e00d0007a0c */ /* 0x000fe20005f61270 */
[----:B------:R4:W2:Y:S01]  /*26500*/  LDS.128 R20, [R2+0x800] ;  /* 0x0008000002147984 */ /* 0x0008a20000000c00 */
[----:B------:R-:W-:Y:S01]  /*26510*/  IADD3 R0, R252, 0xe6, RZ ;  /* 0x000000e6fc007810 */ /* 0x000fe20007ffe0ff */
[C-C-:B-1----:R-:W-:Y:S01]  /*26520*/  IMAD.WIDE R26, R3.reuse, 0x4, R78.reuse ;  /* 0x00000004031a7825 */ /* 0x142fe200078e024e */
[----:B------:R-:W-:Y:S02]  /*26530*/  IADD3 R3, R3, c[0x0][0x198], RZ ;  /* 0x0000660003037a10 */ /* 0x000fe40007ffe0ff */
[----:B------:R-:W-:Y:S02]  /*26540*/  ISETP.GE.AND P0, PT, R0, c[0x0][0x17c], PT ;  /* 0x00005f0000007a0c */ /* 0x000fe40003f06270 */
[----:B------:R-:W-:Y:S01]  /*26550*/  IADD3 R0, R252, 0xe7, RZ ;  /* 0x000000e7fc007810 */ /* 0x000fe20007ffe0ff */
[C---:B---3--:R-:W-:Y:S01]  /*26560*/  IMAD.WIDE R4, R3.reuse, 0x4, R78 ;  /* 0x0000000403047825 */ /* 0x048fe200078e024e */
[C---:B------:R-:W-:Y:S01]  /*26570*/  IADD3 R25, R3.reuse, c[0x0][0x198], RZ ;  /* 0x0000660003197a10 */ /* 0x040fe20007ffe0ff */
[----:B------:R-:W-:Y:S02]  /*26580*/  @P5 STG.E [R26.64], R192 ;  /* 0x000000c01a005986 */ /* 0x000fe4000c101904 */
[----:B----4-:R-:W-:Y:S01]  /*26590*/  IMAD.WIDE R2, R3, 0x4, R76 ;  /* 0x0000000403027825 */ /* 0x010fe200078e024c */
[----:B------:R-:W-:Y:S01]  /*265a0*/  ISETP.GE.AND P1, PT, R0, c[0x0][0x17c], PT ;  /* 0x00005f0000007a0c */ /* 0x000fe20003f26270 */
[----:B------:R1:W-:Y:S01]  /*265b0*/  @P6 STG.E [R28.64], R12 ;  /* 0x0000000c1c006986 */ /* 0x0003e2000c101904 */
[----:B------:R-:W-:-:S02]  /*265c0*/  ISETP.LT.AND P5, PT, R210, c[0x0][0x178], !P0 ;  /* 0x00005e00d2007a0c */ /* 0x000fc400047a1270 */
[----:B------:R-:W-:Y:S01]  /*265d0*/  ISETP.LT.AND P0, PT, R208, c[0x0][0x178], !P0 ;  /* 0x00005e00d0007a0c */ /* 0x000fe20004701270 */
[----:B------:R3:W-:Y:S01]  /*265e0*/  @P4 STG.E [R4.64], R193 ;  /* 0x000000c104004986 */ /* 0x0007e2000c101904 */
[C---:B------:R-:W-:Y:S01]  /*265f0*/  IMAD.WIDE R8, R25.reuse, 0x4, R78 ;  /* 0x0000000419087825 */ /* 0x040fe200078e024e */
[C---:B------:R-:W-:Y:S02]  /*26600*/  IADD3 R31, R25.reuse, c[0x0][0x198], RZ ;  /* 0x00006600191f7a10 */ /* 0x040fe40007ffe0ff */
[----:B------:R4:W-:Y:S01]  /*26610*/  @P3 STG.E [R2.64], R13 ;  /* 0x0000000d02003986 */ /* 0x0009e2000c101904 */
[----:B------:R-:W-:Y:S02]  /*26620*/  ISETP.LT.AND P3, PT, R210, c[0x0][0x178], !P1 ;  /* 0x00005e00d2007a0c */ /* 0x000fe40004f61270 */
[----:B------:R-:W-:Y:S01]  /*26630*/  ISETP.LT.AND P1, PT, R208, c[0x0][0x178], !P1 ;  /* 0x00005e00d0007a0c */ /* 0x000fe20004f21270 */
[----:B-1----:R-:W-:Y:S01]  /*26640*/  IMAD.WIDE R28, R25, 0x4, R76 ;  /* 0x00000004191c7825 */ /* 0x002fe200078e024c */
[----:B------:R-:W-:Y:S01]  /*26650*/  IADD3 R0, R252, 0xe8, RZ ;  /* 0x000000e8fc007810 */ /* 0x000fe20007ffe0ff */
[----:B------:R-:W1:Y:S03]  /*26660*/  LDS.128 R24, [R226+0x800] ;  /* 0x00080000e2187984 */ /* 0x000e660000000c00 */
[----:B------:R-:W-:Y:S01]  /*26670*/  ISETP.GE.AND P2, PT, R0, c[0x0][0x17c], PT ;  /* 0x00005f0000007a0c */ /* 0x000fe20003f46270 */
[C---:B---3--:R-:W-:Y:S01]  /*26680*/  IMAD.WIDE R4, R31.reuse, 0x4, R78 ;  /* 0x000000041f047825 */ /* 0x048fe200078e024e */
[----:B------:R-:W-:Y:S01]  /*26690*/  IADD3 R0, R252, 0xe9, RZ ;  /* 0x000000e9fc007810 */ /* 0x000fe20007ffe0ff */
[----:B------:R3:W-:Y:S02]  /*266a0*/  @P5 STG.E [R8.64], R200 ;  /* 0x000000c808005986 */ /* 0x0007e4000c101904 */
[C---:B----4-:R-:W-:Y:S01]  /*266b0*/  IMAD.WIDE R2, R31.reuse, 0x4, R76 ;  /* 0x000000041f027825 */ /* 0x050fe200078e024c */
[----:B------:R-:W-:Y:S01]  /*266c0*/  ISETP.GE.AND P6, PT, R0, c[0x0][0x17c], PT ;  /* 0x00005f0000007a0c */ /* 0x000fe20003fc6270 */
[----:B--2---:R-:W-:Y:S01]  /*266d0*/  @P0 STG.E [R28.64], R16 ;  /* 0x000000101c000986 */ /* 0x004fe2000c101904 */
[----:B------:R-:W-:-:S02]  /*266e0*/  IADD3 R33, R31, c[0x0][0x198], RZ ;  /* 0x000066001f217a10 */ /* 0x000fc40007ffe0ff */
[----:B------:R-:W-:Y:S01]  /*266f0*/  ISETP.LT.AND P5, PT, R210, c[0x0][0x178], !P2 ;  /* 0x00005e00d2007a0c */ /* 0x000fe200057a1270 */
[----:B------:R2:W-:Y:S01]  /*26700*/  @P3 STG.E [R4.64], R201 ;  /* 0x000000c904003986 */ /* 0x0005e2000c101904 */
[----:B------:R-:W-:-:S03]  /*26710*/  ISETP.LT.AND P2, PT, R208, c[0x0][0x178], !P2 ;  /* 0x00005e00d0007a0c */ /* 0x000fc60005741270 */
[----:B------:R4:W-:Y:S01]  /*26720*/  @P1 STG.E [R2.64], R17 ;  /* 0x0000001102001986 */ /* 0x0009e2000c101904 */
[----:B------:R-:W-:Y:S01]  /*26730*/  ISETP.LT.AND P1, PT, R210, c[0x0][0x178], !P6 ;  /* 0x00005e00d2007a0c */ /* 0x000fe20007721270 */
[C---:B---3--:R-:W-:Y:S01]  /*26740*/  IMAD.WIDE R8, R33.reuse, 0x4, R78 ;  /* 0x0000000421087825 */ /* 0x048fe200078e024e */
[----:B------:R-:W-:Y:S01]  /*26750*/  ISETP.LT.AND P6, PT, R208, c[0x0][0x178], !P6 ;  /* 0x00005e00d0007a0c */ /* 0x000fe200077c1270 */
[----:B------:R-:W3:Y:S01]  /*26760*/  LDS.128 R28, [R225+0x800] ;  /* 0x00080000e11c7984 */ /* 0x000ee20000000c00 */
[----:B------:R-:W-:Y:S01]  /*26770*/  IADD3 R0, R252, 0xea, RZ ;  /* 0x000000eafc007810 */ /* 0x000fe20007ffe0ff */
[C---:B------:R-:W-:Y:S01]  /*26780*/  IMAD.WIDE R12, R33.reuse, 0x4, R76 ;  /* 0x00000004210c7825 */ /* 0x040fe200078e024c */
[----:B------:R-:W-:Y:S02]  /*26790*/  IADD3 R33, R33, c[0x0][0x198], RZ ;  /* 0x0000660021217a10 */ /* 0x000fe40007ffe0ff */
[----:B------:R-:W-:Y:S02]  /*267a0*/  ISETP.GE.AND P4, PT, R0, c[0x0][0x17c], PT ;  /* 0x00005f0000007a0c */ /* 0x000fe40003f86270 */
[----:B------:R-:W-:Y:S01]  /*267b0*/  IADD3 R0, R252, 0xeb, RZ ;  /* 0x000000ebfc007810 */ /* 0x000fe20007ffe0ff */
[C---:B--2---:R-:W-:Y:S01]  /*267c0*/  IMAD.WIDE R4, R33.reuse, 0x4, R78 ;  /* 0x0000000421047825 */ /* 0x044fe200078e024e */
[----:B------:R2:W-:Y:S03]  /*267d0*/  @P5 STG.E [R8.64], R180 ;  /* 0x000000b408005986 */ /* 0x0005e6000c101904 */
[----:B----4-:R-:W-:Y:S01]  /*267e0*/  IMAD.WIDE R2, R33, 0x4, R76 ;  /* 0x0000000421027825 */ /* 0x010fe200078e024c */
[----:B------:R-:W-:Y:S01]  /*267f0*/  ISETP.GE.AND P0, PT, R0, c[0x0][0x17c], PT ;  /* 0x00005f0000007a0c */ /* 0x000fe20003f06270 */
[----:B------:R4:W-:Y:S01]  /*26800*/  @P2 STG.E [R12.64], R20 ;  /* 0x000000140c002986 */ /* 0x0009e2000c101904 */
[----:B------:R-:W-:-:S02]  /*26810*/  ISETP.LT.AND P5, PT, R210, c[0x0][0x178], !P4 ;  /* 0x00005e00d2007a0c */ /* 0x000fc400067a1270 */
[----:B------:R-:W-:Y:S01]  /*26820*/  IADD3 R17, R33, c[0x0][0x198], RZ ;  /* 0x0000660021117a10 */ /* 0x000fe20007ffe0ff */
[----:B------:R1:W-:Y:S01]  /*26830*/  @P1 STG.E [R4.64], R181 ;  /* 0x000000b504001986 */ /* 0x0003e2000c101904 */
[----:B------:R-:W-:-:S03]  /*26840*/  ISETP.LT.AND P4, PT, R208, c[0x0][0x178], !P4 ;  /* 0x00005e00d0007a0c */ /* 0x000fc60006781270 */
[----:B------:R1:W-:Y:S01]  /*26850*/  @P6 STG.E [R2.64], R21 ;  /* 0x0000001502006986 */ /* 0x0003e2000c101904 */
[----:B------:R-:W-:Y:S02]  /*26860*/  ISETP.LT.AND P6, PT, R210, c[0x0][0x178], !P0 ;  /* 0x00005e00d2007a0c */ /* 0x000fe400047c1270 */
[----:B------:R-:W-:Y:S01]  /*26870*/  IADD3 R0, R252, 0xec, RZ ;  /* 0x000000ecfc007810 */ /* 0x000fe20007ffe0ff */
[----:B------:R-:W3:Y:S01]  /*26880*/  LDS.128 R32, [R224+0x800] ;  /* 0x00080000e0207984 */ /* 0x000ee20000000c00 */
[C---:B------:R-:W-:Y:S01]  /*26890*/  IADD3 R37, R17.reuse, c[0x0][0x198], RZ ;  /* 0x0000660011257a10 */ /* 0x040fe20007ffe0ff */
[C---:B--2---:R-:W-:Y:S01]  /*268a0*/  IMAD.WIDE R8, R17.reuse, 0x4, R78 ;  /* 0x0000000411087825 */ /* 0x044fe200078e024e */
[----:B------:R-:W-:Y:S02]  /*268b0*/  ISETP.GE.AND P3, PT, R0, c[0x0][0x17c], PT ;  /* 0x00005f0000007a0c */ /* 0x000fe40003f66270 */
[----:B------:R-:W-:Y:S01]  /*268c0*/  IADD3 R0, R252, 0xed, RZ ;  /* 0x000000edfc007810 */ /* 0x000fe20007ffe0ff */
[----:B----4-:R-:W-:Y:S01]  /*268d0*/  IMAD.WIDE R12, R17, 0x4, R76 ;  /* 0x00000004110c7825 */ /* 0x010fe200078e024c */
[----:B------:R-:W-:-:S03]  /*268e0*/  ISETP.LT.AND P0, PT, R208, c[0x0][0x178], !P0 ;  /* 0x00005e00d0007a0c */ /* 0x000fc60004701270 */
[C---:B-1----:R-:W-:Y:S01]  /*268f0*/  IMAD.WIDE R4, R37.reuse, 0x4, R78 ;  /* 0x0000000425047825 */ /* 0x042fe200078e024e */
[----:B------:R-:W-:Y:S01]  /*26900*/  ISETP.GE.AND P2, PT, R0, c[0x0][0x17c], PT ;  /* 0x00005f0000007a0c */ /* 0x000fe20003f46270 */
[----:B------:R1:W-:Y:S01]  /*26910*/  @P5 STG.E [R8.64], R188 ;  /* 0x000000bc08005986 */ /* 0x0003e2000c101904 */
[----:B------:R-:W-:Y:S01]  /*26920*/  ISETP.LT.AND P5, PT, R210, c[0x0][0x178], !P3 ;  /* 0x00005e00d2007a0c */ /* 0x000fe20005fa1270 */
[C---:B------:R-:W-:Y:S01]  /*26930*/  IMAD.WIDE R16, R37.reuse, 0x4, R76 ;  /* 0x0000000425107825 */ /* 0x040fe200078e024c */
[----:B------:R-:W-:Y:S01]  /*26940*/  IADD3 R37, R37, c[0x0][0x198], RZ ;  /* 0x0000660025257a10 */ /* 0x000fe20007ffe0ff */
[----:B------:R-:W-:Y:S01]  /*26950*/  @P4 STG.E [R12.64], R24 ;  /* 0x000000180c004986 */ /* 0x000fe2000c101904 */
[----:B------:R-:W-:-:S03]  /*26960*/  ISETP.LT.AND P3, PT, R208, c[0x0][0x178], !P3 ;  /* 0x00005e00d0007a0c */ /* 0x000fc60005f61270 */
[----:B------:R2:W-:Y:S01]  /*26970*/  @P6 STG.E [R4.64], R189 ;  /* 0x000000bd04006986 */ /* 0x0005e2000c101904 */
[----:B------:R-:W-:Y:S02]  /*26980*/  ISETP.LT.AND P6, PT, R210, c[0x0][0x178], !P2 ;  /* 0x00005e00d2007a0c */ /* 0x000fe400057c1270 */
[----:B------:R-:W-:Y:S02]  /*26990*/  IADD3 R0, R252, 0xee, RZ ;  /* 0x000000eefc007810 */ /* 0x000fe40007ffe0ff */
[C---:B------:R-:W-:Y:S01]  /*269a0*/  IADD3 R21, R37.reuse, c[0x0][0x198], RZ ;  /* 0x0000660025157a10 */ /* 0x040fe20007ffe0ff */
[C---:B------:R-:W-:Y:S01]  /*269b0*/  IMAD.WIDE R2, R37.reuse, 0x4, R78 ;  /* 0x0000000425027825 */ /* 0x040fe200078e024e */
[----:B------:R-:W-:Y:S02]  /*269c0*/  ISETP.GE.AND P1, PT, R0, c[0x0][0x17c], PT ;  /* 0x00005f0000007a0c */ /* 0x000fe40003f26270 */
[----:B------:R-:W-:Y:S01]  /*269d0*/  IADD3 R0, R252, 0xef, RZ ;  /* 0x000000effc007810 */ /* 0x000fe20007ffe0ff */
[----:B-1----:R-:W-:Y:S01]  /*269e0*/  IMAD.WIDE R8, R37, 0x4, R76 ;  /* 0x0000000425087825 */ /* 0x002fe200078e024c */
[----:B------:R-:W-:Y:S01]  /*269f0*/  ISETP.LT.AND P2, PT, R208, c[0x0][0x178], !P2 ;  /* 0x00005e00d0007a0c */ /* 0x000fe20005741270 */
[----:B------:R1:W-:Y:S02]  /*26a00*/  @P0 STG.E [R16.64], R25 ;  /* 0x0000001910000986 */ /* 0x0003e4000c101904 */
[C---:B--2---:R-:W-:Y:S01]  /*26a10*/  IMAD.WIDE R4, R21.reuse, 0x4, R78 ;  /* 0x0000000415047825 */ /* 0x044fe200078e024e */
[----:B------:R-:W-:Y:S01]  /*26a20*/  ISETP.GE.AND P4, PT, R0, c[0x0][0x17c], PT ;  /* 0x00005f0000007a0c */ /* 0x000fe20003f86270 */
[----:B------:R2:W-:Y:S01]  /*26a30*/  @P5 STG.E [R2.64], R196 ;  /* 0x000000c402005986 */ /* 0x0005e2000c101904 */
[----:B------:R-:W-:Y:S01]  /*26a40*/  ISETP.LT.AND P5, PT, R210, c[0x0][0x178], !P1 ;  /* 0x00005e00d2007a0c */ /* 0x000fe20004fa1270 */
[C---:B------:R-:W-:Y:S01]  /*26a50*/  IMAD.WIDE R12, R21.reuse, 0x4, R76 ;  /* 0x00000004150c7825 */ /* 0x040fe200078e024c */
[----:B------:R-:W-:Y:S01]  /*26a60*/  IADD3 R21, R21, c[0x0][0x198], RZ ;  /* 0x0000660015157a10 */ /* 0x000fe20007ffe0ff */
[----:B---3--:R3:W-:Y:S01]  /*26a70*/  @P3 STG.E [R8.64], R28 ;  /* 0x0000001c08003986 */ /* 0x0087e2000c101904 */
[----:B------:R-:W-:-:S03]  /*26a80*/  ISETP.LT.AND P1, PT, R208, c[0x0][0x178], !P1 ;  /* 0x00005e00d0007a0c */ /* 0x000fc60004f21270 */
[----:B------:R4:W-:Y:S01]  /*26a90*/  @P6 STG.E [R4.64], R197 ;  /* 0x000000c504006986 */ /* 0x0009e2000c101904 */
[----:B------:R-:W-:Y:S02]  /*26aa0*/  ISETP.LT.AND P6, PT, R210, c[0x0][0x178], !P4 ;  /* 0x00005e00d2007a0c */ /* 0x000fe400067c1270 */
[----:B------:R-:W-:Y:S02]  /*26ab0*/  ISETP.LT.AND P4, PT, R208, c[0x0][0x178], !P4 ;  /* 0x00005e00d0007a0c */ /* 0x000fe40006781270 */
[----:B------:R-:W-:Y:S02]  /*26ac0*/  IADD3 R0, R252, 0xf0, RZ ;  /* 0x000000f0fc007810 */ /* 0x000fe40007ffe0ff */
[C---:B-1----:R-:W-:Y:S01]  /*26ad0*/  IADD3 R17, R21.reuse, c[0x0][0x198], RZ ;  /* 0x0000660015117a10 */ /* 0x042fe20007ffe0ff */
[C---:B--2---:R-:W-:Y:S01]  /*26ae0*/  IMAD.WIDE R2, R21.reuse, 0x4, R78 ;  /* 0x0000000415027825 */ /* 0x044fe200078e024e */
[----:B------:R-:W-:Y:S01]  /*26af0*/  ISETP.GE.AND P0, PT, R0, c[0x0][0x17c], PT ;  /* 0x00005f0000007a0c */ /* 0x000fe20003f06270 */
[----:B------:R1:W-:Y:S01]  /*26b00*/  @P2 STG.E [R12.64], R29 ;  /* 0x0000001d0c002986 */ /* 0x0003e2000c101904 */
[----:B------:R-:W-:Y:S01]  /*26b10*/  IADD3 R0, R252, 0xf1, RZ ;  /* 0x000000f1fc007810 */ /* 0x000fe20007ffe0ff */
[----:B---3--:R-:W-:-:S04]  /*26b20*/  IMAD.WIDE R8, R21, 0x4, R76 ;  /* 0x0000000415087825 */ /* 0x008fc800078e024c */
[C---:B----4-:R-:W-:Y:S01]  /*26b30*/  IMAD.WIDE R4, R17.reuse, 0x4, R78 ;  /* 0x0000000411047825 */ /* 0x050fe200078e024e */
[----:B------:R-:W-:Y:S01]  /*26b40*/  ISETP.GE.AND P3, PT, R0, c[0x0][0x17c], PT ;  /* 0x00005f0000007a0c */ /* 0x000fe20003f66270 */
[----:B------:R2:W-:Y:S02]  /*26b50*/  @P5 STG.E [R2.64], R204 ;  /* 0x000000cc02005986 */ /* 0x0005e4000c101904 */
[C---:B-1----:R-:W-:Y:S02]  /*26b60*/  IMAD.WIDE R12, R17.reuse, 0x4, R76 ;  /* 0x00000004110c7825 */ /* 0x042fe400078e024c */
[----:B------:R1:W-:Y:S01]  /*26b70*/  @P1 STG.E [R8.64], R32 ;  /* 0x0000002008001986 */ /* 0x0003e2000c101904 */
[----:B------:R-:W-:Y:S02]  /*26b80*/  ISETP.LT.AND P5, PT, R210, c[0x0][0x178], !P0 ;  /* 0x00005e00d2007a0c */ /* 0x000fe400047a1270 */
[----:B------:R-:W-:Y:S01]  /*26b90*/  IADD3 R17, R17, c[0x0][0x198], RZ ;  /* 0x0000660011117a10 */ /* 0x000fe20007ffe0ff */
[----:B------:R3:W-:Y:S01]  /*26ba0*/  @P6 STG.E [R4.64], R205 ;  /* 0x000000cd04006986 */ /* 0x0007e2000c101904 */
[----:B------:R-:W-:-:S03]  /*26bb0*/  ISETP.LT.AND P0, PT, R208, c[0x0][0x178], !P0 ;  /* 0x00005e00d0007a0c */ /* 0x000fc60004701270 */
[----:B------:R4:W-:Y:S01]  /*26bc0*/  @P4 STG.E [R12.64], R33 ;  /* 0x000000210c004986 */ /* 0x0009e2000c101904 */
[----:B------:R-:W-:Y:S02]  /*26bd0*/  ISETP.LT.AND P4, PT, R210, c[0x0][0x178], !P3 ;  /* 0x00005e00d2007a0c */ /* 0x000fe40005f81270 */
[----:B------:R-:W-:Y:S02]  /*26be0*/  IADD3 R0, R252, 0xf2, RZ ;  /* 0x000000f2fc007810 */ /* 0x000fe40007ffe0ff */
[----:B------:R-:W-:Y:S02]  /*26bf0*/  ISETP.LT.AND P6, PT, R208, c[0x0][0x178], !P3 ;  /* 0x00005e00d0007a0c */ /* 0x000fe40005fc1270 */
[C---:B------:R-:W-:Y:S01]  /*26c00*/  IADD3 R21, R17.reuse, c[0x0][0x198], RZ ;  /* 0x0000660011157a10 */ /* 0x040fe20007ffe0ff */
[C---:B--2---:R-:W-:Y:S01]  /*26c10*/  IMAD.WIDE R2, R17.reuse, 0x4, R78 ;  /* 0x0000000411027825 */ /* 0x044fe200078e024e */
[----:B------:R-:W-:Y:S02]  /*26c20*/  ISETP.GE.AND P2, PT, R0, c[0x0][0x17c], PT ;  /* 0x00005f0000007a0c */ /* 0x000fe40003f46270 */
[----:B------:R-:W-:Y:S01]  /*26c30*/  IADD3 R0, R252, 0xf3, RZ ;  /* 0x000000f3fc007810 */ /* 0x000fe20007ffe0ff */
[----:B-1----:R-:W-:Y:S01]  /*26c40*/  IMAD.WIDE R8, R17, 0x4, R76 ;  /* 0x0000000411087825 */ /* 0x002fe200078e024c */
[----:B------:R1:W-:Y:S03]  /*26c50*/  @P5 STG.E [R2.64], R146 ;  /* 0x0000009202005986 */ /* 0x0003e6000c101904 */
[C---:B---3--:R-:W-:Y:S01]  /*26c60*/  IMAD.WIDE R4, R21.reuse, 0x4, R78 ;  /* 0x0000000415047825 */ /* 0x048fe200078e024e */
[----:B------:R-:W-:Y:S01]  /*26c70*/  ISETP.GE.AND P1, PT, R0, c[0x0][0x17c], PT ;  /* 0x00005f0000007a0c */ /* 0x000fe20003f26270 */
[----:B------:R2:W-:Y:S02]  /*26c80*/  @P0 STG.E [R8.64], R6 ;  /* 0x0000000608000986 */ /* 0x0005e4000c101904 */
[C---:B----4-:R-:W-:Y:S01]  /*26c90*/  IMAD.WIDE R12, R21.reuse, 0x4, R76 ;  /* 0x00000004150c7825 */ /* 0x050fe200078e024c */
[----:B------:R-:W-:Y:S01]  /*26ca0*/  ISETP.LT.AND P5, PT, R210, c[0x0][0x178], !P2 ;  /* 0x00005e00d2007a0c */ /* 0x000fe200057a1270 */
[----:B------:R3:W-:Y:S01]  /*26cb0*/  @P4 STG.E [R4.64], R147 ;  /* 0x0000009304004986 */ /* 0x0007e2000c101904 */
[----:B------:R-:W-:-:S02]  /*26cc0*/  IADD3 R21, R21, c[0x0][0x198], RZ ;  /* 0x0000660015157a10 */ /* 0x000fc40007ffe0ff */
[----:B------:R-:W-:Y:S01]  /*26cd0*/  ISETP.LT.AND P2, PT, R208, c[0x0][0x178], !P2 ;  /* 0x00005e00d0007a0c */ /* 0x000fe20005741270 */
[----:B------:R4:W-:Y:S01]  /*26ce0*/  @P6 STG.E [R12.64], R7 ;  /* 0x000000070c006986 */ /* 0x0009e2000c101904 */
[----:B------:R-:W-:Y:S02]  /*26cf0*/  ISETP.LT.AND P4, PT, R210, c[0x0][0x178], !P1 ;  /* 0x00005e00d2007a0c */ /* 0x000fe40004f81270 */
[----:B------:R-:W-:Y:S02]  /*26d00*/  IADD3 R0, R252, 0xf4, RZ ;  /* 0x000000f4fc007810 */ /* 0x000fe40007ffe0ff */
[----:B------:R-:W-:Y:S02]  /*26d10*/  ISETP.LT.AND P6, PT, R208, c[0x0][0x178], !P1 ;  /* 0x00005e00d0007a0c */ /* 0x000fe40004fc1270 */
[C---:B------:R-:W-:Y:S01]  /*26d20*/  IADD3 R17, R21.reuse, c[0x0][0x198], RZ ;  /* 0x0000660015117a10 */ /* 0x040fe20007ffe0ff */
[----:B-1----:R-:W-:Y:S01]  /*26d30*/  IMAD.WIDE R2, R21, 0x4, R78 ;  /* 0x0000000415027825 */ /* 0x002fe200078e024e */
[----:B------:R-:W-:-:S02]  /*26d40*/  ISETP.GE.AND P3, PT, R0, c[0x0][0x17c], PT ;  /* 0x00005f0000007a0c */ /* 0x000fc40003f66270 */
[----:B------:R-:W-:Y:S01]  /*26d50*/  IADD3 R0, R252, 0xf5, RZ ;  /* 0x000000f5fc007810 */ /* 0x000fe20007ffe0ff */
[----:B--2---:R-:W-:Y:S01]  /*26d60*/  IMAD.WIDE R8, R21, 0x4, R76 ;  /* 0x0000000415087825 */ /* 0x004fe200078e024c */
        /* <DEDUP_REMOVED lines=40> */
[----:B----4-:R-:W-:Y:S01]  /*26ff0*/  IMAD.WIDE R6, R11, 0x4, R76 ;  /* 0x000000040b067825 */ /* 0x010fe200078e024c */
[----:B------:R-:W-:Y:S01]  /*27000*/  IADD3 R0, R252, 0xfa, RZ ;  /* 0x000000fafc007810 */ /* 0x000fe20007ffe0ff */
[----:B------:R3:W-:Y:S01]  /*27010*/  @P4 STG.E [R4.64], R203 ;  /* 0x000000cb04004986 */ /* 0x0007e2000c101904 */
[----:B------:R-:W-:-:S02]  /*27020*/  ISETP.LT.AND P5, PT, R210, c[0x0][0x178], !P0 ;  /* 0x00005e00d2007a0c */ /* 0x000fc400047a1270 */
[----:B------:R-:W-:Y:S02]  /*27030*/  IADD3 R11, R11, c[0x0][0x198], RZ ;  /* 0x000066000b0b7a10 */ /* 0x000fe40007ffe0ff */
[----:B------:R-:W-:Y:S01]  /*27040*/  ISETP.LT.AND P0, PT, R208, c[0x0][0x178], !P0 ;  /* 0x00005e00d0007a0c */ /* 0x000fe20004701270 */
[----:B------:R4:W-:Y:S01]  /*27050*/  @P6 STG.E [R6.64], R19 ;  /* 0x0000001306006986 */ /* 0x0009e2000c101904 */
[----:B------:R-:W-:Y:S02]  /*27060*/  ISETP.LT.AND P4, PT, R210, c[0x0][0x178], !P3 ;  /* 0x00005e00d2007a0c */ /* 0x000fe40005f81270 */
[----:B------:R-:W-:Y:S02]  /*27070*/  ISETP.GE.AND P2, PT, R0, c[0x0][0x17c], PT ;  /* 0x00005f0000007a0c */ /* 0x000fe40003f46270 */
[----:B------:R-:W-:Y:S02]  /*27080*/  ISETP.LT.AND P6, PT, R208, c[0x0][0x178], !P3 ;  /* 0x00005e00d0007a0c */ /* 0x000fe40005fc1270 */
[----:B------:R-:W-:-:S02]  /*27090*/  IADD3 R0, R252, 0xfb, RZ ;  /* 0x000000fbfc007810 */ /* 0x000fc40007ffe0ff */
[C---:B------:R-:W-:Y:S01]  /*270a0*/  IADD3 R13, R11.reuse, c[0x0][0x198], RZ ;  /* 0x000066000b0d7a10 */ /* 0x040fe20007ffe0ff */
[C---:B-1----:R-:W-:Y:S01]  /*270b0*/  IMAD.WIDE R2, R11.reuse, 0x4, R78 ;  /* 0x000000040b027825 */ /* 0x042fe200078e024e */
[----:B------:R-:W-:Y:S02]  /*270c0*/  ISETP.GE.AND P1, PT, R0, c[0x0][0x17c], PT ;  /* 0x00005f0000007a0c */ /* 0x000fe40003f26270 */
[----:B------:R-:W-:Y:S01]  /*270d0*/  IADD3 R0, R252, 0xfc, RZ ;  /* 0x000000fcfc007810 */ /* 0x000fe20007ffe0ff */
[----:B--2---:R-:W-:Y:S01]  /*270e0*/  IMAD.WIDE R8, R11, 0x4, R76 ;  /* 0x000000040b087825 */ /* 0x004fe200078e024c */
[----:B------:R1:W-:Y:S03]  /*270f0*/  @P5 STG.E [R2.64], R182 ;  /* 0x000000b602005986 */ /* 0x0003e6000c101904 */
[C---:B---3--:R-:W-:Y:S01]  /*27100*/  IMAD.WIDE R4, R13.reuse, 0x4, R78 ;  /* 0x000000040d047825 */ /* 0x048fe200078e024e */
[----:B------:R-:W-:Y:S01]  /*27110*/  ISETP.GE.AND P3, PT, R0, c[0x0][0x17c], PT ;  /* 0x00005f0000007a0c */ /* 0x000fe20003f66270 */
[----:B------:R-:W-:Y:S02]  /*27120*/  @P0 STG.E [R8.64], R22 ;  /* 0x0000001608000986 */ /* 0x000fe4000c101904 */
[C---:B----4-:R-:W-:Y:S01]  /*27130*/  IMAD.WIDE R6, R13.reuse, 0x4, R76 ;  /* 0x000000040d067825 */ /* 0x050fe200078e024c */
[----:B------:R-:W-:Y:S01]  /*27140*/  IADD3 R13, R13, c[0x0][0x198], RZ ;  /* 0x000066000d0d7a10 */ /* 0x000fe20007ffe0ff */
[----:B------:R2:W-:Y:S01]  /*27150*/  @P4 STG.E [R4.64], R183 ;  /* 0x000000b704004986 */ /* 0x0005e2000c101904 */
[----:B------:R-:W-:-:S02]  /*27160*/  ISETP.LT.AND P5, PT, R210, c[0x0][0x178], !P2 ;  /* 0x00005e00d2007a0c */ /* 0x000fc400057a1270 */
[----:B------:R-:W-:Y:S01]  /*27170*/  ISETP.LT.AND P2, PT, R208, c[0x0][0x178], !P2 ;  /* 0x00005e00d0007a0c */ /* 0x000fe20005741270 */
[----:B------:R3:W-:Y:S01]  /*27180*/  @P6 STG.E [R6.64], R23 ;  /* 0x0000001706006986 */ /* 0x0007e2000c101904 */
[----:B------:R-:W-:Y:S02]  /*27190*/  ISETP.LT.AND P4, PT, R210, c[0x0][0x178], !P1 ;  /* 0x00005e00d2007a0c */ /* 0x000fe40004f81270 */
[----:B------:R-:W-:Y:S02]  /*271a0*/  ISETP.LT.AND P1, PT, R208, c[0x0][0x178], !P1 ;  /* 0x00005e00d0007a0c */ /* 0x000fe40004f21270 */
[C---:B------:R-:W-:Y:S02]  /*271b0*/  IADD3 R11, R13.reuse, c[0x0][0x198], RZ ;  /* 0x000066000d0b7a10 */ /* 0x040fe40007ffe0ff */
[----:B------:R-:W-:Y:S01]  /*271c0*/  ISETP.LT.AND P6, PT, R210, c[0x0][0x178], !P3 ;  /* 0x00005e00d2007a0c */ /* 0x000fe20005fc1270 */
[----:B-1----:R-:W-:Y:S01]  /*271d0*/  IMAD.WIDE R2, R13, 0x4, R78 ;  /* 0x000000040d027825 */ /* 0x002fe200078e024e */
[----:B------:R-:W-:-:S02]  /*271e0*/  IADD3 R0, R252, 0xfd, RZ ;  /* 0x000000fdfc007810 */ /* 0x000fc40007ffe0ff */
[----:B------:R-:W-:Y:S01]  /*271f0*/  IADD3 R15, R11, c[0x0][0x198], RZ ;  /* 0x000066000b0f7a10 */ /* 0x000fe20007ffe0ff */
[----:B--2---:R-:W-:Y:S01]  /*27200*/  IMAD.WIDE R4, R13, 0x4, R76 ;  /* 0x000000040d047825 */ /* 0x004fe200078e024c */
[----:B------:R-:W-:-:S03]  /*27210*/  ISETP.GE.AND P0, PT, R0, c[0x0][0x17c], PT ;  /* 0x00005f0000007a0c */ /* 0x000fc60003f06270 */
[C---:B---3--:R-:W-:Y:S01]  /*27220*/  IMAD.WIDE R6, R11.reuse, 0x4, R78 ;  /* 0x000000040b067825 */ /* 0x048fe200078e024e */
[C---:B------:R-:W-:Y:S01]  /*27230*/  IADD3 R0, R252.reuse, 0xfe, RZ ;  /* 0x000000fefc007810 */ /* 0x040fe20007ffe0ff */
[----:B------:R1:W-:Y:S02]  /*27240*/  @P5 STG.E [R2.64], R190 ;  /* 0x000000be02005986 */ /* 0x0003e4000c101904 */
[----:B------:R-:W-:Y:S01]  /*27250*/  IMAD.WIDE R8, R11, 0x4, R76 ;  /* 0x000000040b087825 */ /* 0x000fe200078e024c */
[----:B------:R-:W-:Y:S01]  /*27260*/  IADD3 R252, R252, 0xff, RZ ;  /* 0x000000fffcfc7810 */ /* 0x000fe20007ffe0ff */
[----:B------:R2:W-:Y:S02]  /*27270*/  @P2 STG.E [R4.64], R26 ;  /* 0x0000001a04002986 */ /* 0x0005e4000c101904 */
[C---:B------:R-:W-:Y:S01]  /*27280*/  IMAD.WIDE R10, R15.reuse, 0x4, R78 ;  /* 0x000000040f0a7825 */ /* 0x040fe200078e024e */
[----:B------:R-:W-:Y:S01]  /*27290*/  ISETP.GE.AND P5, PT, R0, c[0x0][0x17c], PT ;  /* 0x00005f0000007a0c */ /* 0x000fe20003fa6270 */
[----:B------:R3:W-:Y:S01]  /*272a0*/  @P4 STG.E [R6.64], R191 ;  /* 0x000000bf06004986 */ /* 0x0007e2000c101904 */
[----:B------:R-:W-:-:S02]  /*272b0*/  IADD3 R13, R15, c[0x0][0x198], RZ ;  /* 0x000066000f0d7a10 */ /* 0x000fc40007ffe0ff */
[----:B------:R-:W-:Y:S01]  /*272c0*/  ISETP.LT.AND P3, PT, R208, c[0x0][0x178], !P3 ;  /* 0x00005e00d0007a0c */ /* 0x000fe20005f61270 */
[----:B------:R4:W-:Y:S01]  /*272d0*/  @P1 STG.E [R8.64], R27 ;  /* 0x0000001b08001986 */ /* 0x0009e2000c101904 */
[----:B------:R-:W-:-:S03]  /*272e0*/  ISETP.GE.AND P2, PT, R252, c[0x0][0x17c], PT ;  /* 0x00005f00fc007a0c */ /* 0x000fc60003f46270 */
[----:B------:R1:W-:Y:S01]  /*272f0*/  @P6 STG.E [R10.64], R198 ;  /* 0x000000c60a006986 */ /* 0x0003e2000c101904 */
[----:B------:R-:W-:Y:S02]  /*27300*/  ISETP.LT.AND P6, PT, R210, c[0x0][0x178], !P0 ;  /* 0x00005e00d2007a0c */ /* 0x000fe400047c1270 */
[----:B------:R-:W-:Y:S02]  /*27310*/  ISETP.LT.AND P0, PT, R208, c[0x0][0x178], !P0 ;  /* 0x00005e00d0007a0c */ /* 0x000fe40004701270 */
[----:B------:R-:W-:Y:S02]  /*27320*/  ISETP.LT.AND P4, PT, R210, c[0x0][0x178], !P5 ;  /* 0x00005e00d2007a0c */ /* 0x000fe40006f81270 */
[----:B------:R-:W-:Y:S02]  /*27330*/  IADD3 R17, R13, c[0x0][0x198], RZ ;  /* 0x000066000d117a10 */ /* 0x000fe40007ffe0ff */
[----:B------:R-:W-:Y:S02]  /*27340*/  ISETP.LT.AND P5, PT, R208, c[0x0][0x178], !P5 ;  /* 0x00005e00d0007a0c */ /* 0x000fe40006fa1270 */
[----:B------:R-:W-:Y:S01]  /*27350*/  ISETP.LT.AND P1, PT, R210, c[0x0][0x178], !P2 ;  /* 0x00005e00d2007a0c */ /* 0x000fe20005721270 */
[----:B-1----:R-:W-:Y:S01]  /*27360*/  IMAD.WIDE R2, R15, 0x4, R76 ;  /* 0x000000040f027825 */ /* 0x002fe200078e024c */
[----:B------:R-:W-:-:S02]  /*27370*/  ISETP.LT.AND P2, PT, R208, c[0x0][0x178], !P2 ;  /* 0x00005e00d0007a0c */ /* 0x000fc40005741270 */
[----:B------:R-:W-:Y:S01]  /*27380*/  IADD3 R15, R17, c[0x0][0x198], RZ ;  /* 0x00006600110f7a10 */ /* 0x000fe20007ffe0ff */
[C---:B--2---:R-:W-:Y:S01]  /*27390*/  IMAD.WIDE R4, R13.reuse, 0x4, R78 ;  /* 0x000000040d047825 */ /* 0x044fe200078e024e */
[----:B------:R1:W-:Y:S03]  /*273a0*/  @P3 STG.E [R2.64], R30 ;  /* 0x0000001e02003986 */ /* 0x0003e6000c101904 */
[----:B---3--:R-:W-:Y:S01]  /*273b0*/  IMAD.WIDE R6, R13, 0x4, R76 ;  /* 0x000000040d067825 */ /* 0x008fe200078e024c */
[----:B------:R1:W-:Y:S03]  /*273c0*/  @P6 STG.E [R4.64], R199 ;  /* 0x000000c704006986 */ /* 0x0003e6000c101904 */
[C---:B----4-:R-:W-:Y:S01]  /*273d0*/  IMAD.WIDE R8, R17.reuse, 0x4, R78 ;  /* 0x0000000411087825 */ /* 0x050fe200078e024e */
[----:B------:R1:W-:Y:S03]  /*273e0*/  @P0 STG.E [R6.64], R31 ;  /* 0x0000001f06000986 */ /* 0x0003e6000c101904 */
[----:B------:R-:W-:Y:S01]  /*273f0*/  IMAD.WIDE R10, R17, 0x4, R76 ;  /* 0x00000004110a7825 */ /* 0x000fe200078e024c */
[----:B------:R1:W-:Y:S03]  /*27400*/  @P4 STG.E [R8.64], R206 ;  /* 0x000000ce08004986 */ /* 0x0003e6000c101904 */
[C---:B------:R-:W-:Y:S01]  /*27410*/  IMAD.WIDE R78, R15.reuse, 0x4, R78 ;  /* 0x000000040f4e7825 */ /* 0x040fe200078e024e */
[----:B------:R1:W-:Y:S04]  /*27420*/  @P5 STG.E [R10.64], R34 ;  /* 0x000000220a005986 */ /* 0x0003e8000c101904 */
[----:B------:R1:W-:Y:S01]  /*27430*/  @P1 STG.E [R78.64], R207 ;  /* 0x000000cf4e001986 */ /* 0x0003e2000c101904 */
[----:B------:R-:W-:Y:S01]  /*27440*/  IMAD.WIDE R76, R15, 0x4, R76 ;  /* 0x000000040f4c7825 */ /* 0x000fe200078e024c */
[----:B------:R-:W-:Y:S06]  /*27450*/  @!P2 EXIT ;  /* 0x000000000000a94d */ /* 0x000fec0003800000 */
[----:B------:R-:W-:Y:S01]  /*27460*/  STG.E [R76.64], R35 ;  /* 0x000000234c007986 */ /* 0x000fe2000c101904 */
[----:B------:R-:W-:Y:S05]  /*27470*/  EXIT ;  /* 0x000000000000794d */ /* 0x000fea0003800000 */
.L_x_3:
[----:B------:R-:W-:-:S00]  /*27480*/  BRA `(.L_x_3) ;  /* 0xfffffff000007947 */ /* 0x000fc0000383ffff */
[----:B------:R-:W-:-:S00]  /*27490*/  NOP ;  /* 0x0000000000007918 */ /* 0x000fc00000000000 */
        /* <DEDUP_REMOVED lines=14> */
.L_x_4:


//--------------------- .nv.shared.matmul_kernel  --------------------------
	.section	.nv.shared.matmul_kernel,"aw",@nobits
	.sectionflags	@""
	.align	16
